def matmul_kernel(
    a_ptr,
    b_ptr,
    c_ptr,
    M,
    N,
    K,
    stride_am,
    stride_ak,
    stride_bk,
    stride_bn,
    stride_cm,
    stride_cn,
    BLOCK_M: tl.constexpr,
    BLOCK_N: tl.constexpr,
    BLOCK_K: tl.constexpr,
    GROUP_M: tl.constexpr,
):
    pid = tl.program_id(axis=0)
    num_pid_m = tl.cdiv(M, BLOCK_M)
    num_pid_n = tl.cdiv(N, BLOCK_N)
    num_pid_in_group = GROUP_M * num_pid_n
    group_id = pid // num_pid_in_group
    first_pid_m = group_id * GROUP_M
    group_size_m = min(num_pid_m - first_pid_m, GROUP_M)
    pid_m = first_pid_m + ((pid % num_pid_in_group) % group_size_m)
    pid_n = (pid % num_pid_in_group) // group_size_m

    offs_am = (pid_m * BLOCK_M + tl.arange(0, BLOCK_M)) % M
    offs_bn = (pid_n * BLOCK_N + tl.arange(0, BLOCK_N)) % N
    offs_k = tl.arange(0, BLOCK_K)
    a_ptrs = a_ptr + offs_am[:, None] * stride_am + offs_k[None, :] * stride_ak
    b_ptrs = b_ptr + offs_k[:, None] * stride_bk + offs_bn[None, :] * stride_bn

    acc = tl.zeros((BLOCK_M, BLOCK_N), dtype=tl.float32)
    for kk in range(0, tl.cdiv(K, BLOCK_K)):
        a = tl.load(a_ptrs, mask=offs_k[None, :] < K - kk * BLOCK_K, other=0.0)
        b = tl.load(b_ptrs, mask=offs_k[:, None] < K - kk * BLOCK_K, other=0.0)
        acc = tl.dot(a, b, acc)
        a_ptrs += BLOCK_K * stride_ak
        b_ptrs += BLOCK_K * stride_bk

    c = acc.to(c_ptr.dtype.element_ty)
    offs_cm = pid_m * BLOCK_M + tl.arange(0, BLOCK_M)
    offs_cn = pid_n * BLOCK_N + tl.arange(0, BLOCK_N)
    c_ptrs = c_ptr + offs_cm[:, None] * stride_cm + offs_cn[None, :] * stride_cn
    mask = (offs_cm[:, None] < M) & (offs_cn[None, :] < N)
    tl.store(c_ptrs, c, mask=mask)

# config = {"BLOCK_K": 128, "BLOCK_M": 512, "BLOCK_N": 512, "GROUP_M": 8, "arch": "sm_90", "dtype": "fp8e5m2", "num_ctas": 4, "num_stages": 3, "num_warps": 4}
# arch = sm_90


// ===== COMPILED SASS (sm_90a) =====

	.target	sm_90a

	.elftype	@"ET_EXEC"


//--------------------- .note.nv.tkinfo           --------------------------
	.section	.note.nv.tkinfo,"",@"SHT_NOTE"
	.sectionflags	@"SHF_NOTE_NV_TKINFO"
	.tkinfo
        /*0018*/ 	.word	0x00000002
        /*0030*/ 	.string	""
        /*0030*/ 	.string	"ptxas"
        /*0030*/ 	.string	"Cuda compilation tools, release 13.0, V13.0.88"
        /*0030*/ 	.string	"Build cuda_13.0.r13.0/compiler.36424714_0"
        /*0030*/ 	.string	"-v  -suppress-debug-info  -lineinfo  -arch sm_90a "



//--------------------- .note.nv.cuinfo           --------------------------
	.section	.note.nv.cuinfo,"",@"SHT_NOTE"
	.sectionflags	@"SHF_NOTE_NV_CUINFO"
        /*0018*/ 	.short	0x0002
        /*001a*/ 	.short	0x005a
        /*001c*/ 	.short	0x0082
	.zero		2


//--------------------- .nv.info                  --------------------------
	.section	.nv.info,"",@"SHT_CUDA_INFO"
	.align	4


	//----- nvinfo : EIATTR_REGCOUNT
	.align		4
        /*0000*/ 	.byte	0x04, 0x2f
        /*0002*/ 	.short	(.L_1 - .L_0)
	.align		4
.L_0:
        /*0004*/ 	.word	index@(matmul_kernel)
        /*0008*/ 	.word	0x000000ff


	//----- nvinfo : EIATTR_FRAME_SIZE
	.align		4
.L_1:
        /*000c*/ 	.byte	0x04, 0x11
        /*000e*/ 	.short	(.L_3 - .L_2)
	.align		4
.L_2:
        /*0010*/ 	.word	index@(matmul_kernel)
        /*0014*/ 	.word	0x00002590


	//----- nvinfo : EIATTR_MIN_STACK_SIZE
	.align		4
.L_3:
        /*0018*/ 	.byte	0x04, 0x12
        /*001a*/ 	.short	(.L_5 - .L_4)
	.align		4
.L_4:
        /*001c*/ 	.word	index@(matmul_kernel)
        /*0020*/ 	.word	0x00002590
.L_5:


//--------------------- .nv.compat                --------------------------
	.section	.nv.compat,"",@"SHT_CUDA_COMPAT_INFO"
	.align	4
        /*0000*/ 	.byte	0x02, 0x09, 0x01, 0x00, 0x02, 0x02, 0x04, 0x00, 0x02, 0x05, 0x05, 0x00, 0x03, 0x07, 0x01, 0x01
        /*0010*/ 	.byte	0x02, 0x03, 0x00, 0x00, 0x02, 0x06, 0x01, 0x00, 0x04, 0x0b, 0x08, 0x00, 0x00, 0x00, 0x00, 0x00
        /*0020*/ 	.byte	0x00, 0x00, 0x00, 0x00


//--------------------- .nv.info.matmul_kernel    --------------------------
	.section	.nv.info.matmul_kernel,"",@"SHT_CUDA_INFO"
	.sectionflags	@""
	.align	4


	//----- nvinfo : EIATTR_CUDA_API_VERSION
	.align		4
        /*0000*/ 	.byte	0x04, 0x37
        /*0002*/ 	.short	(.L_7 - .L_6)
.L_6:
        /*0004*/ 	.word	0x00000082


	//----- nvinfo : EIATTR_KPARAM_INFO
	.align		4
.L_7:
        /*0008*/ 	.byte	0x04, 0x17
        /*000a*/ 	.short	(.L_9 - .L_8)
.L_8:
        /*000c*/ 	.word	0x00000000
        /*0010*/ 	.short	0x000d
        /*0012*/ 	.short	0x0048
        /*0014*/ 	.byte	0x00, 0xf4, 0x21, 0x00


	//----- nvinfo : EIATTR_KPARAM_INFO
	.align		4
.L_9:
        /*0018*/ 	.byte	0x04, 0x17
        /*001a*/ 	.short	(.L_11 - .L_10)
.L_10:
        /*001c*/ 	.word	0x00000000
        /*0020*/ 	.short	0x000c
        /*0022*/ 	.short	0x0040
        /*0024*/ 	.byte	0x00, 0xf4, 0x21, 0x00


	//----- nvinfo : EIATTR_KPARAM_INFO
	.align		4
.L_11:
        /*0028*/ 	.byte	0x04, 0x17
        /*002a*/ 	.short	(.L_13 - .L_12)
.L_12:
        /*002c*/ 	.word	0x00000000
        /*0030*/ 	.short	0x000b
        /*0032*/ 	.short	0x0038
        /*0034*/ 	.byte	0x00, 0xf0, 0x11, 0x00


	//----- nvinfo : EIATTR_KPARAM_INFO
	.align		4
.L_13:
        /*0038*/ 	.byte	0x04, 0x17
        /*003a*/ 	.short	(.L_15 - .L_14)
.L_14:
        /*003c*/ 	.word	0x00000000
        /*0040*/ 	.short	0x000a
        /*0042*/ 	.short	0x0034
        /*0044*/ 	.byte	0x00, 0xf0, 0x11, 0x00


	//----- nvinfo : EIATTR_KPARAM_INFO
	.align		4
.L_15:
        /*0048*/ 	.byte	0x04, 0x17
        /*004a*/ 	.short	(.L_17 - .L_16)
.L_16:
        /*004c*/ 	.word	0x00000000
        /*0050*/ 	.short	0x0009
        /*0052*/ 	.short	0x0030
        /*0054*/ 	.byte	0x00, 0xf0, 0x11, 0x00


	//----- nvinfo : EIATTR_KPARAM_INFO
	.align		4
.L_17:
        /*0058*/ 	.byte	0x04, 0x17
        /*005a*/ 	.short	(.L_19 - .L_18)
.L_18:
        /*005c*/ 	.word	0x00000000
        /*0060*/ 	.short	0x0008
        /*0062*/ 	.short	0x002c
        /*0064*/ 	.byte	0x00, 0xf0, 0x11, 0x00


	//----- nvinfo : EIATTR_KPARAM_INFO
	.align		4
.L_19:
        /*0068*/ 	.byte	0x04, 0x17
        /*006a*/ 	.short	(.L_21 - .L_20)
.L_20:
        /*006c*/ 	.word	0x00000000
        /*0070*/ 	.short	0x0007
        /*0072*/ 	.short	0x0028
        /*0074*/ 	.byte	0x00, 0xf0, 0x11, 0x00


	//----- nvinfo : EIATTR_KPARAM_INFO
	.align		4
.L_21:
        /*0078*/ 	.byte	0x04, 0x17
        /*007a*/ 	.short	(.L_23 - .L_22)
.L_22:
        /*007c*/ 	.word	0x00000000
        /*0080*/ 	.short	0x0006
        /*0082*/ 	.short	0x0024
        /*0084*/ 	.byte	0x00, 0xf0, 0x11, 0x00


	//----- nvinfo : EIATTR_KPARAM_INFO
	.align		4
.L_23:
        /*0088*/ 	.byte	0x04, 0x17
        /*008a*/ 	.short	(.L_25 - .L_24)
.L_24:
        /*008c*/ 	.word	0x00000000
        /*0090*/ 	.short	0x0005
        /*0092*/ 	.short	0x0020
        /*0094*/ 	.byte	0x00, 0xf0, 0x11, 0x00


	//----- nvinfo : EIATTR_KPARAM_INFO
	.align		4
.L_25:
        /*0098*/ 	.byte	0x04, 0x17
        /*009a*/ 	.short	(.L_27 - .L_26)
.L_26:
        /*009c*/ 	.word	0x00000000
        /*00a0*/ 	.short	0x0004
        /*00a2*/ 	.short	0x001c
        /*00a4*/ 	.byte	0x00, 0xf0, 0x11, 0x00


	//----- nvinfo : EIATTR_KPARAM_INFO
	.align		4
.L_27:
        /*00a8*/ 	.byte	0x04, 0x17
        /*00aa*/ 	.short	(.L_29 - .L_28)
.L_28:
        /*00ac*/ 	.word	0x00000000
        /*00b0*/ 	.short	0x0003
        /*00b2*/ 	.short	0x0018
        /*00b4*/ 	.byte	0x00, 0xf0, 0x11, 0x00


	//----- nvinfo : EIATTR_KPARAM_INFO
	.align		4
.L_29:
        /*00b8*/ 	.byte	0x04, 0x17
        /*00ba*/ 	.short	(.L_31 - .L_30)
.L_30:
        /*00bc*/ 	.word	0x00000000
        /*00c0*/ 	.short	0x0002
        /*00c2*/ 	.short	0x0010
        /*00c4*/ 	.byte	0x00, 0xf4, 0x21, 0x00


	//----- nvinfo : EIATTR_KPARAM_INFO
	.align		4
.L_31:
        /*00c8*/ 	.byte	0x04, 0x17
        /*00ca*/ 	.short	(.L_33 - .L_32)
.L_32:
        /*00cc*/ 	.word	0x00000000
        /*00d0*/ 	.short	0x0001
        /*00d2*/ 	.short	0x0008
        /*00d4*/ 	.byte	0x00, 0xf4, 0x21, 0x00


	//----- nvinfo : EIATTR_KPARAM_INFO
	.align		4
.L_33:
        /*00d8*/ 	.byte	0x04, 0x17
        /*00da*/ 	.short	(.L_35 - .L_34)
.L_34:
        /*00dc*/ 	.word	0x00000000
        /*00e0*/ 	.short	0x0000
        /*00e2*/ 	.short	0x0000
        /*00e4*/ 	.byte	0x00, 0xf4, 0x21, 0x00


	//----- nvinfo : EIATTR_EXPLICIT_CLUSTER
	.align		4
.L_35:
        /*00e8*/ 	.byte	0x01, 0x3e
	.zero		2


	//----- nvinfo : EIATTR_CTA_PER_CLUSTER
	.align		4
        /*00ec*/ 	.byte	0x04, 0x3d
        /*00ee*/ 	.short	(.L_37 - .L_36)
.L_36:
        /*00f0*/ 	.word	0x00000004
        /*00f4*/ 	.word	0x00000001
        /*00f8*/ 	.word	0x00000001


	//----- nvinfo : EIATTR_SPARSE_MMA_MASK
	.align		4
.L_37:
        /*00fc*/ 	.byte	0x03, 0x50
        /*00fe*/ 	.short	0x0000


	//----- nvinfo : EIATTR_MAXREG_COUNT
	.align		4
        /*0100*/ 	.byte	0x03, 0x1b
        /*0102*/ 	.short	0x00ff


	//----- nvinfo : EIATTR_NUM_BARRIERS
	.align		4
        /*0104*/ 	.byte	0x02, 0x4c
        /*0106*/ 	.byte	0x01
	.zero		1


	//----- nvinfo : EIATTR_ANNOTATIONS
	.align		4
        /*0108*/ 	.byte	0x04, 0x55
        /*010a*/ 	.short	(.L_39 - .L_38)


	//   ....[0]....
.L_38:
        /*010c*/ 	.word	0x00000001
        /*0110*/ 	.byte	0x80, 0x05, 0x00, 0x00, 0x01, 0x00, 0x00, 0x00, 0xb0, 0x05, 0x00, 0x00, 0x01, 0x00, 0x00, 0x00
        /* <DEDUP_REMOVED lines=2197> */
        /*8a70*/ 	.byte	0x60, 0x74, 0x03, 0x00


	//----- nvinfo : EIATTR_MERCURY_ISA_VERSION
	.align		4
.L_39:
        /*8a74*/ 	.byte	0x03, 0x5f
        /*8a76*/ 	.short	0x0101


	//----- nvinfo : EIATTR_EXIT_INSTR_OFFSETS
	.align		4
        /*8a78*/ 	.byte	0x04, 0x1c
        /*8a7a*/ 	.short	(.L_41 - .L_40)


	//   ....[0]....
.L_40:
        /*8a7c*/ 	.word	0x0008bb20


	//   ....[1]....
        /*8a80*/ 	.word	0x0008bb40


	//----- nvinfo : EIATTR_REQNTID
	.align		4
.L_41:
        /*8a84*/ 	.byte	0x04, 0x10
        /*8a86*/ 	.short	(.L_43 - .L_42)
.L_42:
        /*8a88*/ 	.word	0x00000080
        /*8a8c*/ 	.word	0x00000001
        /*8a90*/ 	.word	0x00000001


	//----- nvinfo : EIATTR_CBANK_PARAM_SIZE
	.align		4
.L_43:
        /*8a94*/ 	.byte	0x03, 0x19
        /*8a96*/ 	.short	0x0050


	//----- nvinfo : EIATTR_PARAM_CBANK
	.align		4
        /*8a98*/ 	.byte	0x04, 0x0a
        /*8a9a*/ 	.short	(.L_45 - .L_44)
	.align		4
.L_44:
        /*8a9c*/ 	.word	index@(.nv.constant0.matmul_kernel)
        /*8aa0*/ 	.short	0x0210
        /*8aa2*/ 	.short	0x0050


	//----- nvinfo : EIATTR_SW_WAR
	.align		4
.L_45:
        /*8aa4*/ 	.byte	0x04, 0x36
        /*8aa6*/ 	.short	(.L_47 - .L_46)
.L_46:
        /*8aa8*/ 	.word	0x00000008
.L_47:


//--------------------- .nv.callgraph             --------------------------
	.section	.nv.callgraph,"",@"SHT_CUDA_CALLGRAPH"
	.align	4
	.sectionentsize	8
	.align		4
        /*0000*/ 	.word	0x00000000
	.align		4
        /*0004*/ 	.word	0xffffffff
	.align		4
        /*0008*/ 	.word	0x00000000
	.align		4
        /*000c*/ 	.word	0xfffffffe
	.align		4
        /*0010*/ 	.word	0x00000000
	.align		4
        /*0014*/ 	.word	0xfffffffd
	.align		4
        /*0018*/ 	.word	0x00000000
	.align		4
        /*001c*/ 	.word	0xfffffffc


//--------------------- .text.matmul_kernel       --------------------------
	.section	.text.matmul_kernel,"ax",@progbits
	.align	128
        .global         matmul_kernel
        .type           matmul_kernel,@function
        .size           matmul_kernel,(.L_x_4 - matmul_kernel)
        .other          matmul_kernel,@"STO_CUDA_ENTRY STV_DEFAULT"
matmul_kernel:
.text.matmul_kernel:
[----:B------:R-:W0:Y:S08]  /*0000*/  LDC R1, c[0x0][0x28] ;  /* 0x00000a00ff017b82 */ /* 0x000e300000000800 */
[----:B------:R-:W1:Y:S01]  /*0010*/  LDC.64 R124, c[0x0][0x228] ;  /* 0x00008a00ff7c7b82 */ /* 0x000e620000000a00 */
[----:B0-----:R-:W-:Y:S01]  /*0020*/  VIADD R1, R1, 0xffffda70 ;  /* 0xffffda7001017836 */ /* 0x001fe20000000000 */
[----:B------:R-:W0:Y:S06]  /*0030*/  S2R R126, SR_TID.X ;  /* 0x00000000007e7919 */ /* 0x000e2c0000002100 */
[----:B------:R-:W2:Y:S08]  /*0040*/  S2UR UR4, SR_CTAID.X ;  /* 0x00000000000479c3 */ /* 0x000eb00000002500 */
[----:B------:R-:W3:Y:S01]  /*0050*/  S2UR UR7, SR_CgaCtaId ;  /* 0x00000000000779c3 */ /* 0x000ee20000008800 */
[----:B-1----:R-:W-:-:S05]  /*0060*/  VIADD R0, R125, 0x1ff ;  /* 0x000001ff7d007836 */ /* 0x002fca0000000000 */
[----:B------:R-:W-:Y:S02]  /*0070*/  SHF.R.S32.HI R3, RZ, 0x1f, R0 ;  /* 0x0000001fff037819 */ /* 0x000fe40000011400 */
[----:B--2---:R-:W-:Y:S01]  /*0080*/  I2FP.F32.U32 R5, UR4 ;  /* 0x0000000400057c45 */ /* 0x004fe20008201000 */
[----:B------:R-:W-:Y:S01]  /*0090*/  ULDC UR4, c[0x0][0x150] ;  /* 0x0000540000047ab9 */ /* 0x000fe20000000800 */
[----:B------:R-:W-:Y:S02]  /*00a0*/  LEA.HI R3, R3, R0, RZ, 0x9 ;  /* 0x0000000003037211 */ /* 0x000fe400078f48ff */
[----:B0-----:R-:W-:Y:S01]  /*00b0*/  LOP3.LUT R127, R126, 0x7f, RZ, 0xc0, !PT ;  /* 0x0000007f7e7f7812 */ /* 0x001fe200078ec0ff */
[----:B------:R-:W-:Y:S01]  /*00c0*/  FMUL R5, R5, UR4 ;  /* 0x0000000405057c20 */ /* 0x000fe20008400000 */
[----:B------:R-:W-:Y:S01]  /*00d0*/  SHF.R.S32.HI R3, RZ, 0x9, R3 ;  /* 0x00000009ff037819 */ /* 0x000fe20000011403 */
[----:B------:R-:W-:Y:S01]  /*00e0*/  UMOV UR4, 0x400 ;  /* 0x0000040000047882 */ /* 0x000fe20000000000 */
[----:B---3--:R-:W-:-:S02]  /*00f0*/  USHF.L.U32 UR6, UR7, 0x7, URZ ;  /* 0x0000000707067899 */ /* 0x008fc4000800063f */
[----:B------:R-:W-:Y:S01]  /*0100*/  ULEA UR4, UR7, UR4, 0x18 ;  /* 0x0000000407047291 */ /* 0x000fe2000f8ec03f */
[----:B------:R-:W-:Y:S01]  /*0110*/  IMAD.SHL.U32 R4, R3, 0x8, RZ ;  /* 0x0000000803047824 */ /* 0x000fe200078e00ff */
[----:B------:R-:W0:Y:S01]  /*0120*/  F2I.U32.TRUNC.NTZ R5, R5 ;  /* 0x0000000500057305 */ /* 0x000e22000020f000 */
[----:B------:R-:W-:-:S03]  /*0130*/  ULOP3.LUT UR6, UR6, 0x180, URZ, 0xc0, !UPT ;  /* 0x0000018006067892 */ /* 0x000fc6000f8ec03f */
[----:B------:R-:W-:-:S04]  /*0140*/  IABS R7, R4 ;  /* 0x0000000400077213 */ /* 0x000fc80000000000 */
[----:B------:R-:W1:Y:S01]  /*0150*/  I2F.RP R0, R7 ;  /* 0x0000000700007306 */ /* 0x000e620000209400 */
[----:B0-----:R-:W-:-:S07]  /*0160*/  IABS R11, R5 ;  /* 0x00000005000b7213 */ /* 0x001fce0000000000 */
[----:B-1----:R-:W0:Y:S02]  /*0170*/  MUFU.RCP R0, R0 ;  /* 0x0000000000007308 */ /* 0x002e240000001000 */
[----:B0-----:R-:W-:Y:S01]  /*0180*/  VIADD R2, R0, 0xffffffe ;  /* 0x0ffffffe00027836 */ /* 0x001fe20000000000 */
[----:B------:R-:W-:-:S05]  /*0190*/  IABS R0, R4 ;  /* 0x0000000400007213 */ /* 0x000fca0000000000 */
[----:B------:R0:W1:Y:S01]  /*01a0*/  F2I.FTZ.U32.TRUNC.NTZ R3, R2 ;  /* 0x0000000200037305 */ /* 0x000062000021f000 */
[----:B------:R-:W-:Y:S02]  /*01b0*/  IMAD.MOV R0, RZ, RZ, -R0 ;  /* 0x000000ffff007224 */ /* 0x000fe400078e0a00 */
[----:B0-----:R-:W-:Y:S02]  /*01c0*/  IMAD.MOV.U32 R2, RZ, RZ, RZ ;  /* 0x000000ffff027224 */ /* 0x001fe400078e00ff */
[----:B-1----:R-:W-:-:S04]  /*01d0*/  IMAD.MOV R6, RZ, RZ, -R3 ;  /* 0x000000ffff067224 */ /* 0x002fc800078e0a03 */
[----:B------:R-:W-:-:S04]  /*01e0*/  IMAD R9, R6, R7, RZ ;  /* 0x0000000706097224 */ /* 0x000fc800078e02ff */
[----:B------:R-:W-:-:S06]  /*01f0*/  IMAD.HI.U32 R2, R3, R9, R2 ;  /* 0x0000000903027227 */ /* 0x000fcc00078e0002 */
[----:B------:R-:W-:-:S04]  /*0200*/  IMAD.HI.U32 R2, R2, R11, RZ ;  /* 0x0000000b02027227 */ /* 0x000fc800078e00ff */
[----:B------:R-:W-:-:S05]  /*0210*/  IMAD R0, R2, R0, R11 ;  /* 0x0000000002007224 */ /* 0x000fca00078e020b */
[----:B------:R-:W-:-:S13]  /*0220*/  ISETP.GT.U32.AND P1, PT, R7, R0, PT ;  /* 0x000000000700720c */ /* 0x000fda0003f24070 */
[----:B------:R-:W-:Y:S02]  /*0230*/  @!P1 IMAD.IADD R0, R0, 0x1, -R7 ;  /* 0x0000000100009824 */ /* 0x000fe400078e0a07 */
[----:B------:R-:W-:Y:S01]  /*0240*/  @!P1 VIADD R2, R2, 0x1 ;  /* 0x0000000102029836 */ /* 0x000fe20000000000 */
[----:B------:R-:W-:Y:S02]  /*0250*/  ISETP.NE.AND P1, PT, R4, RZ, PT ;  /* 0x000000ff0400720c */ /* 0x000fe40003f25270 */
[----:B------:R-:W-:Y:S02]  /*0260*/  ISETP.GE.U32.AND P0, PT, R0, R7, PT ;  /* 0x000000070000720c */ /* 0x000fe40003f06070 */
[----:B------:R-:W-:-:S04]  /*0270*/  LOP3.LUT R0, R5, R4, RZ, 0x3c, !PT ;  /* 0x0000000405007212 */ /* 0x000fc800078e3cff */
[----:B------:R-:W-:Y:S01]  /*0280*/  ISETP.GE.AND P2, PT, R0, RZ, PT ;  /* 0x000000ff0000720c */ /* 0x000fe20003f46270 */
[----:B------:R-:W-:-:S05]  /*0290*/  VIADD R0, R124, 0x1ff ;  /* 0x000001ff7c007836 */ /* 0x000fca0000000000 */
[----:B------:R-:W-:Y:S01]  /*02a0*/  SHF.R.S32.HI R3, RZ, 0x1f, R0 ;  /* 0x0000001fff037819 */ /* 0x000fe20000011400 */
[----:B------:R-:W-:-:S03]  /*02b0*/  @P0 VIADD R2, R2, 0x1 ;  /* 0x0000000102020836 */ /* 0x000fc60000000000 */
[----:B------:R-:W-:-:S03]  /*02c0*/  LEA.HI R3, R3, R0, RZ, 0x9 ;  /* 0x0000000003037211 */ /* 0x000fc600078f48ff */
[----:B------:R-:W-:Y:S01]  /*02d0*/  @!P2 IMAD.MOV R2, RZ, RZ, -R2 ;  /* 0x000000ffff02a224 */ /* 0x000fe200078e0a02 */
[----:B------:R-:W-:-:S05]  /*02e0*/  @!P1 LOP3.LUT R2, RZ, R4, RZ, 0x33, !PT ;  /* 0x00000004ff029212 */ /* 0x000fca00078e33ff */
[----:B------:R-:W-:Y:S02]  /*02f0*/  IMAD.SHL.U32 R6, R2, 0x8, RZ ;  /* 0x0000000802067824 */ /* 0x000fe400078e00ff */
[----:B------:R-:W-:-:S03]  /*0300*/  IMAD.MOV R2, RZ, RZ, -R2 ;  /* 0x000000ffff027224 */ /* 0x000fc600078e0a02 */
[----:B------:R-:W-:Y:S01]  /*0310*/  LEA.HI.SX32 R3, R3, -R6, 0x17 ;  /* 0x8000000603037211 */ /* 0x000fe200078fbaff */
[----:B------:R-:W-:-:S03]  /*0320*/  IMAD R4, R4, R2, R5 ;  /* 0x0000000204047224 */ /* 0x000fc600078e0205 */
[----:B------:R-:W-:Y:S02]  /*0330*/  VIMNMX R11, R3, 0x8, PT ;  /* 0x00000008030b7848 */ /* 0x000fe40003fe0100 */
[----:B------:R-:W-:Y:S02]  /*0340*/  IABS R9, R4 ;  /* 0x0000000400097213 */ /* 0x000fe40000000000 */
[----:B------:R-:W-:-:S04]  /*0350*/  IABS R7, R11 ;  /* 0x0000000b00077213 */ /* 0x000fc80000000000 */
[----:B------:R-:W0:Y:S08]  /*0360*/  I2F.RP R0, R7 ;  /* 0x0000000700007306 */ /* 0x000e300000209400 */
[----:B0-----:R-:W0:Y:S02]  /*0370*/  MUFU.RCP R0, R0 ;  /* 0x0000000000007308 */ /* 0x001e240000001000 */
[----:B0-----:R-:W-:-:S06]  /*0380*/  VIADD R3, R0, 0xffffffe ;  /* 0x0ffffffe00037836 */ /* 0x001fcc0000000000 */
[----:B------:R-:W0:Y:S02]  /*0390*/  F2I.FTZ.U32.TRUNC.NTZ R3, R3 ;  /* 0x0000000300037305 */ /* 0x000e24000021f000 */
[----:B0-----:R-:W-:-:S04]  /*03a0*/  IMAD.MOV R8, RZ, RZ, -R3 ;  /* 0x000000ffff087224 */ /* 0x001fc800078e0a03 */
[----:B------:R-:W-:Y:S01]  /*03b0*/  IMAD.MOV.U32 R2, RZ, RZ, R8 ;  /* 0x000000ffff027224 */ /* 0x000fe200078e0008 */
[----:B------:R-:W-:-:S03]  /*03c0*/  IABS R8, R11 ;  /* 0x0000000b00087213 */ /* 0x000fc60000000000 */
[----:B------:R-:W-:Y:S02]  /*03d0*/  IMAD R5, R2, R7, RZ ;  /* 0x0000000702057224 */ /* 0x000fe400078e02ff */
[----:B------:R-:W-:Y:S02]  /*03e0*/  IMAD.MOV.U32 R2, RZ, RZ, RZ ;  /* 0x000000ffff027224 */ /* 0x000fe400078e00ff */
[----:B------:R-:W-:Y:S02]  /*03f0*/  IMAD.MOV R0, RZ, RZ, -R8 ;  /* 0x000000ffff007224 */ /* 0x000fe400078e0a08 */
[----:B------:R-:W-:Y:S02]  /*0400*/  IMAD.HI.U32 R2, R3, R5, R2 ;  /* 0x0000000503027227 */ /* 0x000fe400078e0002 */
[----:B------:R-:W0:Y:S04]  /*0410*/  LDC R3, c[0x0][0x230] ;  /* 0x00008c00ff037b82 */ /* 0x000e280000000800 */
[----:B------:R-:W-:-:S04]  /*0420*/  IMAD.HI.U32 R2, R2, R9, RZ ;  /* 0x0000000902027227 */ /* 0x000fc800078e00ff */
[----:B------:R-:W-:-:S05]  /*0430*/  IMAD R0, R2, R0, R9 ;  /* 0x0000000002007224 */ /* 0x000fca00078e0209 */
[----:B------:R-:W-:Y:S01]  /*0440*/  ISETP.GT.U32.AND P1, PT, R7, R0, PT ;  /* 0x000000000700720c */ /* 0x000fe20003f24070 */
[----:B0-----:R-:W-:-:S12]  /*0450*/  VIADD R10, R3, 0x7f ;  /* 0x0000007f030a7836 */ /* 0x001fd80000000000 */
[----:B------:R-:W-:Y:S02]  /*0460*/  @!P1 IMAD.IADD R0, R0, 0x1, -R7 ;  /* 0x0000000100009824 */ /* 0x000fe400078e0a07 */
[----:B------:R-:W-:Y:S01]  /*0470*/  @!P1 VIADD R2, R2, 0x1 ;  /* 0x0000000102029836 */ /* 0x000fe20000000000 */
[----:B------:R-:W-:Y:S02]  /*0480*/  ISETP.NE.AND P1, PT, R11, RZ, PT ;  /* 0x000000ff0b00720c */ /* 0x000fe40003f25270 */
[----:B------:R-:W-:Y:S02]  /*0490*/  ISETP.GE.U32.AND P0, PT, R0, R7, PT ;  /* 0x000000070000720c */ /* 0x000fe40003f06070 */
[----:B------:R-:W-:-:S04]  /*04a0*/  LOP3.LUT R0, R4, R11, RZ, 0x3c, !PT ;  /* 0x0000000b04007212 */ /* 0x000fc800078e3cff */
[----:B------:R-:W-:-:S07]  /*04b0*/  ISETP.GE.AND P2, PT, R0, RZ, PT ;  /* 0x000000ff0000720c */ /* 0x000fce0003f46270 */
[----:B------:R-:W-:Y:S01]  /*04c0*/  @P0 VIADD R2, R2, 0x1 ;  /* 0x0000000102020836 */ /* 0x000fe20000000000 */
[----:B------:R-:W-:-:S05]  /*04d0*/  ISETP.GT.AND P0, PT, R10, 0x7f, PT ;  /* 0x0000007f0a00780c */ /* 0x000fca0003f04270 */
[----:B------:R-:W-:Y:S01]  /*04e0*/  @!P2 IMAD.MOV R2, RZ, RZ, -R2 ;  /* 0x000000ffff02a224 */ /* 0x000fe200078e0a02 */
[----:B------:R-:W-:-:S05]  /*04f0*/  @!P1 LOP3.LUT R2, RZ, R11, RZ, 0x33, !PT ;  /* 0x0000000bff029212 */ /* 0x000fca00078e33ff */
[----:B------:R-:W-:-:S04]  /*0500*/  IMAD.MOV R0, RZ, RZ, -R2 ;  /* 0x000000ffff007224 */ /* 0x000fc800078e0a02 */
[----:B------:R-:W-:-:S04]  /*0510*/  IMAD R0, R11, R0, R4 ;  /* 0x000000000b007224 */ /* 0x000fc800078e0204 */
[----:B------:R-:W-:-:S05]  /*0520*/  IMAD.IADD R0, R6, 0x1, R0 ;  /* 0x0000000106007824 */ /* 0x000fca00078e0200 */
[----:B------:R-:W-:Y:S01]  /*0530*/  R2UR UR5, R0 ;  /* 0x00000000000572ca */ /* 0x000fe200000e0000 */
[----:B------:R-:W-:-:S04]  /*0540*/  IMAD.SHL.U32 R0, R2, 0x200, RZ ;  /* 0x0000020002007824 */ /* 0x000fc800078e00ff */
[C---:B------:R-:W-:Y:S02]  /*0550*/  VIADD R2, R0.reuse, 0x1 ;  /* 0x0000000100027836 */ /* 0x040fe40000000000 */
[C---:B------:R-:W-:Y:S02]  /*0560*/  VIADD R4, R0.reuse, 0x2 ;  /* 0x0000000200047836 */ /* 0x040fe40000000000 */
[C---:B------:R-:W-:Y:S01]  /*0570*/  VIADD R3, R0.reuse, 0x3 ;  /* 0x0000000300037836 */ /* 0x040fe20000000000 */
[----:B------:R0:W-:Y:S01]  /*0580*/  STL [R1+0x820], R2 ;  /* 0x0008200201007387 */ /* 0x0001e20000100800 */
[C---:B------:R-:W-:Y:S02]  /*0590*/  VIADD R5, R0.reuse, 0xf6 ;  /* 0x000000f600057836 */ /* 0x040fe40000000000 */
[C---:B------:R-:W-:Y:S01]  /*05a0*/  VIADD R6, R0.reuse, 0x108 ;  /* 0x0000010800067836 */ /* 0x040fe20000000000 */
[----:B------:R1:W-:Y:S01]  /*05b0*/  STL [R1+0x81c], R4 ;  /* 0x00081c0401007387 */ /* 0x0003e20000100800 */
[----:B------:R-:W-:Y:S01]  /*05c0*/  ULEA UR5, UR5, UR6, 0x9 ;  /* 0x0000000605057291 */ /* 0x000fe2000f8e483f */
[----:B------:R-:W-:-:S02]  /*05d0*/  VIADD R251, R0, 0xff ;  /* 0x000000ff00fb7836 */ /* 0x000fc40000000000 */
[----:B------:R2:W-:Y:S01]  /*05e0*/  STL [R1+0x818], R3 ;  /* 0x0008180301007387 */ /* 0x0005e20000100800 */
[----:B------:R-:W-:Y:S01]  /*05f0*/  ULDC.64 UR6, c[0x0][0x208] ;  /* 0x0000820000067ab9 */ /* 0x000fe20000000a00 */
[C---:B0-----:R-:W-:Y:S02]  /*0600*/  VIADD R2, R0.reuse, 0x4 ;  /* 0x0000000400027836 */ /* 0x041fe40000000000 */
[----:B------:R-:W-:Y:S02]  /*0610*/  VIADD R127, R127, UR5 ;  /* 0x000000057f7f7c36 */ /* 0x000fe40008000000 */
[C---:B-1----:R-:W-:Y:S01]  /*0620*/  VIADD R4, R0.reuse, 0x5 ;  /* 0x0000000500047836 */ /* 0x042fe20000000000 */
[----:B------:R0:W-:Y:S01]  /*0630*/  STL [R1+0x814], R2 ;  /* 0x0008140201007387 */ /* 0x0001e20000100800 */
[C---:B------:R-:W-:Y:S02]  /*0640*/  VIADD R252, R0.reuse, 0x10d ;  /* 0x0000010d00fc7836 */ /* 0x040fe40000000000 */
[C---:B--2---:R-:W-:Y:S01]  /*0650*/  VIADD R3, R0.reuse, 0x6 ;  /* 0x0000000600037836 */ /* 0x044fe20000000000 */
[----:B------:R1:W-:Y:S01]  /*0660*/  STL [R1+0x810], R4 ;  /* 0x0008100401007387 */ /* 0x0003e20000100800 */
[----:B------:R-:W-:-:S02]  /*0670*/  VIADD R8, R0, 0x112 ;  /* 0x0000011200087836 */ /* 0x000fc40000000000 */
[C---:B------:R-:W-:Y:S01]  /*0680*/  VIADD R7, R0.reuse, 0x113 ;  /* 0x0000011300077836 */ /* 0x040fe20000000000 */
[----:B------:R2:W-:Y:S01]  /*0690*/  STL [R1+0x80c], R3 ;  /* 0x00080c0301007387 */ /* 0x0005e20000100800 */
[C---:B------:R-:W-:Y:S02]  /*06a0*/  VIADD R250, R0.reuse, 0x114 ;  /* 0x0000011400fa7836 */ /* 0x040fe40000000000 */
[C---:B0-----:R-:W-:Y:S02]  /*06b0*/  VIADD R2, R0.reuse, 0x7 ;  /* 0x0000000700027836 */ /* 0x041fe40000000000 */
[C---:B------:R-:W-:Y:S02]  /*06c0*/  VIADD R249, R0.reuse, 0x115 ;  /* 0x0000011500f97836 */ /* 0x040fe40000000000 */
[C---:B-1----:R-:W-:Y:S01]  /*06d0*/  VIADD R4, R0.reuse, 0x8 ;  /* 0x0000000800047836 */ /* 0x042fe20000000000 */
[----:B------:R0:W-:Y:S01]  /*06e0*/  STL [R1+0x808], R2 ;  /* 0x0008080201007387 */ /* 0x0001e20000100800 */
[----:B------:R-:W-:-:S02]  /*06f0*/  VIADD R248, R0, 0x116 ;  /* 0x0000011600f87836 */ /* 0x000fc40000000000 */
[C---:B--2---:R-:W-:Y:S01]  /*0700*/  VIADD R3, R0.reuse, 0x9 ;  /* 0x0000000900037836 */ /* 0x044fe20000000000 */
[----:B------:R1:W-:Y:S01]  /*0710*/  STL [R1+0x804], R4 ;  /* 0x0008040401007387 */ /* 0x0003e20000100800 */
[C---:B------:R-:W-:Y:S02]  /*0720*/  VIADD R247, R0.reuse, 0x117 ;  /* 0x0000011700f77836 */ /* 0x040fe40000000000 */
[C---:B------:R-:W-:Y:S01]  /*0730*/  VIADD R246, R0.reuse, 0x118 ;  /* 0x0000011800f67836 */ /* 0x040fe20000000000 */
[----:B------:R2:W-:Y:S01]  /*0740*/  STL [R1+0x800], R3 ;  /* 0x0008000301007387 */ /* 0x0005e20000100800 */
[C---:B------:R-:W-:Y:S02]  /*0750*/  VIADD R245, R0.reuse, 0x119 ;  /* 0x0000011900f57836 */ /* 0x040fe40000000000 */
[C---:B0-----:R-:W-:Y:S02]  /*0760*/  VIADD R2, R0.reuse, 0xa ;  /* 0x0000000a00027836 */ /* 0x041fe40000000000 */
[----:B------:R-:W-:-:S02]  /*0770*/  VIADD R244, R0, 0x11a ;  /* 0x0000011a00f47836 */ /* 0x000fc40000000000 */
[C---:B-1----:R-:W-:Y:S01]  /*0780*/  VIADD R4, R0.reuse, 0xb ;  /* 0x0000000b00047836 */ /* 0x042fe20000000000 */
[----:B------:R0:W-:Y:S01]  /*0790*/  STL [R1+0x7fc], R2 ;  /* 0x0007fc0201007387 */ /* 0x0001e20000100800 */
[C---:B------:R-:W-:Y:S02]  /*07a0*/  VIADD R243, R0.reuse, 0x11b ;  /* 0x0000011b00f37836 */ /* 0x040fe40000000000 */
[C---:B--2---:R-:W-:Y:S01]  /*07b0*/  VIADD R3, R0.reuse, 0xc ;  /* 0x0000000c00037836 */ /* 0x044fe20000000000 */
[----:B------:R1:W-:Y:S01]  /*07c0*/  STL [R1+0x7f8], R4 ;  /* 0x0007f80401007387 */ /* 0x0003e20000100800 */
[C---:B------:R-:W-:Y:S02]  /*07d0*/  VIADD R242, R0.reuse, 0x11c ;  /* 0x0000011c00f27836 */ /* 0x040fe40000000000 */
[C---:B------:R-:W-:Y:S01]  /*07e0*/  VIADD R241, R0.reuse, 0x11d ;  /* 0x0000011d00f17836 */ /* 0x040fe20000000000 */
[----:B------:R2:W-:Y:S01]  /*07f0*/  STL [R1+0x7f4], R3 ;  /* 0x0007f40301007387 */ /* 0x0005e20000100800 */
[----:B------:R-:W-:-:S02]  /*0800*/  VIADD R240, R0, 0x11e ;  /* 0x0000011e00f07836 */ /* 0x000fc40000000000 */
[C---:B0-----:R-:W-:Y:S02]  /*0810*/  VIADD R2, R0.reuse, 0xd ;  /* 0x0000000d00027836 */ /* 0x041fe40000000000 */
[C---:B------:R-:W-:Y:S02]  /*0820*/  VIADD R239, R0.reuse, 0x11f ;  /* 0x0000011f00ef7836 */ /* 0x040fe40000000000 */
        /* <DEDUP_REMOVED lines=494> */
[----:B-1----:R-:W-:-:S03]  /*2710*/  VIADD R4, R0, 0x95 ;  /* 0x0000009500047836 */ /* 0x002fc60000000000 */
[----:B------:R0:W-:Y:S01]  /*2720*/  STL [R1+0x5b0], R2 ;  /* 0x0005b00201007387 */ /* 0x0001e20000100800 */
[----:B--2---:R-:W-:-:S03]  /*2730*/  VIADD R3, R0, 0x96 ;  /* 0x0000009600037836 */ /* 0x004fc60000000000 */
[----:B------:R1:W-:Y:S04]  /*2740*/  STL [R1+0x5a0], R4 ;  /* 0x0005a00401007387 */ /* 0x0003e80000100800 */
[----:B------:R2:W-:Y:S01]  /*2750*/  STL [R1+0x59c], R3 ;  /* 0x00059c0301007387 */ /* 0x0005e20000100800 */
        /* <DEDUP_REMOVED lines=208> */
[----:B------:R1:W-:Y:S01]  /*3460*/  STL [R1+0xc8], R5 ;  /* 0x0000c80501007387 */ /* 0x0003e20000100800 */
[C---:B0-----:R-:W-:Y:S02]  /*3470*/  VIADD R2, R0.reuse, 0x101 ;  /* 0x0000010100027836 */ /* 0x041fe40000000000 */
[----:B-1----:R-:W-:-:S03]  /*3480*/  VIADD R5, R0, 0x105 ;  /* 0x0000010500057836 */ /* 0x002fc60000000000 */
[----:B------:R0:W-:Y:S04]  /*3490*/  STL [R1+0x9c], R2 ;  /* 0x00009c0201007387 */ /* 0x0001e80000100800 */
[----:B------:R1:W-:Y:S01]  /*34a0*/  STL [R1+0x2c], R3 ;  /* 0x00002c0301007387 */ /* 0x0003e20000100800 */
[C---:B0-----:R-:W-:Y:S02]  /*34b0*/  VIADD R2, R0.reuse, 0x103 ;  /* 0x0000010300027836 */ /* 0x041fe40000000000 */
[----:B-1----:R-:W-:-:S03]  /*34c0*/  VIADD R3, R0, 0x104 ;  /* 0x0000010400037836 */ /* 0x002fc60000000000 */
[----:B------:R0:W-:Y:S04]  /*34d0*/  STL [R1+0x28], R2 ;  /* 0x0000280201007387 */ /* 0x0001e80000100800 */
        /* <DEDUP_REMOVED lines=14> */
[----:B------:R1:W-:Y:S01]  /*35c0*/  STL [R1], R5 ;  /* 0x0000000501007387 */ /* 0x0003e20000100800 */
[C---:B0-----:R-:W-:Y:S02]  /*35d0*/  VIADD R2, R0.reuse, 0x10e ;  /* 0x0000010e00027836 */ /* 0x041fe40000000000 */
[----:B-1----:R-:W-:-:S03]  /*35e0*/  VIADD R5, R0, 0x110 ;  /* 0x0000011000057836 */ /* 0x002fc60000000000 */
[----:B------:R0:W-:Y:S04]  /*35f0*/  STL [R1+0x8], R2 ;  /* 0x0000080201007387 */ /* 0x0001e80000100800 */
[----:B------:R1:W-:Y:S01]  /*3600*/  STL [R1+0x1d54], R127 ;  /* 0x001d547f01007387 */ /* 0x0003e20000100800 */
[----:B0-----:R-:W-:Y:S01]  /*3610*/  VIADD R2, R0, 0x111 ;  /* 0x0000011100027836 */ /* 0x001fe20000000000 */
[----:B------:R-:W-:Y:S06]  /*3620*/  @P0 BRA `(.L_x_0) ;  /* 0x0000001c000c0947 */ /* 0x000fec0003800000 */
[----:B------:R-:W-:Y:S01]  /*3630*/  IMAD.SHL.U32 R2, R126, 0x10, RZ ;  /* 0x000000107e027824 */ /* 0x000fe200078e00ff */
[----:B------:R2:W-:Y:S01]  /*3640*/  STL [R1+0x400], RZ ;  /* 0x000400ff01007387 */ /* 0x0005e20000100800 */
[----:B------:R-:W-:Y:S02]  /*3650*/  CS2R R24, SRZ ;  /* 0x0000000000187805 */ /* 0x000fe4000001ff00 */
[----:B------:R-:W-:Y:S02]  /*3660*/  CS2R R26, SRZ ;  /* 0x00000000001a7805 */ /* 0x000fe4000001ff00 */
[----:B------:R-:W-:Y:S01]  /*3670*/  CS2R R28, SRZ ;  /* 0x00000000001c7805 */ /* 0x000fe2000001ff00 */
[----:B------:R2:W-:Y:S01]  /*3680*/  STL [R1+0x1d50], R2 ;  /* 0x001d500201007387 */ /* 0x0005e20000100800 */
[----:B------:R-:W-:Y:S02]  /*3690*/  CS2R R30, SRZ ;  /* 0x00000000001e7805 */ /* 0x000fe4000001ff00 */
[----:B------:R-:W-:-:S02]  /*36a0*/  CS2R R32, SRZ ;  /* 0x0000000000207805 */ /* 0x000fc4000001ff00 */
[----:B------:R-:W-:Y:S01]  /*36b0*/  CS2R R34, SRZ ;  /* 0x0000000000227805 */ /* 0x000fe2000001ff00 */
[----:B------:R2:W-:Y:S01]  /*36c0*/  STL [R1+0x404], RZ ;  /* 0x000404ff01007387 */ /* 0x0005e20000100800 */
[----:B------:R-:W-:Y:S02]  /*36d0*/  CS2R R36, SRZ ;  /* 0x0000000000247805 */ /* 0x000fe4000001ff00 */
[----:B------:R-:W-:Y:S02]  /*36e0*/  CS2R R38, SRZ ;  /* 0x0000000000267805 */ /* 0x000fe4000001ff00 */
[----:B------:R-:W-:Y:S01]  /*36f0*/  CS2R R40, SRZ ;  /* 0x0000000000287805 */ /* 0x000fe2000001ff00 */
[----:B------:R2:W-:Y:S01]  /*3700*/  STL [R1+0x408], RZ ;  /* 0x000408ff01007387 */ /* 0x0005e20000100800 */
        /* <DEDUP_REMOVED lines=56> */
[----:B-1----:R-:W-:Y:S02]  /*3a90*/  CS2R R126, SRZ ;  /* 0x00000000007e7805 */ /* 0x002fe4000001ff00 */
        /* <DEDUP_REMOVED lines=15> */
[----:B------:R-:W-:-:S03]  /*3b90*/  CS2R R150, SRZ ;  /* 0x0000000000967805 */ /* 0x000fc6000001ff00 */
[----:B------:R2:W-:Y:S04]  /*3ba0*/  STL [R1+0x454], RZ ;  /* 0x000454ff01007387 */ /* 0x0005e80000100800 */
        /* <DEDUP_REMOVED lines=234> */
[----:B------:R2:W-:Y:S04]  /*4a50*/  STL [R1], RZ ;  /* 0x000000ff01007387 */ /* 0x0005e80000100800 */
        /* <DEDUP_REMOVED lines=126> */
[----:B------:R2:W-:Y:S01]  /*5240*/  STL [R1+0x1fc], RZ ;  /* 0x0001fcff01007387 */ /* 0x0005e20000100800 */
[----:B------:R-:W-:Y:S05]  /*5250*/  BRA `(.L_x_1) ;  /* 0x000005b800087947 */ /* 0x000fea0003800000 */
.L_x_0:
[----:B------:R0:W-:Y:S01]  /*5260*/  STL [R1+0x1e80], R246 ;  /* 0x001e80f601007387 */ /* 0x0001e20000100800 */
[----:B------:R-:W-:Y:S01]  /*5270*/  ISETP.GE.AND P4, PT, R9, RZ, PT ;  /* 0x000000ff0900720c */ /* 0x000fe20003f86270 */
[----:B------:R-:W-:Y:S01]  /*5280*/  ULDC UR5, c[0x0][0x23c] ;  /* 0x00008f0000057ab9 */ /* 0x000fe20000000800 */
[----:B------:R-:W-:Y:S01]  /*5290*/  ISETP.GE.AND P2, PT, R11, RZ, PT ;  /* 0x000000ff0b00720c */ /* 0x000fe20003f46270 */
[----:B------:R-:W-:Y:S01]  /*52a0*/  ULDC.64 UR8, c[0x0][0x218] ;  /* 0x0000860000087ab9 */ /* 0x000fe20000000a00 */
[----:B------:R-:W-:Y:S01]  /*52b0*/  ISETP.NE.AND P6, PT, R124, RZ, PT ;  /* 0x000000ff7c00720c */ /* 0x000fe20003fc5270 */
[----:B------:R-:W-:Y:S01]  /*52c0*/  ULDC.64 UR10, c[0x0][0x210] ;  /* 0x00008400000a7ab9 */ /* 0x000fe20000000a00 */
[----:B0-----:R-:W2:Y:S04]  /*52d0*/  LDL.LU R246, [R1+0x3cc] ;  /* 0x0003cc0001f67983 */ /* 0x001ea80000300800 */
[----:B------:R-:W-:Y:S04]  /*52e0*/  STL [R1+0x1e7c], R247 ;  /* 0x001e7cf701007387 */ /* 0x000fe80000100800 */
[----:B------:R-:W-:Y:S04]  /*52f0*/  STL [R1+0x1e78], R248 ;  /* 0x001e78f801007387 */ /* 0x000fe80000100800 */
[----:B------:R-:W-:Y:S04]  /*5300*/  STL [R1+0x1e74], R249 ;  /* 0x001e74f901007387 */ /* 0x000fe80000100800 */
[----:B------:R-:W-:Y:S04]  /*5310*/  STL [R1+0x1e70], R250 ;  /* 0x001e70fa01007387 */ /* 0x000fe80000100800 */
[----:B------:R-:W-:Y:S04]  /*5320*/  STL [R1+0x1e6c], R7 ;  /* 0x001e6c0701007387 */ /* 0x000fe80000100800 */
[----:B------:R0:W-:Y:S04]  /*5330*/  STL [R1+0x1e68], R8 ;  /* 0x001e680801007387 */ /* 0x0001e80000100800 */
[----:B0-----:R-:W3:Y:S04]  /*5340*/  LDL.LU R8, [R1+0x258] ;  /* 0x0002580001087983 */ /* 0x001ee80000300800 */
[----:B------:R-:W-:Y:S04]  /*5350*/  STL [R1+0x1e64], R2 ;  /* 0x001e640201007387 */ /* 0x000fe80000100800 */
[----:B------:R-:W-:Y:S04]  /*5360*/  STL [R1+0x1e60], R5 ;  /* 0x001e600501007387 */ /* 0x000fe80000100800 */
[----:B------:R0:W-:Y:S04]  /*5370*/  STL [R1+0x1e5c], R6 ;  /* 0x001e5c0601007387 */ /* 0x0001e80000100800 */
[----:B0-----:R-:W4:Y:S04]  /*5380*/  LDL.LU R6, [R1+0x1c0] ;  /* 0x0001c00001067983 */ /* 0x001f280000300800 */
[----:B------:R0:W-:Y:S04]  /*5390*/  STL [R1+0x1e58], R252 ;  /* 0x001e58fc01007387 */ /* 0x0001e80000100800 */
[----:B0-----:R-:W2:Y:S04]  /*53a0*/  LDL.LU R252, [R1+0xf8] ;  /* 0x0000f80001fc7983 */ /* 0x001ea80000300800 */
[----:B------:R-:W2:Y:S04]  /*53b0*/  LDL.LU R2, [R1+0x154] ;  /* 0x0001540001027983 */ /* 0x000ea80000300800 */
[----:B------:R-:W2:Y:S04]  /*53c0*/  LDL.LU R247, [R1+0x2e4] ;  /* 0x0002e40001f77983 */ /* 0x000ea80000300800 */
[----:B------:R-:W2:Y:S04]  /*53d0*/  LDL.LU R250, [R1+0x220] ;  /* 0x0002200001fa7983 */ /* 0x000ea80000300800 */
[----:B------:R-:W2:Y:S01]  /*53e0*/  LDL.LU R249, [R1+0x1a4] ;  /* 0x0001a40001f97983 */ /* 0x000ea20000300800 */
[----:B------:R-:W-:-:S02]  /*53f0*/  IMAD.MOV.U32 R5, RZ, RZ, R251 ;  /* 0x000000ffff057224 */ /* 0x000fc400078e00fb */
[----:B------:R-:W-:Y:S01]  /*5400*/  IMAD.MOV.U32 R248, RZ, RZ, R3 ;  /* 0x000000fffff87224 */ /* 0x000fe200078e0003 */
[----:B------:R0:W-:Y:S01]  /*5410*/  STL [R1+0x1e54], R0 ;  /* 0x001e540001007387 */ /* 0x0001e20000100800 */
[----:B------:R-:W-:-:S03]  /*5420*/  IMAD.MOV.U32 R7, RZ, RZ, R4 ;  /* 0x000000ffff077224 */ /* 0x000fc600078e0004 */
[----:B0-----:R-:W3:Y:S01]  /*5430*/  LDL R0, [R1+0x1d54] ;  /* 0x001d540001007983 */ /* 0x001ee20000100800 */
[----:B------:R-:W-:Y:S02]  /*5440*/  IABS R251, R124 ;  /* 0x0000007c00fb7213 */ /* 0x000fe40000000000 */
[----:B------:R-:W-:Y:S02]  /*5450*/  IABS R3, R125 ;  /* 0x0000007d00037213 */ /* 0x000fe40000000000 */
[----:B------:R-:W0:Y:S08]  /*5460*/  I2F.RP R126, R251 ;  /* 0x000000fb007e7306 */ /* 0x000e300000209400 */
[----:B------:R-:W1:Y:S08]  /*5470*/  I2F.RP R128, R3 ;  /* 0x0000000300807306 */ /* 0x000e700000209400 */
[----:B0-----:R-:W0:Y:S08]  /*5480*/  MUFU.RCP R126, R126 ;  /* 0x0000007e007e7308 */ /* 0x001e300000001000 */
[----:B-1----:R-:W1:Y:S01]  /*5490*/  MUFU.RCP R128, R128 ;  /* 0x0000008000807308 */ /* 0x002e620000001000 */
[----:B0-----:R-:W-:-:S07]  /*54a0*/  VIADD R126, R126, 0xffffffe ;  /* 0x0ffffffe7e7e7836 */ /* 0x001fce0000000000 */
[----:B------:R0:W0:Y:S01]  /*54b0*/  F2I.FTZ.U32.TRUNC.NTZ R127, R126 ;  /* 0x0000007e007f7305 */ /* 0x000022000021f000 */
[----:B-1----:R-:W-:-:S07]  /*54c0*/  VIADD R128, R128, 0xffffffe ;  /* 0x0ffffffe80807836 */ /* 0x002fce0000000000 */
[----:B------:R-:W1:Y:S01]  /*54d0*/  F2I.FTZ.U32.TRUNC.NTZ R129, R128 ;  /* 0x0000008000817305 */ /* 0x000e62000021f000 */
[----:B0-----:R-:W-:Y:S02]  /*54e0*/  IMAD.MOV.U32 R126, RZ, RZ, RZ ;  /* 0x000000ffff7e7224 */ /* 0x001fe400078e00ff */
[----:B------:R-:W-:-:S04]  /*54f0*/  IMAD.MOV R4, RZ, RZ, -R127 ;  /* 0x000000ffff047224 */ /* 0x000fc800078e0a7f */
[----:B------:R-:W-:-:S04]  /*5500*/  IMAD R4, R4, R251, RZ ;  /* 0x000000fb04047224 */ /* 0x000fc800078e02ff */
[----:B------:R-:W-:-:S04]  /*5510*/  IMAD.HI.U32 R4, R127, R4, R126 ;  /* 0x000000047f047227 */ /* 0x000fc800078e007e */
[----:B-1----:R-:W-:Y:S01]  /*5520*/  IMAD.MOV R127, RZ, RZ, -R129 ;  /* 0x000000ffff7f7224 */ /* 0x002fe200078e0a81 */
[----:B---3--:R-:W-:Y:S02]  /*5530*/  IABS R128, R0 ;  /* 0x0000000000807213 */ /* 0x008fe40000000000 */
[----:B------:R-:W-:Y:S01]  /*5540*/  ISETP.GE.AND P3, PT, R0, RZ, PT ;  /* 0x000000ff0000720c */ /* 0x000fe20003f66270 */
[----:B----4-:R-:W-:Y:S02]  /*5550*/  IMAD.MOV.U32 R0, RZ, RZ, R6 ;  /* 0x000000ffff007224 */ /* 0x010fe400078e0006 */
[----:B------:R-:W-:Y:S02]  /*5560*/  IMAD.MOV.U32 R126, RZ, RZ, R128 ;  /* 0x000000ffff7e7224 */ /* 0x000fe400078e0080 */
[----:B------:R-:W-:Y:S02]  /*5570*/  IMAD.MOV.U32 R128, RZ, RZ, RZ ;  /* 0x000000ffff807224 */ /* 0x000fe400078e00ff */
[----:B------:R-:W-:-:S04]  /*5580*/  IMAD.HI.U32 R4, R4, R126, RZ ;  /* 0x0000007e04047227 */ /* 0x000fc800078e00ff */
[----:B------:R-:W-:Y:S02]  /*5590*/  IMAD.MOV R4, RZ, RZ, -R4 ;  /* 0x000000ffff047224 */ /* 0x000fe400078e0a04 */
[----:B------:R-:W-:Y:S02]  /*55a0*/  IMAD.MOV.U32 R6, RZ, RZ, R8 ;  /* 0x000000ffff067224 */ /* 0x000fe400078e0008 */
[----:B------:R-:W-:Y:S02]  /*55b0*/  IMAD R126, R251, R4, R126 ;  /* 0x00000004fb7e7224 */ /* 0x000fe400078e027e */
[----:B------:R-:W-:Y:S01]  /*55c0*/  IMAD R4, R127, R3, RZ ;  /* 0x000000037f047224 */ /* 0x000fe200078e02ff */
[----:B------:R-:W-:Y:S01]  /*55d0*/  IABS R127, R9 ;  /* 0x00000009007f7213 */ /* 0x000fe20000000000 */
[----:B--2---:R-:W-:Y:S01]  /*55e0*/  IMAD.MOV.U32 R8, RZ, RZ, R246 ;  /* 0x000000ffff087224 */ /* 0x004fe200078e00f6 */
[----:B------:R-:W-:Y:S01]  /*55f0*/  ISETP.GT.U32.AND P0, PT, R251, R126, PT ;  /* 0x0000007efb00720c */ /* 0x000fe20003f04070 */
[----:B------:R-:W-:Y:S01]  /*5600*/  IMAD.HI.U32 R4, R129, R4, R128 ;  /* 0x0000000481047227 */ /* 0x000fe200078e0080 */
[----:B------:R-:W-:-:S02]  /*5610*/  IABS R129, R11 ;  /* 0x0000000b00817213 */ /* 0x000fc40000000000 */
[----:B------:R-:W-:-:S03]  /*5620*/  IABS R128, R10 ;  /* 0x0000000a00807213 */ /* 0x000fc60000000000 */
[----:B------:R-:W-:-:S04]  /*5630*/  IMAD.HI.U32 R9, R4, R127, RZ ;  /* 0x0000007f04097227 */ /* 0x000fc800078e00ff */
[----:B------:R-:W-:Y:S02]  /*5640*/  IMAD.MOV R9, RZ, RZ, -R9 ;  /* 0x000000ffff097224 */ /* 0x000fe400078e0a09 */
[----:B------:R-:W-:Y:S01]  /*5650*/  @!P0 IMAD.IADD R126, R126, 0x1, -R251 ;  /* 0x000000017e7e8824 */ /* 0x000fe200078e0afb */
[----:B------:R-:W-:Y:S01]  /*5660*/  ISETP.GE.AND P0, PT, R10, RZ, PT ;  /* 0x000000ff0a00720c */ /* 0x000fe20003f06270 */
[----:B------:R-:W-:-:S03]  /*5670*/  IMAD.HI.U32 R10, R4, R129, RZ ;  /* 0x00000081040a7227 */ /* 0x000fc600078e00ff */
[----:B------:R-:W-:Y:S01]  /*5680*/  ISETP.GT.U32.AND P5, PT, R251, R126, PT ;  /* 0x0000007efb00720c */ /* 0x000fe20003fa4070 */
[----:B------:R-:W-:Y:S02]  /*5690*/  IMAD.MOV R10, RZ, RZ, -R10 ;  /* 0x000000ffff0a7224 */ /* 0x000fe400078e0a0a */
[----:B------:R-:W-:Y:S01]  /*56a0*/  IMAD R127, R3, R9, R127 ;  /* 0x00000009037f7224 */ /* 0x000fe200078e027f */
[----:B------:R-:W-:Y:S01]  /*56b0*/  IABS R9, R13 ;  /* 0x0000000d00097213 */ /* 0x000fe20000000000 */
[----:B------:R-:W-:-:S03]  /*56c0*/  IMAD.HI.U32 R11, R4, R128, RZ ;  /* 0x00000080040b7227 */ /* 0x000fc600078e00ff */
[C---:B------:R-:W-:Y:S01]  /*56d0*/  ISETP.GT.U32.AND P1, PT, R3.reuse, R127, PT ;  /* 0x0000007f0300720c */ /* 0x040fe20003f24070 */
[C---:B------:R-:W-:Y:S01]  /*56e0*/  IMAD R129, R3.reuse, R10, R129 ;  /* 0x0000000a03817224 */ /* 0x040fe200078e0281 */
[----:B------:R-:W-:Y:S01]  /*56f0*/  IABS R10, R12 ;  /* 0x0000000c000a7213 */ /* 0x000fe20000000000 */
[----:B------:R-:W-:Y:S02]  /*5700*/  IMAD.MOV R11, RZ, RZ, -R11 ;  /* 0x000000ffff0b7224 */ /* 0x000fe400078e0a0b */
[----:B------:R-:W-:Y:S02]  /*5710*/  @!P5 IMAD.IADD R126, R126, 0x1, -R251 ;  /* 0x000000017e7ed824 */ /* 0x000fe400078e0afb */
[C---:B------:R-:W-:Y:S01]  /*5720*/  IMAD R128, R3.reuse, R11, R128 ;  /* 0x0000000b03807224 */ /* 0x040fe200078e0280 */
[----:B------:R-:W-:Y:S01]  /*5730*/  IABS R11, R14 ;  /* 0x0000000e000b7213 */ /* 0x000fe20000000000 */
[----:B------:R-:W-:Y:S02]  /*5740*/  IMAD.MOV.U32 R246, RZ, RZ, R126 ;  /* 0x000000fffff67224 */ /* 0x000fe400078e007e */
[----:B------:R-:W-:Y:S01]  /*5750*/  IMAD.HI.U32 R126, R4, R10, RZ ;  /* 0x0000000a047e7227 */ /* 0x000fe200078e00ff */
[----:B------:R-:W-:-:S03]  /*5760*/  ISETP.GT.U32.AND P5, PT, R3, R128, PT ;  /* 0x000000800300720c */ /* 0x000fc60003fa4070 */
[----:B------:R-:W-:Y:S02]  /*5770*/  IMAD.MOV R126, RZ, RZ, -R126 ;  /* 0x000000ffff7e7224 */ /* 0x000fe400078e0a7e */
[--C-:B------:R-:W-:Y:S02]  /*5780*/  @!P1 IMAD.IADD R127, R127, 0x1, -R3.reuse ;  /* 0x000000017f7f9824 */ /* 0x100fe400078e0a03 */
[C---:B------:R-:W-:Y:S02]  /*5790*/  IMAD R10, R3.reuse, R126, R10 ;  /* 0x0000007e030a7224 */ /* 0x040fe400078e020a */
[----:B------:R-:W-:Y:S01]  /*57a0*/  @!P3 IMAD.MOV R246, RZ, RZ, -R246 ;  /* 0x000000fffff6b224 */ /* 0x000fe200078e0af6 */
[C---:B------:R-:W-:Y:S01]  /*57b0*/  ISETP.GT.U32.AND P3, PT, R3.reuse, R129, PT ;  /* 0x000000810300720c */ /* 0x040fe20003f64070 */
[----:B------:R-:W-:Y:S01]  /*57c0*/  IMAD.HI.U32 R251, R4, R9, RZ ;  /* 0x0000000904fb7227 */ /* 0x000fe200078e00ff */
[----:B------:R-:W-:Y:S02]  /*57d0*/  @!P6 LOP3.LUT R246, RZ, R124, RZ, 0x33, !PT ;  /* 0x0000007cfff6e212 */ /* 0x000fe400078e33ff */
[C---:B------:R-:W-:Y:S01]  /*57e0*/  ISETP.GT.U32.AND P1, PT, R3.reuse, R127, PT ;  /* 0x0000007f0300720c */ /* 0x040fe20003f24070 */
[----:B------:R-:W-:Y:S01]  /*57f0*/  @!P5 IMAD.IADD R128, R128, 0x1, -R3 ;  /* 0x000000018080d824 */ /* 0x000fe200078e0a03 */
[----:B------:R-:W-:Y:S01]  /*5800*/  ISETP.GT.U32.AND P6, PT, R3, R10, PT ;  /* 0x0000000a0300720c */ /* 0x000fe20003fc4070 */
[----:B------:R-:W-:-:S02]  /*5810*/  IMAD.MOV R251, RZ, RZ, -R251 ;  /* 0x000000fffffb7224 */ /* 0x000fc400078e0afb */
[----:B------:R-:W-:Y:S01]  /*5820*/  IMAD.HI.U32 R126, R4, R11, RZ ;  /* 0x0000000b047e7227 */ /* 0x000fe200078e00ff */
[----:B------:R-:W-:-:S03]  /*5830*/  ISETP.GT.U32.AND P5, PT, R3, R128, PT ;  /* 0x000000800300720c */ /* 0x000fc60003fa4070 */
[----:B------:R-:W-:Y:S02]  /*5840*/  @!P3 IMAD.IADD R129, R129, 0x1, -R3 ;  /* 0x000000018181b824 */ /* 0x000fe400078e0a03 */
[----:B------:R-:W-:Y:S02]  /*5850*/  IMAD R9, R3, R251, R9 ;  /* 0x000000fb03097224 */ /* 0x000fe400078e0209 */
[--C-:B------:R-:W-:Y:S02]  /*5860*/  @!P1 IMAD.IADD R127, R127, 0x1, -R3.reuse ;  /* 0x000000017f7f9824 */ /* 0x100fe400078e0a03 */
[----:B------:R-:W-:Y:S01]  /*5870*/  @!P6 IMAD.IADD R10, R10, 0x1, -R3 ;  /* 0x000000010a0ae824 */ /* 0x000fe200078e0a03 */
[C---:B------:R-:W-:Y:S01]  /*5880*/  ISETP.GT.U32.AND P3, PT, R3.reuse, R129, PT ;  /* 0x000000810300720c */ /* 0x040fe20003f64070 */
[----:B------:R-:W-:Y:S01]  /*5890*/  IMAD.MOV R126, RZ, RZ, -R126 ;  /* 0x000000ffff7e7224 */ /* 0x000fe200078e0a7e */
[C---:B------:R-:W-:Y:S01]  /*58a0*/  ISETP.GT.U32.AND P1, PT, R3.reuse, R9, PT ;  /* 0x000000090300720c */ /* 0x040fe20003f24070 */
[----:B------:R-:W-:Y:S01]  /*58b0*/  @!P4 IMAD.MOV R127, RZ, RZ, -R127 ;  /* 0x000000ffff7fc224 */ /* 0x000fe200078e0a7f */
[C---:B------:R-:W-:Y:S01]  /*58c0*/  ISETP.GT.U32.AND P4, PT, R3.reuse, R10, PT ;  /* 0x0000000a0300720c */ /* 0x040fe20003f84070 */
[----:B------:R-:W-:Y:S01]  /*58d0*/  IMAD R11, R3, R126, R11 ;  /* 0x0000007e030b7224 */ /* 0x000fe200078e020b */
[----:B------:R-:W-:Y:S01]  /*58e0*/  IABS R124, R15 ;  /* 0x0000000f007c7213 */ /* 0x000fe20000000000 */
[----:B------:R-:W2:Y:S01]  /*58f0*/  LDL.LU R251, [R1+0x204] ;  /* 0x0002040001fb7983 */ /* 0x000ea20000300800 */
[----:B------:R-:W-:-:S02]  /*5900*/  IABS R126, R16 ;  /* 0x00000010007e7213 */ /* 0x000fc40000000000 */
[----:B------:R-:W-:Y:S01]  /*5910*/  ISETP.GE.AND P6, PT, R12, RZ, PT ;  /* 0x000000ff0c00720c */ /* 0x000fe20003fc6270 */
[----:B------:R0:W-:Y:S01]  /*5920*/  STL [R1+0x5f4], R246 ;  /* 0x0005f4f601007387 */ /* 0x0001e20000100800 */
[----:B------:R-:W-:-:S04]  /*5930*/  IMAD.HI.U32 R12, R4, R124, RZ ;  /* 0x0000007c040c7227 */ /* 0x000fc800078e00ff */
[--C-:B------:R-:W-:Y:S01]  /*5940*/  @!P5 IMAD.IADD R128, R128, 0x1, -R3.reuse ;  /* 0x000000018080d824 */ /* 0x100fe200078e0a03 */
[----:B------:R-:W-:Y:S01]  /*5950*/  ISETP.GT.U32.AND P5, PT, R3, R11, PT ;  /* 0x0000000b0300720c */ /* 0x000fe20003fa4070 */
[----:B0-----:R-:W3:Y:S01]  /*5960*/  LDL.LU R246, [R1+0x1e80] ;  /* 0x001e800001f67983 */ /* 0x001ee20000300800 */
[----:B------:R-:W-:Y:S02]  /*5970*/  IMAD.MOV R12, RZ, RZ, -R12 ;  /* 0x000000ffff0c7224 */ /* 0x000fe400078e0a0c */
[--C-:B------:R-:W-:Y:S01]  /*5980*/  @!P3 IMAD.IADD R129, R129, 0x1, -R3.reuse ;  /* 0x000000018181b824 */ /* 0x100fe200078e0a03 */
[----:B------:R0:W-:Y:S01]  /*5990*/  STL [R1+0x5e8], R127 ;  /* 0x0005e87f01007387 */ /* 0x0001e20000100800 */
[----:B------:R-:W-:Y:S01]  /*59a0*/  @!P0 IMAD.MOV R128, RZ, RZ, -R128 ;  /* 0x000000ffff808224 */ /* 0x000fe200078e0a80 */
[----:B------:R-:W-:Y:S01]  /*59b0*/  ISETP.GE.AND P3, PT, R13, RZ, PT ;  /* 0x000000ff0d00720c */ /* 0x000fe20003f66270 */
[--C-:B------:R-:W-:Y:S01]  /*59c0*/  @!P1 IMAD.IADD R9, R9, 0x1, -R3.reuse ;  /* 0x0000000109099824 */ /* 0x100fe200078e0a03 */
[----:B------:R-:W-:Y:S01]  /*59d0*/  ISETP.GE.AND P1, PT, R14, RZ, PT ;  /* 0x000000ff0e00720c */ /* 0x000fe20003f26270 */
[----:B------:R-:W-:-:S02]  /*59e0*/  @!P4 IMAD.IADD R10, R10, 0x1, -R3 ;  /* 0x000000010a0ac824 */ /* 0x000fc400078e0a03 */
[----:B0-----:R-:W-:-:S04]  /*59f0*/  IMAD.HI.U32 R127, R4, R126, RZ ;  /* 0x0000007e047f7227 */ /* 0x001fc800078e00ff */
[----:B------:R-:W-:Y:S02]  /*5a00*/  IMAD.MOV R13, RZ, RZ, -R127 ;  /* 0x000000ffff0d7224 */ /* 0x000fe400078e0a7f */
[----:B------:R-:W4:Y:S01]  /*5a10*/  LDL.LU R127, [R1+0x140] ;  /* 0x00014000017f7983 */ /* 0x000f220000300800 */
[----:B------:R-:W-:-:S03]  /*5a20*/  IMAD R124, R3, R12, R124 ;  /* 0x0000000c037c7224 */ /* 0x000fc600078e027c */
[----:B------:R-:W2:Y:S01]  /*5a30*/  LDL.LU R14, [R1+0x1a0] ;  /* 0x0001a000010e7983 */ /* 0x000ea20000300800 */
[C---:B------:R-:W-:Y:S01]  /*5a40*/  IMAD R126, R3.reuse, R13, R126 ;  /* 0x0000000d037e7224 */ /* 0x040fe200078e027e */
[----:B------:R-:W-:Y:S01]  /*5a50*/  ISETP.GT.U32.AND P4, PT, R3, R124, PT ;  /* 0x0000007c0300720c */ /* 0x000fe20003f84070 */
[----:B------:R-:W-:Y:S01]  /*5a60*/  @!P5 IMAD.IADD R11, R11, 0x1, -R3 ;  /* 0x000000010b0bd824 */ /* 0x000fe200078e0a03 */
[----:B------:R0:W-:Y:S01]  /*5a70*/  STL [R1+0x5e4], R128 ;  /* 0x0005e48001007387 */ /* 0x0001e20000100800 */
[C---:B------:R-:W-:Y:S01]  /*5a80*/  ISETP.GT.U32.AND P0, PT, R3.reuse, R9, PT ;  /* 0x000000090300720c */ /* 0x040fe20003f04070 */
[----:B------:R-:W-:Y:S01]  /*5a90*/  IMAD.MOV.U32 R12, RZ, RZ, R129 ;  /* 0x000000ffff0c7224 */ /* 0x000fe200078e0081 */
[----:B------:R-:W-:Y:S02]  /*5aa0*/  IABS R13, R17 ;  /* 0x00000011000d7213 */ /* 0x000fe40000000000 */
[----:B------:R-:W-:Y:S01]  /*5ab0*/  ISETP.GT.U32.AND P5, PT, R3, R11, PT ;  /* 0x0000000b0300720c */ /* 0x000fe20003fa4070 */
[----:B------:R-:W-:Y:S01]  /*5ac0*/  @!P2 IMAD.MOV R12, RZ, RZ, -R12 ;  /* 0x000000ffff0ca224 */ /* 0x000fe200078e0a0c */
[----:B------:R-:W-:-:S02]  /*5ad0*/  ISETP.GE.AND P2, PT, R15, RZ, PT ;  /* 0x000000ff0f00720c */ /* 0x000fc40003f46270 */
[----:B------:R-:W-:Y:S01]  /*5ae0*/  IABS R15, R19 ;  /* 0x00000013000f7213 */ /* 0x000fe20000000000 */
[----:B0-----:R-:W-:Y:S01]  /*5af0*/  IMAD.MOV.U32 R128, RZ, RZ, R10 ;  /* 0x000000ffff807224 */ /* 0x001fe200078e000a */
[----:B------:R0:W-:Y:S01]  /*5b00*/  STL [R1+0x5e0], R12 ;  /* 0x0005e00c01007387 */ /* 0x0001e20000100800 */
[--C-:B------:R-:W-:Y:S01]  /*5b10*/  @!P4 IMAD.IADD R124, R124, 0x1, -R3.reuse ;  /* 0x000000017c7cc824 */ /* 0x100fe200078e0a03 */
[----:B------:R-:W-:Y:S01]  /*5b20*/  ISETP.GE.AND P4, PT, R18, RZ, PT ;  /* 0x000000ff1200720c */ /* 0x000fe20003f86270 */
[----:B------:R-:W-:Y:S01]  /*5b30*/  @!P6 IMAD.MOV R128, RZ, RZ, -R128 ;  /* 0x000000ffff80e224 */ /* 0x000fe200078e0a80 */
[----:B------:R-:W-:Y:S01]  /*5b40*/  ISETP.GT.U32.AND P6, PT, R3, R126, PT ;  /* 0x0000007e0300720c */ /* 0x000fe20003fc4070 */
[--C-:B------:R-:W-:Y:S01]  /*5b50*/  @!P0 IMAD.IADD R9, R9, 0x1, -R3.reuse ;  /* 0x0000000109098824 */ /* 0x100fe200078e0a03 */
[----:B------:R-:W-:Y:S01]  /*5b60*/  ISETP.GE.AND P0, PT, R16, RZ, PT ;  /* 0x000000ff1000720c */ /* 0x000fe20003f06270 */
[----:B------:R-:W-:Y:S01]  /*5b70*/  @!P5 IMAD.IADD R11, R11, 0x1, -R3 ;  /* 0x000000010b0bd824 */ /* 0x000fe200078e0a03 */
[----:B------:R-:W-:Y:S01]  /*5b80*/  ISETP.GE.AND P5, PT, R17, RZ, PT ;  /* 0x000000ff1100720c */ /* 0x000fe20003fa6270 */
[----:B------:R-:W-:Y:S01]  /*5b90*/  @!P3 IMAD.MOV R9, RZ, RZ, -R9 ;  /* 0x000000ffff09b224 */ /* 0x000fe200078e0a09 */
[----:B------:R-:W-:Y:S01]  /*5ba0*/  STL [R1+0x5dc], R128 ;  /* 0x0005dc8001007387 */ /* 0x000fe20000100800 */
[----:B------:R-:W-:Y:S01]  /*5bb0*/  IMAD.MOV.U32 R129, RZ, RZ, R11 ;  /* 0x000000ffff817224 */ /* 0x000fe200078e000b */
[----:B------:R-:W-:Y:S01]  /*5bc0*/  IABS R11, R20 ;  /* 0x00000014000b7213 */ /* 0x000fe20000000000 */
[----:B------:R-:W-:Y:S01]  /*5bd0*/  IMAD.MOV.U32 R10, RZ, RZ, R13 ;  /* 0x000000ffff0a7224 */ /* 0x000fe200078e000d */
[----:B------:R-:W-:Y:S01]  /*5be0*/  STL [R1+0x5cc], R9 ;  /* 0x0005cc0901007387 */ /* 0x000fe20000100800 */
[----:B------:R-:W-:Y:S01]  /*5bf0*/  @!P1 IMAD.MOV R129, RZ, RZ, -R129 ;  /* 0x000000ffff819224 */ /* 0x000fe200078e0a81 */
[----:B------:R-:W-:Y:S01]  /*5c00*/  ISETP.GE.AND P1, PT, R19, RZ, PT ;  /* 0x000000ff1300720c */ /* 0x000fe20003f26270 */
[----:B------:R-:W-:Y:S01]  /*5c10*/  @!P6 IMAD.IADD R126, R126, 0x1, -R3 ;  /* 0x000000017e7ee824 */ /* 0x000fe200078e0a03 */
[C---:B------:R-:W-:Y:S01]  /*5c20*/  ISETP.GT.U32.AND P6, PT, R3.reuse, R124, PT ;  /* 0x0000007c0300720c */ /* 0x040fe20003fc4070 */
[----:B------:R-:W-:Y:S01]  /*5c30*/  IMAD.MOV.U32 R19, RZ, RZ, R247 ;  /* 0x000000ffff137224 */ /* 0x000fe200078e00f7 */
[----:B------:R-:W-:Y:S01]  /*5c40*/  STL [R1+0x5c8], R129 ;  /* 0x0005c88101007387 */ /* 0x000fe20000100800 */
[----:B------:R-:W-:Y:S01]  /*5c50*/  IMAD.HI.U32 R17, R4, R11, RZ ;  /* 0x0000000b04117227 */ /* 0x000fe200078e00ff */
[----:B------:R-:W-:-:S02]  /*5c60*/  ISETP.GT.U32.AND P3, PT, R3, R126, PT ;  /* 0x0000007e0300720c */ /* 0x000fc40003f64070 */
[----:B0-----:R-:W-:Y:S01]  /*5c70*/  IABS R12, R18 ;  /* 0x00000012000c7213 */ /* 0x001fe20000000000 */
[----:B------:R-:W-:-:S04]  /*5c80*/  IMAD.HI.U32 R13, R4, R10, RZ ;  /* 0x0000000a040d7227 */ /* 0x000fc800078e00ff */
[----:B------:R-:W-:Y:S01]  /*5c90*/  IMAD.MOV.U32 R16, RZ, RZ, R15 ;  /* 0x000000ffff107224 */ /* 0x000fe200078e000f */
[----:B------:R-:W-:Y:S01]  /*5ca0*/  IABS R15, R23 ;  /* 0x00000017000f7213 */ /* 0x000fe20000000000 */
[----:B------:R-:W-:Y:S02]  /*5cb0*/  @!P6 IMAD.IADD R124, R124, 0x1, -R3 ;  /* 0x000000017c7ce824 */ /* 0x000fe400078e0a03 */
[----:B------:R-:W-:Y:S02]  /*5cc0*/  IMAD.MOV R13, RZ, RZ, -R13 ;  /* 0x000000ffff0d7224 */ /* 0x000fe400078e0a0d */
[----:B------:R-:W-:Y:S02]  /*5cd0*/  @!P3 IMAD.IADD R126, R126, 0x1, -R3 ;  /* 0x000000017e7eb824 */ /* 0x000fe400078e0a03 */
[----:B------:R-:W-:Y:S02]  /*5ce0*/  IMAD.MOV.U32 R247, RZ, RZ, R124 ;  /* 0x000000fffff77224 */ /* 0x000fe400078e007c */
[----:B------:R-:W-:-:S02]  /*5cf0*/  IMAD.MOV.U32 R124, RZ, RZ, R19 ;  /* 0x000000ffff7c7224 */ /* 0x000fc400078e0013 */
[----:B------:R-:W-:Y:S02]  /*5d00*/  IMAD.MOV R19, RZ, RZ, -R17 ;  /* 0x000000ffff137224 */ /* 0x000fe400078e0a11 */
[----:B------:R-:W-:Y:S02]  /*5d10*/  IMAD.MOV.U32 R17, RZ, RZ, R248 ;  /* 0x000000ffff117224 */ /* 0x000fe400078e00f8 */
[----:B------:R-:W-:Y:S02]  /*5d20*/  IMAD.MOV.U32 R248, RZ, RZ, R126 ;  /* 0x000000fffff87224 */ /* 0x000fe400078e007e */
[----:B------:R-:W3:Y:S01]  /*5d30*/  LDL.LU R126, [R1+0x3e8] ;  /* 0x0003e800017e7983 */ /* 0x000ee20000300800 */
[----:B------:R-:W-:Y:S01]  /*5d40*/  IMAD R10, R3, R13, R10 ;  /* 0x0000000d030a7224 */ /* 0x000fe200078e020a */
[----:B------:R-:W-:Y:S01]  /*5d50*/  IABS R13, R21 ;  /* 0x00000015000d7213 */ /* 0x000fe20000000000 */
[----:B------:R-:W-:Y:S02]  /*5d60*/  @!P2 IMAD.MOV R247, RZ, RZ, -R247 ;  /* 0x000000fffff7a224 */ /* 0x000fe400078e0af7 */
[----:B------:R-:W-:Y:S01]  /*5d70*/  @!P0 IMAD.MOV R248, RZ, RZ, -R248 ;  /* 0x000000fffff88224 */ /* 0x000fe200078e0af8 */
[----:B------:R-:W-:-:S02]  /*5d80*/  ISETP.GE.AND P0, PT, R20, RZ, PT ;  /* 0x000000ff1400720c */ /* 0x000fc40003f06270 */
[----:B------:R0:W-:Y:S01]  /*5d90*/  STL [R1+0x5bc], R247 ;  /* 0x0005bcf701007387 */ /* 0x0001e20000100800 */
[C---:B------:R-:W-:Y:S01]  /*5da0*/  IMAD R11, R3.reuse, R19, R11 ;  /* 0x00000013030b7224 */ /* 0x040fe200078e020b */
[----:B------:R-:W-:Y:S02]  /*5db0*/  ISETP.GT.U32.AND P6, PT, R3, R10, PT ;  /* 0x0000000a0300720c */ /* 0x000fe40003fc4070 */
[----:B0-----:R-:W3:Y:S04]  /*5dc0*/  LDL.LU R247, [R1+0x1e7c] ;  /* 0x001e7c0001f77983 */ /* 0x001ee80000300800 */
[----:B------:R0:W-:Y:S07]  /*5dd0*/  STL [R1+0x5b8], R248 ;  /* 0x0005b8f801007387 */ /* 0x0001ee0000100800 */
[----:B------:R-:W-:Y:S01]  /*5de0*/  @!P6 IMAD.IADD R10, R10, 0x1, -R3 ;  /* 0x000000010a0ae824 */ /* 0x000fe200078e0a03 */
[----:B0-----:R-:W3:Y:S01]  /*5df0*/  LDL.LU R248, [R1+0x1e78] ;  /* 0x001e780001f87983 */ /* 0x001ee20000300800 */
[----:B----4-:R-:W-:-:S02]  /*5e00*/  IMAD.MOV.U32 R129, RZ, RZ, R127 ;  /* 0x000000ffff817224 */ /* 0x010fc400078e007f */
[----:B------:R-:W-:-:S04]  /*5e10*/  IMAD.HI.U32 R127, R4, R15, RZ ;  /* 0x0000000f047f7227 */ /* 0x000fc800078e00ff */
[----:B--2---:R-:W-:Y:S02]  /*5e20*/  IMAD.MOV.U32 R128, RZ, RZ, R14 ;  /* 0x000000ffff807224 */ /* 0x004fe400078e000e */
[----:B------:R-:W-:-:S04]  /*5e30*/  IMAD.HI.U32 R14, R4, R12, RZ ;  /* 0x0000000c040e7227 */ /* 0x000fc800078e00ff */
[----:B------:R-:W-:Y:S01]  /*5e40*/  IMAD.MOV R9, RZ, RZ, -R14 ;  /* 0x000000ffff097224 */ /* 0x000fe200078e0a0e */
[----:B------:R-:W-:-:S03]  /*5e50*/  IABS R14, R22 ;  /* 0x00000016000e7213 */ /* 0x000fc60000000000 */
[----:B------:R-:W-:Y:S02]  /*5e60*/  IMAD R12, R3, R9, R12 ;  /* 0x00000009030c7224 */ /* 0x000fe400078e020c */
[----:B------:R-:W-:-:S03]  /*5e70*/  IMAD.HI.U32 R9, R4, R16, RZ ;  /* 0x0000001004097227 */ /* 0x000fc600078e00ff */
[----:B------:R-:W-:Y:S01]  /*5e80*/  ISETP.GT.U32.AND P3, PT, R3, R12, PT ;  /* 0x0000000c0300720c */ /* 0x000fe20003f64070 */
[----:B------:R-:W-:Y:S02]  /*5e90*/  IMAD.MOV R9, RZ, RZ, -R9 ;  /* 0x000000ffff097224 */ /* 0x000fe400078e0a09 */
[----:B------:R-:W-:-:S04]  /*5ea0*/  IMAD.HI.U32 R18, R4, R14, RZ ;  /* 0x0000000e04127227 */ /* 0x000fc800078e00ff */
[----:B------:R-:W-:Y:S02]  /*5eb0*/  IMAD R9, R3, R9, R16 ;  /* 0x0000000903097224 */ /* 0x000fe400078e0210 */
[----:B------:R-:W-:-:S03]  /*5ec0*/  IMAD.HI.U32 R16, R4, R13, RZ ;  /* 0x0000000d04107227 */ /* 0x000fc600078e00ff */
[C---:B------:R-:W-:Y:S01]  /*5ed0*/  ISETP.GT.U32.AND P6, PT, R3.reuse, R9, PT ;  /* 0x000000090300720c */ /* 0x040fe20003fc4070 */
[----:B------:R-:W-:Y:S02]  /*5ee0*/  IMAD.MOV R16, RZ, RZ, -R16 ;  /* 0x000000ffff107224 */ /* 0x000fe400078e0a10 */
[----:B---3--:R-:W-:Y:S02]  /*5ef0*/  IMAD.MOV.U32 R20, RZ, RZ, R126 ;  /* 0x000000ffff147224 */ /* 0x008fe400078e007e */
[----:B------:R-:W-:Y:S02]  /*5f00*/  IMAD.MOV.U32 R126, RZ, RZ, R17 ;  /* 0x000000ffff7e7224 */ /* 0x000fe400078e0011 */
[----:B------:R-:W-:Y:S02]  /*5f10*/  IMAD.MOV R17, RZ, RZ, -R18 ;  /* 0x000000ffff117224 */ /* 0x000fe400078e0a12 */
[----:B------:R-:W-:Y:S02]  /*5f20*/  IMAD.MOV R18, RZ, RZ, -R127 ;  /* 0x000000ffff127224 */ /* 0x000fe400078e0a7f */
[----:B------:R-:W2:Y:S01]  /*5f30*/  LDL.LU R127, [R1] ;  /* 0x00000000017f7983 */ /* 0x000ea20000300800 */
[C---:B------:R-:W-:Y:S01]  /*5f40*/  IMAD R13, R3.reuse, R16, R13 ;  /* 0x00000010030d7224 */ /* 0x040fe200078e020d */
[C---:B------:R-:W-:Y:S01]  /*5f50*/  ISETP.GT.U32.AND P2, PT, R3.reuse, R10, PT ;  /* 0x0000000a0300720c */ /* 0x040fe20003f44070 */
[--C-:B------:R-:W-:Y:S01]  /*5f60*/  @!P3 IMAD.IADD R12, R12, 0x1, -R3.reuse ;  /* 0x000000010c0cb824 */ /* 0x100fe200078e0a03 */
[----:B------:R-:W3:Y:S04]  /*5f70*/  LDL.LU R19, [R1+0x11c] ;  /* 0x00011c0001137983 */ /* 0x000ee80000300800 */
[----:B------:R-:W4:Y:S01]  /*5f80*/  LDL.LU R16, [R1+0x4] ;  /* 0x0000040001107983 */ /* 0x000f220000300800 */
[----:B------:R-:W-:Y:S01]  /*5f90*/  ISETP.GT.U32.AND P3, PT, R3, R12, PT ;  /* 0x0000000c0300720c */ /* 0x000fe20003f64070 */
[----:B------:R-:W-:-:S02]  /*5fa0*/  @!P6 IMAD.IADD R9, R9, 0x1, -R3 ;  /* 0x000000010909e824 */ /* 0x000fc400078e0a03 */
[----:B------:R-:W-:-:S03]  /*5fb0*/  IMAD R15, R3, R18, R15 ;  /* 0x00000012030f7224 */ /* 0x000fc600078e020f */
[----:B------:R-:W-:Y:S01]  /*5fc0*/  @!P2 IMAD.IADD R10, R10, 0x1, -R3 ;  /* 0x000000010a0aa824 */ /* 0x000fe200078e0a03 */
[C---:B------:R-:W-:Y:S01]  /*5fd0*/  ISETP.GT.U32.AND P6, PT, R3.reuse, R9, PT ;  /* 0x000000090300720c */ /* 0x040fe20003fc4070 */
[----:B------:R-:W-:Y:S02]  /*5fe0*/  IMAD.MOV.U32 R18, RZ, RZ, R249 ;  /* 0x000000ffff127224 */ /* 0x000fe400078e00f9 */
[C---:B------:R-:W-:Y:S02]  /*5ff0*/  IMAD R14, R3.reuse, R17, R14 ;  /* 0x00000011030e7224 */ /* 0x040fe400078e020e */
[----:B------:R-:W-:Y:S02]  /*6000*/  IMAD.MOV.U32 R249, RZ, RZ, R10 ;  /* 0x000000fffff97224 */ /* 0x000fe400078e000a */
[----:B------:R-:W-:Y:S01]  /*6010*/  @!P3 IMAD.IADD R12, R12, 0x1, -R3 ;  /* 0x000000010c0cb824 */ /* 0x000fe200078e0a03 */
[C---:B------:R-:W-:Y:S01]  /*6020*/  ISETP.GT.U32.AND P3, PT, R3.reuse, R13, PT ;  /* 0x0000000d0300720c */ /* 0x040fe20003f64070 */
[----:B------:R-:W-:Y:S01]  /*6030*/  @!P5 IMAD.MOV R249, RZ, RZ, -R249 ;  /* 0x000000fffff9d224 */ /* 0x000fe200078e0af9 */
[C---:B------:R-:W-:Y:S01]  /*6040*/  ISETP.GT.U32.AND P5, PT, R3.reuse, R14, PT ;  /* 0x0000000e0300720c */ /* 0x040fe20003fa4070 */
[----:B------:R-:W-:Y:S01]  /*6050*/  IMAD.MOV.U32 R10, RZ, RZ, R250 ;  /* 0x000000ffff0a7224 */ /* 0x000fe200078e00fa */
[----:B------:R-:W-:Y:S01]  /*6060*/  ISETP.GT.U32.AND P2, PT, R3, R11, PT ;  /* 0x0000000b0300720c */ /* 0x000fe20003f44070 */
[----:B------:R-:W-:Y:S01]  /*6070*/  @!P6 IMAD.IADD R9, R9, 0x1, -R3 ;  /* 0x000000010909e824 */ /* 0x000fe200078e0a03 */
[----:B------:R-:W-:Y:S01]  /*6080*/  ISETP.GT.U32.AND P6, PT, R3, R15, PT ;  /* 0x0000000f0300720c */ /* 0x000fe20003fc4070 */
[----:B------:R-:W-:-:S02]  /*6090*/  IMAD.MOV.U32 R250, RZ, RZ, R12 ;  /* 0x000000fffffa7224 */ /* 0x000fc400078e000c */
[----:B------:R-:W-:-:S04]  /*60a0*/  IMAD.MOV.U32 R12, RZ, RZ, R10 ;  /* 0x000000ffff0c7224 */ /* 0x000fc800078e000a */
[--C-:B------:R-:W-:Y:S02]  /*60b0*/  @!P3 IMAD.IADD R13, R13, 0x1, -R3.reuse ;  /* 0x000000010d0db824 */ /* 0x100fe400078e0a03 */
[----:B------:R-:W-:-:S03]  /*60c0*/  @!P5 IMAD.IADD R14, R14, 0x1, -R3 ;  /* 0x000000010e0ed824 */ /* 0x000fc600078e0a03 */
[----:B------:R-:W-:Y:S01]  /*60d0*/  ISETP.GT.U32.AND P5, PT, R3, R13, PT ;  /* 0x0000000d0300720c */ /* 0x000fe20003fa4070 */
[--C-:B------:R-:W-:Y:S02]  /*60e0*/  @!P2 IMAD.IADD R11, R11, 0x1, -R3.reuse ;  /* 0x000000010b0ba824 */ /* 0x100fe400078e0a03 */
[----:B------:R-:W-:Y:S02]  /*60f0*/  @!P6 IMAD.IADD R15, R15, 0x1, -R3 ;  /* 0x000000010f0fe824 */ /* 0x000fe400078e0a03 */
[----:B------:R-:W-:Y:S01]  /*6100*/  @!P1 IMAD.MOV R9, RZ, RZ, -R9 ;  /* 0x000000ffff099224 */ /* 0x000fe200078e0a09 */
[C---:B------:R-:W-:Y:S02]  /*6110*/  ISETP.GT.U32.AND P3, PT, R3.reuse, R11, PT ;  /* 0x0000000b0300720c */ /* 0x040fe40003f64070 */
[----:B------:R-:W-:Y:S01]  /*6120*/  ISETP.GT.U32.AND P1, PT, R3, R15, PT ;  /* 0x0000000f0300720c */ /* 0x000fe20003f24070 */
[----:B------:R-:W-:Y:S01]  /*6130*/  @!P4 IMAD.MOV R250, RZ, RZ, -R250 ;  /* 0x000000fffffac224 */ /* 0x000fe200078e0afa */
[----:B------:R-:W-:Y:S01]  /*6140*/  ISETP.GE.AND P4, PT, R21, RZ, PT ;  /* 0x000000ff1500720c */ /* 0x000fe20003f86270 */
[----:B------:R-:W-:-:S02]  /*6150*/  IMAD.MOV.U32 R21, RZ, RZ, R12 ;  /* 0x000000ffff157224 */ /* 0x000fc400078e000c */
[----:B------:R-:W-:Y:S01]  /*6160*/  @!P5 IMAD.IADD R13, R13, 0x1, -R3 ;  /* 0x000000010d0dd824 */ /* 0x000fe200078e0a03 */
[----:B------:R-:W-:-:S05]  /*6170*/  IABS R12, R25 ;  /* 0x00000019000c7213 */ /* 0x000fca0000000000 */
[--C-:B------:R-:W-:Y:S01]  /*6180*/  @!P3 IMAD.IADD R11, R11, 0x1, -R3.reuse ;  /* 0x000000010b0bb824 */ /* 0x100fe200078e0a03 */
[----:B------:R-:W-:Y:S01]  /*6190*/  ISETP.GE.AND P3, PT, R23, RZ, PT ;  /* 0x000000ff1700720c */ /* 0x000fe20003f66270 */
[----:B------:R-:W-:Y:S01]  /*61a0*/  @!P1 IMAD.IADD R15, R15, 0x1, -R3 ;  /* 0x000000010f0f9824 */ /* 0x000fe200078e0a03 */
[----:B------:R-:W-:Y:S01]  /*61b0*/  ISETP.GE.AND P1, PT, R24, RZ, PT ;  /* 0x000000ff1800720c */ /* 0x000fe20003f26270 */
[----:B------:R-:W-:Y:S01]  /*61c0*/  IMAD.MOV.U32 R23, RZ, RZ, R21 ;  /* 0x000000ffff177224 */ /* 0x000fe200078e0015 */
[----:B------:R-:W-:Y:S01]  /*61d0*/  ISETP.GT.U32.AND P6, PT, R3, R14, PT ;  /* 0x0000000e0300720c */ /* 0x000fe20003fc4070 */
[----:B------:R0:W-:Y:S04]  /*61e0*/  STL [R1+0x5ac], R249 ;  /* 0x0005acf901007387 */ /* 0x0001e80000100800 */
[----:B0-----:R-:W2:Y:S04]  /*61f0*/  LDL.LU R249, [R1+0x1e74] ;  /* 0x001e740001f97983 */ /* 0x001ea80000300800 */
[----:B------:R0:W-:Y:S04]  /*6200*/  STL [R1+0x5a8], R250 ;  /* 0x0005a8fa01007387 */ /* 0x0001e80000100800 */
[----:B------:R-:W-:Y:S01]  /*6210*/  @!P6 IMAD.IADD R14, R14, 0x1, -R3 ;  /* 0x000000010e0ee824 */ /* 0x000fe200078e0a03 */
[----:B0-----:R-:W2:Y:S04]  /*6220*/  LDL.LU R250, [R1+0x1e70] ;  /* 0x001e700001fa7983 */ /* 0x001ea80000300800 */
[----:B------:R-:W-:Y:S01]  /*6230*/  STL [R1+0x5a4], R9 ;  /* 0x0005a40901007387 */ /* 0x000fe20000100800 */
[----:B----4-:R-:W-:Y:S01]  /*6240*/  IMAD.MOV.U32 R17, RZ, RZ, R16 ;  /* 0x000000ffff117224 */ /* 0x010fe200078e0010 */
[----:B------:R-:W-:-:S05]  /*6250*/  IABS R16, R24 ;  /* 0x0000001800107213 */ /* 0x000fca0000000000 */
[----:B------:R-:W-:-:S04]  /*6260*/  IMAD.MOV.U32 R10, RZ, RZ, R16 ;  /* 0x000000ffff0a7224 */ /* 0x000fc800078e0010 */
[----:B------:R-:W-:-:S04]  /*6270*/  IMAD.HI.U32 R16, R4, R10, RZ ;  /* 0x0000000a04107227 */ /* 0x000fc800078e00ff */
[----:B------:R-:W-:-:S04]  /*6280*/  IMAD.MOV R16, RZ, RZ, -R16 ;  /* 0x000000ffff107224 */ /* 0x000fc800078e0a10 */
[----:B------:R-:W-:-:S05]  /*6290*/  IMAD R10, R3, R16, R10 ;  /* 0x00000010030a7224 */ /* 0x000fca00078e020a */
[----:B------:R-:W-:Y:S01]  /*62a0*/  ISETP.GT.U32.AND P5, PT, R3, R10, PT ;  /* 0x0000000a0300720c */ /* 0x000fe20003fa4070 */
[----:B------:R-:W-:-:S04]  /*62b0*/  IMAD.HI.U32 R16, R4, R12, RZ ;  /* 0x0000000c04107227 */ /* 0x000fc800078e00ff */
[----:B------:R-:W-:Y:S02]  /*62c0*/  IMAD.MOV R16, RZ, RZ, -R16 ;  /* 0x000000ffff107224 */ /* 0x000fe400078e0a10 */
[----:B---3--:R-:W-:Y:S02]  /*62d0*/  IMAD.MOV.U32 R24, RZ, RZ, R19 ;  /* 0x000000ffff187224 */ /* 0x008fe400078e0013 */
[----:B------:R-:W-:Y:S02]  /*62e0*/  IMAD.MOV.U32 R21, RZ, RZ, R17 ;  /* 0x000000ffff157224 */ /* 0x000fe400078e0011 */
[----:B------:R-:W-:Y:S02]  /*62f0*/  IMAD R16, R3, R16, R12 ;  /* 0x0000001003107224 */ /* 0x000fe400078e020c */
[----:B------:R-:W-:Y:S01]  /*6300*/  @!P5 IMAD.IADD R10, R10, 0x1, -R3 ;  /* 0x000000010a0ad824 */ /* 0x000fe200078e0a03 */
[----:B------:R-:W-:Y:S01]  /*6310*/  ISETP.GE.AND P5, PT, R25, RZ, PT ;  /* 0x000000ff1900720c */ /* 0x000fe20003fa6270 */
[----:B------:R-:W-:Y:S01]  /*6320*/  IMAD.MOV.U32 R25, RZ, RZ, R24 ;  /* 0x000000ffff197224 */ /* 0x000fe200078e0018 */
[----:B------:R-:W-:Y:S01]  /*6330*/  IABS R12, R27 ;  /* 0x0000001b000c7213 */ /* 0x000fe20000000000 */
[----:B------:R-:W-:-:S02]  /*6340*/  IMAD.MOV.U32 R24, RZ, RZ, R21 ;  /* 0x000000ffff187224 */ /* 0x000fc400078e0015 */
[----:B--2---:R-:W-:Y:S02]  /*6350*/  IMAD.MOV.U32 R21, RZ, RZ, R127 ;  /* 0x000000ffff157224 */ /* 0x004fe400078e007f */
[----:B------:R-:W-:Y:S02]  /*6360*/  IMAD.MOV.U32 R127, RZ, RZ, R7 ;  /* 0x000000ffff7f7224 */ /* 0x000fe400078e0007 */
[----:B------:R-:W-:Y:S02]  /*6370*/  IMAD.MOV.U32 R7, RZ, RZ, R11 ;  /* 0x000000ffff077224 */ /* 0x000fe400078e000b */
[----:B------:R-:W-:-:S04]  /*6380*/  IMAD.HI.U32 R19, R4, R12, RZ ;  /* 0x0000000c04137227 */ /* 0x000fc800078e00ff */
[----:B------:R-:W-:Y:S02]  /*6390*/  @!P0 IMAD.MOV R7, RZ, RZ, -R7 ;  /* 0x000000ffff078224 */ /* 0x000fe400078e0a07 */
[----:B------:R-:W-:Y:S02]  /*63a0*/  IMAD.MOV R11, RZ, RZ, -R19 ;  /* 0x000000ffff0b7224 */ /* 0x000fe400078e0a13 */
[----:B------:R-:W2:Y:S04]  /*63b0*/  LDL.LU R19, [R1+0x1ec] ;  /* 0x0001ec0001137983 */ /* 0x000ea80000300800 */
[----:B------:R0:W-:Y:S02]  /*63c0*/  STL [R1+0x598], R7 ;  /* 0x0005980701007387 */ /* 0x0001e40000100800 */
[----:B0-----:R-:W-:-:S02]  /*63d0*/  IMAD.MOV.U32 R7, RZ, RZ, R13 ;  /* 0x000000ffff077224 */ /* 0x001fc400078e000d */
[----:B------:R-:W-:Y:S02]  /*63e0*/  IMAD.MOV.U32 R13, RZ, RZ, R8 ;  /* 0x000000ffff0d7224 */ /* 0x000fe400078e0008 */
[----:B------:R-:W-:Y:S02]  /*63f0*/  IMAD.MOV.U32 R8, RZ, RZ, R14 ;  /* 0x000000ffff087224 */ /* 0x000fe400078e000e */
[----:B------:R-:W-:Y:S02]  /*6400*/  IMAD.MOV.U32 R14, RZ, RZ, R2 ;  /* 0x000000ffff0e7224 */ /* 0x000fe400078e0002 */
[----:B------:R-:W-:Y:S02]  /*6410*/  IMAD.MOV.U32 R2, RZ, RZ, R15 ;  /* 0x000000ffff027224 */ /* 0x000fe400078e000f */
[----:B------:R-:W3:Y:S01]  /*6420*/  LDL.LU R15, [R1+0x10] ;  /* 0x00001000010f7983 */ /* 0x000ee20000300800 */
[----:B------:R-:W-:Y:S02]  /*6430*/  ISETP.GT.U32.AND P6, PT, R3, R16, PT ;  /* 0x000000100300720c */ /* 0x000fe40003fc4070 */
[----:B------:R-:W-:-:S02]  /*6440*/  IABS R9, R26 ;  /* 0x0000001a00097213 */ /* 0x000fc40000000000 */
[----:B------:R-:W-:Y:S01]  /*6450*/  ISETP.GE.AND P2, PT, R22, RZ, PT ;  /* 0x000000ff1600720c */ /* 0x000fe20003f46270 */
[----:B------:R-:W-:Y:S01]  /*6460*/  IMAD.MOV.U32 R22, RZ, RZ, R18 ;  /* 0x000000ffff167224 */ /* 0x000fe200078e0012 */
[----:B------:R-:W-:Y:S01]  /*6470*/  ISETP.GT.U32.AND P0, PT, R3, R10, PT ;  /* 0x0000000a0300720c */ /* 0x000fe20003f04070 */
[----:B------:R-:W-:-:S06]  /*6480*/  IMAD.HI.U32 R18, R4, R9, RZ ;  /* 0x0000000904127227 */ /* 0x000fcc00078e00ff */
[----:B------:R-:W-:Y:S02]  /*6490*/  @!P6 IMAD.IADD R16, R16, 0x1, -R3 ;  /* 0x000000011010e824 */ /* 0x000fe400078e0a03 */
[----:B------:R-:W-:-:S03]  /*64a0*/  IMAD.MOV R18, RZ, RZ, -R18 ;  /* 0x000000ffff127224 */ /* 0x000fc600078e0a12 */
[C---:B------:R-:W-:Y:S01]  /*64b0*/  ISETP.GT.U32.AND P6, PT, R3.reuse, R16, PT ;  /* 0x000000100300720c */ /* 0x040fe20003fc4070 */
[C---:B------:R-:W-:Y:S02]  /*64c0*/  IMAD R9, R3.reuse, R18, R9 ;  /* 0x0000001203097224 */ /* 0x040fe400078e0209 */
[----:B------:R-:W-:Y:S02]  /*64d0*/  @!P4 IMAD.MOV R7, RZ, RZ, -R7 ;  /* 0x000000ffff07c224 */ /* 0x000fe400078e0a07 */
[C---:B------:R-:W-:Y:S01]  /*64e0*/  IMAD R11, R3.reuse, R11, R12 ;  /* 0x0000000b030b7224 */ /* 0x040fe200078e020c */
[----:B------:R-:W-:Y:S01]  /*64f0*/  ISETP.GT.U32.AND P4, PT, R3, R9, PT ;  /* 0x000000090300720c */ /* 0x000fe20003f84070 */
[----:B------:R-:W-:Y:S02]  /*6500*/  @!P0 IMAD.IADD R10, R10, 0x1, -R3 ;  /* 0x000000010a0a8824 */ /* 0x000fe400078e0a03 */
[----:B------:R-:W-:Y:S01]  /*6510*/  @!P3 IMAD.MOV R2, RZ, RZ, -R2 ;  /* 0x000000ffff02b224 */ /* 0x000fe200078e0a02 */
[----:B------:R-:W-:Y:S01]  /*6520*/  ISETP.GE.AND P3, PT, R27, RZ, PT ;  /* 0x000000ff1b00720c */ /* 0x000fe20003f66270 */
[----:B------:R-:W-:-:S02]  /*6530*/  IMAD.MOV.U32 R27, RZ, RZ, R10 ;  /* 0x000000ffff1b7224 */ /* 0x000fc400078e000a */
[----:B------:R-:W-:Y:S01]  /*6540*/  @!P6 IMAD.IADD R16, R16, 0x1, -R3 ;  /* 0x000000011010e824 */ /* 0x000fe200078e0a03 */
[----:B------:R-:W-:Y:S01]  /*6550*/  ISETP.GT.U32.AND P6, PT, R3, R11, PT ;  /* 0x0000000b0300720c */ /* 0x000fe20003fc4070 */
[----:B------:R-:W-:Y:S01]  /*6560*/  @!P1 IMAD.MOV R27, RZ, RZ, -R27 ;  /* 0x000000ffff1b9224 */ /* 0x000fe200078e0a1b */
[----:B------:R-:W-:Y:S02]  /*6570*/  ISETP.GE.AND P1, PT, R29, RZ, PT ;  /* 0x000000ff1d00720c */ /* 0x000fe40003f26270 */
[----:B------:R-:W-:Y:S01]  /*6580*/  IABS R29, R29 ;  /* 0x0000001d001d7213 */ /* 0x000fe20000000000 */
[----:B------:R-:W-:Y:S01]  /*6590*/  @!P2 IMAD.MOV R8, RZ, RZ, -R8 ;  /* 0x000000ffff08a224 */ /* 0x000fe200078e0a08 */
[----:B------:R-:W-:Y:S01]  /*65a0*/  ISETP.GE.AND P2, PT, R26, RZ, PT ;  /* 0x000000ff1a00720c */ /* 0x000fe20003f46270 */
[----:B------:R-:W-:Y:S02]  /*65b0*/  @!P4 IMAD.IADD R9, R9, 0x1, -R3 ;  /* 0x000000010909c824 */ /* 0x000fe400078e0a03 */
[----:B------:R-:W-:-:S02]  /*65c0*/  IMAD.MOV.U32 R26, RZ, RZ, R16 ;  /* 0x000000ffff1a7224 */ /* 0x000fc400078e0010 */
[----:B------:R-:W-:Y:S01]  /*65d0*/  IMAD.HI.U32 R10, R4, R29, RZ ;  /* 0x0000001d040a7227 */ /* 0x000fe200078e00ff */
[----:B------:R-:W-:Y:S01]  /*65e0*/  ISETP.GT.U32.AND P4, PT, R3, R9, PT ;  /* 0x000000090300720c */ /* 0x000fe20003f84070 */
[----:B------:R0:W-:Y:S01]  /*65f0*/  STL [R1+0x594], R7 ;  /* 0x0005940701007387 */ /* 0x0001e20000100800 */
[----:B------:R-:W-:Y:S01]  /*6600*/  IABS R17, R28 ;  /* 0x0000001c00117213 */ /* 0x000fe20000000000 */
[----:B------:R-:W-:Y:S02]  /*6610*/  @!P6 IMAD.IADD R11, R11, 0x1, -R3 ;  /* 0x000000010b0be824 */ /* 0x000fe400078e0a03 */
[----:B------:R-:W-:Y:S01]  /*6620*/  @!P5 IMAD.MOV R26, RZ, RZ, -R26 ;  /* 0x000000ffff1ad224 */ /* 0x000fe200078e0a1a */
[----:B------:R-:W-:Y:S01]  /*6630*/  ISETP.GE.AND P5, PT, R30, RZ, PT ;  /* 0x000000ff1e00720c */ /* 0x000fe20003fa6270 */
[----:B------:R-:W-:Y:S01]  /*6640*/  IMAD.MOV R10, RZ, RZ, -R10 ;  /* 0x000000ffff0a7224 */ /* 0x000fe200078e0a0a */
[----:B------:R-:W-:Y:S01]  /*6650*/  IABS R30, R30 ;  /* 0x0000001e001e7213 */ /* 0x000fe20000000000 */
[----:B0-----:R-:W4:Y:S01]  /*6660*/  LDL.LU R7, [R1+0x1e6c] ;  /* 0x001e6c0001077983 */ /* 0x001f220000300800 */
[----:B------:R-:W-:-:S03]  /*6670*/  ISETP.GT.U32.AND P6, PT, R3, R11, PT ;  /* 0x0000000b0300720c */ /* 0x000fc60003fc4070 */
[----:B------:R0:W-:Y:S01]  /*6680*/  STL [R1+0x590], R8 ;  /* 0x0005900801007387 */ /* 0x0001e20000100800 */
[----:B------:R-:W-:Y:S01]  /*6690*/  IMAD.HI.U32 R18, R4, R17, RZ ;  /* 0x0000001104127227 */ /* 0x000fe200078e00ff */
[----:B------:R-:W-:-:S03]  /*66a0*/  ISETP.GE.AND P0, PT, R28, RZ, PT ;  /* 0x000000ff1c00720c */ /* 0x000fc60003f06270 */
[----:B------:R-:W-:Y:S02]  /*66b0*/  IMAD R10, R3, R10, R29 ;  /* 0x0000000a030a7224 */ /* 0x000fe400078e021d */
[----:B------:R-:W-:Y:S01]  /*66c0*/  IMAD.MOV.U32 R29, RZ, RZ, R14 ;  /* 0x000000ffff1d7224 */ /* 0x000fe200078e000e */
[----:B0-----:R-:W4:Y:S01]  /*66d0*/  LDL.LU R8, [R1+0x1e68] ;  /* 0x001e680001087983 */ /* 0x001f220000300800 */
[----:B------:R-:W-:-:S03]  /*66e0*/  IMAD.HI.U32 R14, R4, R30, RZ ;  /* 0x0000001e040e7227 */ /* 0x000fc600078e00ff */
[----:B------:R0:W-:Y:S01]  /*66f0*/  STL [R1+0x58c], R2 ;  /* 0x00058c0201007387 */ /* 0x0001e20000100800 */
[----:B------:R-:W-:Y:S02]  /*6700*/  IMAD.MOV R18, RZ, RZ, -R18 ;  /* 0x000000ffff127224 */ /* 0x000fe400078e0a12 */
[----:B------:R-:W-:Y:S01]  /*6710*/  IMAD.MOV R14, RZ, RZ, -R14 ;  /* 0x000000ffff0e7224 */ /* 0x000fe200078e0a0e */
[----:B0-----:R-:W4:Y:S04]  /*6720*/  LDL.LU R2, [R1+0x1e64] ;  /* 0x001e640001027983 */ /* 0x001f280000300800 */
[----:B------:R0:W-:Y:S01]  /*6730*/  STL [R1+0x588], R27 ;  /* 0x0005881b01007387 */ /* 0x0001e20000100800 */
[----:B------:R-:W-:-:S03]  /*6740*/  @!P4 IMAD.IADD R9, R9, 0x1, -R3 ;  /* 0x000000010909c824 */ /* 0x000fc600078e0a03 */
[----:B------:R2:W-:Y:S01]  /*6750*/  STL [R1+0x580], R26 ;  /* 0x0005801a01007387 */ /* 0x0005e20000100800 */
[----:B0-----:R-:W-:Y:S01]  /*6760*/  IMAD.MOV.U32 R27, RZ, RZ, R13 ;  /* 0x000000ffff1b7224 */ /* 0x001fe200078e000d */
[----:B------:R-:W-:Y:S01]  /*6770*/  IABS R13, R31 ;  /* 0x0000001f000d7213 */ /* 0x000fe20000000000 */
[C---:B------:R-:W-:Y:S02]  /*6780*/  IMAD R17, R3.reuse, R18, R17 ;  /* 0x0000001203117224 */ /* 0x040fe400078e0211 */
[----:B------:R-:W-:Y:S02]  /*6790*/  IMAD R14, R3, R14, R30 ;  /* 0x0000000e030e7224 */ /* 0x000fe400078e021e */
[----:B------:R-:W-:Y:S02]  /*67a0*/  IMAD.MOV.U32 R30, RZ, RZ, R9 ;  /* 0x000000ffff1e7224 */ /* 0x000fe400078e0009 */
[----:B------:R-:W-:Y:S02]  /*67b0*/  @!P6 IMAD.IADD R11, R11, 0x1, -R3 ;  /* 0x000000010b0be824 */ /* 0x000fe400078e0a03 */
[----:B------:R-:W-:-:S02]  /*67c0*/  @!P2 IMAD.MOV R30, RZ, RZ, -R30 ;  /* 0x000000ffff1ea224 */ /* 0x000fc400078e0a1e */
[----:B------:R-:W-:-:S03]  /*67d0*/  @!P3 IMAD.MOV R11, RZ, RZ, -R11 ;  /* 0x000000ffff0bb224 */ /* 0x000fc600078e0a0b */
[----:B------:R-:W-:Y:S04]  /*67e0*/  STL [R1+0x578], R30 ;  /* 0x0005781e01007387 */ /* 0x000fe80000100800 */
[----:B------:R0:W-:Y:S01]  /*67f0*/  STL [R1+0x574], R11 ;  /* 0x0005740b01007387 */ /* 0x0001e20000100800 */
[----:B--2---:R-:W-:Y:S02]  /*6800*/  IMAD.MOV.U32 R26, RZ, RZ, R19 ;  /* 0x000000ffff1a7224 */ /* 0x004fe400078e0013 */
[----:B------:R-:W-:-:S04]  /*6810*/  IMAD.HI.U32 R19, R4, R13, RZ ;  /* 0x0000000d04137227 */ /* 0x000fc800078e00ff */
[----:B------:R-:W-:-:S04]  /*6820*/  IMAD.MOV R19, RZ, RZ, -R19 ;  /* 0x000000ffff137224 */ /* 0x000fc800078e0a13 */
[----:B------:R-:W-:Y:S02]  /*6830*/  IMAD R13, R3, R19, R13 ;  /* 0x00000013030d7224 */ /* 0x000fe400078e020d */
[----:B---3--:R-:W-:Y:S01]  /*6840*/  IMAD.MOV.U32 R28, RZ, RZ, R15 ;  /* 0x000000ffff1c7224 */ /* 0x008fe200078e000f */
[----:B------:R-:W-:-:S05]  /*6850*/  IABS R15, R33 ;  /* 0x00000021000f7213 */ /* 0x000fca0000000000 */
[----:B------:R-:W-:-:S04]  /*6860*/  IMAD.HI.U32 R18, R4, R15, RZ ;  /* 0x0000000f04127227 */ /* 0x000fc800078e00ff */
[----:B------:R-:W-:Y:S01]  /*6870*/  IMAD.MOV R18, RZ, RZ, -R18 ;  /* 0x000000ffff127224 */ /* 0x000fe200078e0a12 */
[----:B------:R-:W-:-:S03]  /*6880*/  IABS R19, R35 ;  /* 0x0000002300137213 */ /* 0x000fc60000000000 */
[----:B------:R-:W-:Y:S01]  /*6890*/  IMAD R9, R3, R18, R15 ;  /* 0x0000001203097224 */ /* 0x000fe200078e020f */
[----:B------:R-:W-:Y:S01]  /*68a0*/  IABS R18, R36 ;  /* 0x0000002400127213 */ /* 0x000fe20000000000 */
[----:B0-----:R-:W-:-:S04]  /*68b0*/  IMAD.HI.U32 R11, R4, R19, RZ ;  /* 0x00000013040b7227 */ /* 0x001fc800078e00ff */
[----:B------:R-:W-:-:S04]  /*68c0*/  IMAD.HI.U32 R15, R4, R18, RZ ;  /* 0x00000012040f7227 */ /* 0x000fc800078e00ff */
[----:B------:R-:W-:Y:S02]  /*68d0*/  IMAD.MOV R11, RZ, RZ, -R11 ;  /* 0x000000ffff0b7224 */ /* 0x000fe400078e0a0b */
[----:B------:R-:W-:Y:S02]  /*68e0*/  IMAD.MOV R15, RZ, RZ, -R15 ;  /* 0x000000ffff0f7224 */ /* 0x000fe400078e0a0f */
[C---:B------:R-:W-:Y:S02]  /*68f0*/  IMAD R11, R3.reuse, R11, R19 ;  /* 0x0000000b030b7224 */ /* 0x040fe400078e0213 */
[----:B------:R-:W2:Y:S01]  /*6900*/  LDL.LU R19, [R1+0x1f8] ;  /* 0x0001f80001137983 */ /* 0x000ea20000300800 */
[----:B------:R-:W-:-:S03]  /*6910*/  IMAD R15, R3, R15, R18 ;  /* 0x0000000f030f7224 */ /* 0x000fc600078e0212 */
[----:B------:R-:W3:Y:S01]  /*6920*/  LDL.LU R18, [R1+0xc8] ;  /* 0x0000c80001127983 */ /* 0x000ee20000300800 */
[C---:B------:R-:W-:Y:S02]  /*6930*/  ISETP.GT.U32.AND P4, PT, R3.reuse, R17, PT ;  /* 0x000000110300720c */ /* 0x040fe40003f84070 */
[----:B------:R-:W-:Y:S02]  /*6940*/  ISETP.GT.U32.AND P6, PT, R3, R10, PT ;  /* 0x0000000a0300720c */ /* 0x000fe40003fc4070 */
[----:B------:R-:W-:-:S09]  /*6950*/  IABS R12, R32 ;  /* 0x00000020000c7213 */ /* 0x000fd20000000000 */
[--C-:B------:R-:W-:Y:S02]  /*6960*/  @!P4 IMAD.IADD R17, R17, 0x1, -R3.reuse ;  /* 0x000000011111c824 */ /* 0x100fe400078e0a03 */
[----:B------:R-:W-:-:S03]  /*6970*/  @!P6 IMAD.IADD R10, R10, 0x1, -R3 ;  /* 0x000000010a0ae824 */ /* 0x000fc600078e0a03 */
[C---:B------:R-:W-:Y:S01]  /*6980*/  ISETP.GT.U32.AND P6, PT, R3.reuse, R17, PT ;  /* 0x000000110300720c */ /* 0x040fe20003fc4070 */
[----:B------:R-:W-:Y:S01]  /*6990*/  IMAD.HI.U32 R16, R4, R12, RZ ;  /* 0x0000000c04107227 */ /* 0x000fe200078e00ff */
[----:B------:R-:W-:Y:S02]  /*69a0*/  ISETP.GT.U32.AND P2, PT, R3, R10, PT ;  /* 0x0000000a0300720c */ /* 0x000fe40003f44070 */
[----:B------:R-:W-:Y:S01]  /*69b0*/  ISETP.GE.AND P4, PT, R31, RZ, PT ;  /* 0x000000ff1f00720c */ /* 0x000fe20003f86270 */
[----:B------:R-:W-:Y:S01]  /*69c0*/  IMAD.MOV.U32 R31, RZ, RZ, R20 ;  /* 0x000000ffff1f7224 */ /* 0x000fe200078e0014 */
[----:B------:R-:W-:Y:S01]  /*69d0*/  IABS R20, R34 ;  /* 0x0000002200147213 */ /* 0x000fe20000000000 */
[----:B------:R-:W-:Y:S02]  /*69e0*/  IMAD.MOV R16, RZ, RZ, -R16 ;  /* 0x000000ffff107224 */ /* 0x000fe400078e0a10 */
[----:B------:R-:W-:Y:S01]  /*69f0*/  IMAD.MOV.U32 R30, RZ, RZ, R29 ;  /* 0x000000ffff1e7224 */ /* 0x000fe200078e001d */
[C---:B------:R-:W-:Y:S01]  /*6a00*/  ISETP.GT.U32.AND P3, PT, R3.reuse, R14, PT ;  /* 0x0000000e0300720c */ /* 0x040fe20003f64070 */
[----:B------:R-:W-:-:S02]  /*6a10*/  IMAD R12, R3, R16, R12 ;  /* 0x00000010030c7224 */ /* 0x000fc400078e020c */
[----:B------:R-:W-:Y:S01]  /*6a20*/  @!P6 IMAD.IADD R17, R17, 0x1, -R3 ;  /* 0x000000011111e824 */ /* 0x000fe200078e0a03 */
[----:B------:R-:W-:Y:S01]  /*6a30*/  ISETP.GT.U32.AND P6, PT, R3, R13, PT ;  /* 0x0000000d0300720c */ /* 0x000fe20003fc4070 */
[----:B------:R-:W-:Y:S02]  /*6a40*/  IMAD.MOV.U32 R29, RZ, RZ, R21 ;  /* 0x000000ffff1d7224 */ /* 0x000fe400078e0015 */
[----:B------:R-:W-:-:S04]  /*6a50*/  IMAD.HI.U32 R21, R4, R20, RZ ;  /* 0x0000001404157227 */ /* 0x000fc800078e00ff */
[----:B------:R-:W-:Y:S01]  /*6a60*/  @!P2 IMAD.IADD R10, R10, 0x1, -R3 ;  /* 0x000000010a0aa824 */ /* 0x000fe200078e0a03 */
[----:B------:R-:W-:Y:S01]  /*6a70*/  ISETP.GT.U32.AND P2, PT, R3, R12, PT ;  /* 0x0000000c0300720c */ /* 0x000fe20003f44070 */
[----:B------:R-:W-:-:S04]  /*6a80*/  IMAD.MOV R21, RZ, RZ, -R21 ;  /* 0x000000ffff157224 */ /* 0x000fc800078e0a15 */
[----:B------:R-:W-:Y:S02]  /*6a90*/  IMAD R21, R3, R21, R20 ;  /* 0x0000001503157224 */ /* 0x000fe400078e0214 */
[--C-:B------:R-:W-:Y:S02]  /*6aa0*/  @!P6 IMAD.IADD R13, R13, 0x1, -R3.reuse ;  /* 0x000000010d0de824 */ /* 0x100fe400078e0a03 */
[----:B------:R-:W-:Y:S01]  /*6ab0*/  @!P3 IMAD.IADD R14, R14, 0x1, -R3 ;  /* 0x000000010e0eb824 */ /* 0x000fe200078e0a03 */
[----:B------:R-:W-:-:S03]  /*6ac0*/  ISETP.GT.U32.AND P6, PT, R3, R21, PT ;  /* 0x000000150300720c */ /* 0x000fc60003fc4070 */
[----:B------:R-:W-:Y:S01]  /*6ad0*/  @!P2 IMAD.IADD R12, R12, 0x1, -R3 ;  /* 0x000000010c0ca824 */ /* 0x000fe200078e0a03 */
[----:B------:R-:W-:Y:S02]  /*6ae0*/  ISETP.GT.U32.AND P2, PT, R3, R14, PT ;  /* 0x0000000e0300720c */ /* 0x000fe40003f44070 */
[----:B------:R-:W-:Y:S01]  /*6af0*/  IABS R16, R37 ;  /* 0x0000002500107213 */ /* 0x000fe20000000000 */
[----:B------:R-:W-:Y:S02]  /*6b00*/  @!P0 IMAD.MOV R17, RZ, RZ, -R17 ;  /* 0x000000ffff118224 */ /* 0x000fe400078e0a11 */
[----:B------:R-:W-:Y:S02]  /*6b10*/  @!P1 IMAD.MOV R10, RZ, RZ, -R10 ;  /* 0x000000ffff0a9224 */ /* 0x000fe400078e0a0a */
[----:B------:R-:W-:-:S04]  /*6b20*/  IMAD.HI.U32 R20, R4, R16, RZ ;  /* 0x0000001004147227 */ /* 0x000fc800078e00ff */
[--C-:B------:R-:W-:Y:S01]  /*6b30*/  @!P6 IMAD.IADD R21, R21, 0x1, -R3.reuse ;  /* 0x000000011515e824 */ /* 0x100fe200078e0a03 */
[----:B------:R0:W-:Y:S01]  /*6b40*/  STL [R1+0x564], R17 ;  /* 0x0005641101007387 */ /* 0x0001e20000100800 */
[----:B------:R-:W-:Y:S01]  /*6b50*/  @!P2 IMAD.IADD R14, R14, 0x1, -R3 ;  /* 0x000000010e0ea824 */ /* 0x000fe200078e0a03 */
[C---:B------:R-:W-:Y:S01]  /*6b60*/  ISETP.GT.U32.AND P2, PT, R3.reuse, R11, PT ;  /* 0x0000000b0300720c */ /* 0x040fe20003f44070 */
[----:B------:R-:W-:Y:S01]  /*6b70*/  IMAD.MOV R20, RZ, RZ, -R20 ;  /* 0x000000ffff147224 */ /* 0x000fe200078e0a14 */
[----:B------:R-:W-:-:S03]  /*6b80*/  ISETP.GT.U32.AND P1, PT, R3, R21, PT ;  /* 0x000000150300720c */ /* 0x000fc60003f24070 */
[----:B------:R-:W-:Y:S01]  /*6b90*/  IMAD R16, R3, R20, R16 ;  /* 0x0000001403107224 */ /* 0x000fe200078e0210 */
[----:B0-----:R-:W-:Y:S01]  /*6ba0*/  IABS R17, R38 ;  /* 0x0000002600117213 */ /* 0x001fe20000000000 */
[----:B------:R0:W-:Y:S06]  /*6bb0*/  STL [R1+0x560], R10 ;  /* 0x0005600a01007387 */ /* 0x0001ec0000100800 */
[--C-:B------:R-:W-:Y:S02]  /*6bc0*/  @!P2 IMAD.IADD R11, R11, 0x1, -R3.reuse ;  /* 0x000000010b0ba824 */ /* 0x100fe400078e0a03 */
[----:B------:R-:W-:Y:S01]  /*6bd0*/  @!P1 IMAD.IADD R21, R21, 0x1, -R3 ;  /* 0x0000000115159824 */ /* 0x000fe200078e0a03 */
[----:B------:R-:W-:-:S02]  /*6be0*/  ISETP.GE.AND P1, PT, R33, RZ, PT ;  /* 0x000000ff2100720c */ /* 0x000fc40003f26270 */
[----:B------:R-:W4:Y:S01]  /*6bf0*/  LDL.LU R33, [R1+0xd4] ;  /* 0x0000d40001217983 */ /* 0x000f220000300800 */
[----:B------:R-:W-:-:S03]  /*6c00*/  ISETP.GE.AND P2, PT, R34, RZ, PT ;  /* 0x000000ff2200720c */ /* 0x000fc60003f46270 */
[----:B------:R-:W4:Y:S01]  /*6c10*/  LDL.LU R34, [R1+0xf0] ;  /* 0x0000f00001227983 */ /* 0x000f220000300800 */
[----:B---3--:R-:W-:Y:S02]  /*6c20*/  IMAD.MOV.U32 R20, RZ, RZ, R18 ;  /* 0x000000ffff147224 */ /* 0x008fe400078e0012 */
[----:B------:R-:W-:-:S04]  /*6c30*/  IMAD.HI.U32 R18, R4, R17, RZ ;  /* 0x0000001104127227 */ /* 0x000fc800078e00ff */
[----:B------:R-:W-:-:S04]  /*6c40*/  IMAD.MOV R18, RZ, RZ, -R18 ;  /* 0x000000ffff127224 */ /* 0x000fc800078e0a12 */
[C---:B------:R-:W-:Y:S02]  /*6c50*/  IMAD R17, R3.reuse, R18, R17 ;  /* 0x0000001203117224 */ /* 0x040fe400078e0211 */
[----:B------:R-:W3:Y:S01]  /*6c60*/  LDL.LU R18, [R1+0x20] ;  /* 0x0000200001127983 */ /* 0x000ee20000300800 */
[C---:B------:R-:W-:Y:S02]  /*6c70*/  ISETP.GT.U32.AND P3, PT, R3.reuse, R9, PT ;  /* 0x000000090300720c */ /* 0x040fe40003f64070 */
[----:B------:R-:W-:-:S11]  /*6c80*/  ISETP.GT.U32.AND P0, PT, R3, R13, PT ;  /* 0x0000000d0300720c */ /* 0x000fd60003f04070 */
[--C-:B------:R-:W-:Y:S01]  /*6c90*/  @!P3 IMAD.IADD R9, R9, 0x1, -R3.reuse ;  /* 0x000000010909b824 */ /* 0x100fe200078e0a03 */
[----:B------:R-:W-:Y:S02]  /*6ca0*/  ISETP.GT.U32.AND P3, PT, R3, R12, PT ;  /* 0x0000000c0300720c */ /* 0x000fe40003f64070 */
[----:B0-----:R-:W-:Y:S01]  /*6cb0*/  IABS R10, R39 ;  /* 0x00000027000a7213 */ /* 0x001fe20000000000 */
[----:B------:R-:W-:Y:S01]  /*6cc0*/  @!P0 IMAD.IADD R13, R13, 0x1, -R3 ;  /* 0x000000010d0d8824 */ /* 0x000fe200078e0a03 */
[----:B------:R-:W-:-:S09]  /*6cd0*/  ISETP.GT.U32.AND P0, PT, R3, R15, PT ;  /* 0x0000000f0300720c */ /* 0x000fd20003f04070 */
[----:B------:R-:W-:Y:S01]  /*6ce0*/  @!P3 IMAD.IADD R12, R12, 0x1, -R3 ;  /* 0x000000010c0cb824 */ /* 0x000fe200078e0a03 */
[----:B------:R-:W-:Y:S01]  /*6cf0*/  ISETP.GE.AND P3, PT, R32, RZ, PT ;  /* 0x000000ff2000720c */ /* 0x000fe20003f66270 */
[----:B--2---:R-:W-:Y:S02]  /*6d00*/  IMAD.MOV.U32 R32, RZ, RZ, R19 ;  /* 0x000000ffff207224 */ /* 0x004fe400078e0013 */
[----:B------:R-:W-:-:S04]  /*6d10*/  IMAD.HI.U32 R19, R4, R10, RZ ;  /* 0x0000000a04137227 */ /* 0x000fc800078e00ff */
[----:B------:R-:W-:-:S04]  /*6d20*/  IMAD.MOV R19, RZ, RZ, -R19 ;  /* 0x000000ffff137224 */ /* 0x000fc800078e0a13 */
[----:B------:R-:W-:Y:S02]  /*6d30*/  IMAD R10, R3, R19, R10 ;  /* 0x00000013030a7224 */ /* 0x000fe400078e020a */
[----:B------:R-:W-:Y:S02]  /*6d40*/  IMAD.MOV.U32 R19, RZ, RZ, R5 ;  /* 0x000000ffff137224 */ /* 0x000fe400078e0005 */
[----:B------:R-:W-:Y:S02]  /*6d50*/  IMAD.MOV.U32 R5, RZ, RZ, R14 ;  /* 0x000000ffff057224 */ /* 0x000fe400078e000e */
[----:B------:R-:W-:Y:S02]  /*6d60*/  IMAD.MOV.U32 R14, RZ, RZ, R252 ;  /* 0x000000ffff0e7224 */ /* 0x000fe400078e00fc */
[----:B------:R-:W-:Y:S01]  /*6d70*/  @!P0 IMAD.IADD R15, R15, 0x1, -R3 ;  /* 0x000000010f0f8824 */ /* 0x000fe200078e0a03 */
[----:B------:R-:W-:Y:S01]  /*6d80*/  ISETP.GE.AND P0, PT, R35, RZ, PT ;  /* 0x000000ff2300720c */ /* 0x000fe20003f06270 */
[----:B------:R-:W-:-:S02]  /*6d90*/  IMAD.MOV.U32 R35, RZ, RZ, R20 ;  /* 0x000000ffff237224 */ /* 0x000fc400078e0014 */
[----:B------:R-:W-:Y:S02]  /*6da0*/  IMAD.MOV.U32 R252, RZ, RZ, R13 ;  /* 0x000000fffffc7224 */ /* 0x000fe400078e000d */
[----:B------:R-:W-:Y:S02]  /*6db0*/  IMAD.MOV.U32 R13, RZ, RZ, R14 ;  /* 0x000000ffff0d7224 */ /* 0x000fe400078e000e */
[----:B------:R-:W-:Y:S02]  /*6dc0*/  IMAD.MOV.U32 R14, RZ, RZ, R19 ;  /* 0x000000ffff0e7224 */ /* 0x000fe400078e0013 */
[----:B------:R-:W-:-:S05]  /*6dd0*/  @!P5 IMAD.MOV R5, RZ, RZ, -R5 ;  /* 0x000000ffff05d224 */ /* 0x000fca00078e0a05 */
[----:B------:R0:W-:Y:S04]  /*6de0*/  STL [R1+0x558], R5 ;  /* 0x0005580501007387 */ /* 0x0001e80000100800 */
[----:B0-----:R-:W2:Y:S01]  /*6df0*/  LDL.LU R5, [R1+0x1e60] ;  /* 0x001e600001057983 */ /* 0x001ea20000300800 */
[----:B---3--:R-:W-:Y:S02]  /*6e00*/  IMAD.MOV.U32 R19, RZ, RZ, R18 ;  /* 0x000000ffff137224 */ /* 0x008fe400078e0012 */
[----:B------:R-:W-:Y:S02]  /*6e10*/  IMAD.MOV.U32 R18, RZ, RZ, R35 ;  /* 0x000000ffff127224 */ /* 0x000fe400078e0023 */
[----:B----4-:R-:W-:Y:S02]  /*6e20*/  IMAD.MOV.U32 R35, RZ, RZ, R33 ;  /* 0x000000ffff237224 */ /* 0x010fe400078e0021 */
[----:B------:R-:W-:-:S02]  /*6e30*/  IMAD.MOV.U32 R33, RZ, RZ, R29 ;  /* 0x000000ffff217224 */ /* 0x000fc400078e001d */
[----:B------:R-:W-:Y:S02]  /*6e40*/  IMAD.MOV.U32 R29, RZ, RZ, R124 ;  /* 0x000000ffff1d7224 */ /* 0x000fe400078e007c */
[----:B------:R-:W-:Y:S02]  /*6e50*/  IMAD.MOV.U32 R124, RZ, RZ, R6 ;  /* 0x000000ffff7c7224 */ /* 0x000fe400078e0006 */
[----:B------:R-:W-:Y:S02]  /*6e60*/  IMAD.MOV.U32 R6, RZ, RZ, R12 ;  /* 0x000000ffff067224 */ /* 0x000fe400078e000c */
[----:B------:R-:W3:Y:S01]  /*6e70*/  LDL.LU R12, [R1+0x8] ;  /* 0x00000800010c7983 */ /* 0x000ee20000300800 */
[----:B------:R-:W-:Y:S01]  /*6e80*/  ISETP.GT.U32.AND P6, PT, R3, R9, PT ;  /* 0x000000090300720c */ /* 0x000fe20003fc4070 */
[----:B------:R-:W-:-:S12]  /*6e90*/  @!P4 IMAD.MOV R252, RZ, RZ, -R252 ;  /* 0x000000fffffcc224 */ /* 0x000fd800078e0afc */
[----:B------:R-:W-:Y:S01]  /*6ea0*/  @!P6 IMAD.IADD R9, R9, 0x1, -R3 ;  /* 0x000000010909e824 */ /* 0x000fe200078e0a03 */
[C---:B------:R-:W-:Y:S01]  /*6eb0*/  ISETP.GT.U32.AND P6, PT, R3.reuse, R16, PT ;  /* 0x000000100300720c */ /* 0x040fe20003fc4070 */
[----:B------:R0:W-:Y:S01]  /*6ec0*/  STL [R1+0x554], R252 ;  /* 0x000554fc01007387 */ /* 0x0001e20000100800 */
[----:B------:R-:W-:Y:S01]  /*6ed0*/  ISETP.GT.U32.AND P5, PT, R3, R15, PT ;  /* 0x0000000f0300720c */ /* 0x000fe20003fa4070 */
[----:B------:R-:W-:Y:S02]  /*6ee0*/  @!P3 IMAD.MOV R6, RZ, RZ, -R6 ;  /* 0x000000ffff06b224 */ /* 0x000fe400078e0a06 */
[----:B0-----:R-:W-:-:S08]  /*6ef0*/  IMAD.MOV.U32 R252, RZ, RZ, R9 ;  /* 0x000000fffffc7224 */ /* 0x001fd000078e0009 */
[----:B------:R-:W-:Y:S01]  /*6f00*/  @!P6 IMAD.IADD R16, R16, 0x1, -R3 ;  /* 0x000000011010e824 */ /* 0x000fe200078e0a03 */
[----:B------:R-:W-:-:S04]  /*6f10*/  ISETP.GT.U32.AND P6, PT, R3, R11, PT ;  /* 0x0000000b0300720c */ /* 0x000fc80003fc4070 */
[----:B------:R-:W-:Y:S01]  /*6f20*/  ISETP.GT.U32.AND P4, PT, R3, R16, PT ;  /* 0x000000100300720c */ /* 0x000fe20003f84070 */
[----:B------:R-:W-:Y:S01]  /*6f30*/  @!P1 IMAD.MOV R252, RZ, RZ, -R252 ;  /* 0x000000fffffc9224 */ /* 0x000fe200078e0afc */
[----:B------:R0:W-:Y:S01]  /*6f40*/  STL [R1+0x550], R6 ;  /* 0x0005500601007387 */ /* 0x0001e20000100800 */
[--C-:B------:R-:W-:Y:S01]  /*6f50*/  @!P5 IMAD.IADD R15, R15, 0x1, -R3.reuse ;  /* 0x000000010f0fd824 */ /* 0x100fe200078e0a03 */
[----:B------:R-:W-:Y:S02]  /*6f60*/  ISETP.GE.AND P5, PT, R38, RZ, PT ;  /* 0x000000ff2600720c */ /* 0x000fe40003fa6270 */
[----:B0-----:R-:W4:Y:S03]  /*6f70*/  LDL.LU R6, [R1+0x1e5c] ;  /* 0x001e5c0001067983 */ /* 0x001f260000300800 */
[----:B------:R-:W-:Y:S01]  /*6f80*/  @!P6 IMAD.IADD R11, R11, 0x1, -R3 ;  /* 0x000000010b0be824 */ /* 0x000fe200078e0a03 */
[----:B------:R-:W-:-:S03]  /*6f90*/  ISETP.GE.AND P6, PT, R37, RZ, PT ;  /* 0x000000ff2500720c */ /* 0x000fc60003fc6270 */
[----:B------:R-:W-:Y:S01]  /*6fa0*/  @!P4 IMAD.IADD R16, R16, 0x1, -R3 ;  /* 0x000000011010c824 */ /* 0x000fe200078e0a03 */
[----:B------:R-:W-:Y:S02]  /*6fb0*/  ISETP.GE.AND P4, PT, R39, RZ, PT ;  /* 0x000000ff2700720c */ /* 0x000fe40003f86270 */
[----:B------:R-:W-:Y:S02]  /*6fc0*/  ISETP.GE.AND P1, PT, R36, RZ, PT ;  /* 0x000000ff2400720c */ /* 0x000fe40003f26270 */
[----:B------:R-:W-:Y:S02]  /*6fd0*/  ISETP.GT.U32.AND P3, PT, R3, R17, PT ;  /* 0x000000110300720c */ /* 0x000fe40003f64070 */
[----:B------:R-:W-:Y:S01]  /*6fe0*/  IABS R20, R40 ;  /* 0x0000002800147213 */ /* 0x000fe20000000000 */
[----:B---3--:R-:W-:Y:S02]  /*6ff0*/  IMAD.MOV.U32 R9, RZ, RZ, R12 ;  /* 0x000000ffff097224 */ /* 0x008fe400078e000c */
[----:B------:R-:W-:-:S02]  /*7000*/  IMAD.MOV.U32 R12, RZ, RZ, R14 ;  /* 0x000000ffff0c7224 */ /* 0x000fc400078e000e */
[----:B------:R-:W-:Y:S02]  /*7010*/  IMAD.MOV.U32 R14, RZ, RZ, R33 ;  /* 0x000000ffff0e7224 */ /* 0x000fe400078e0021 */
[----:B------:R-:W-:Y:S02]  /*7020*/  IMAD.MOV.U32 R33, RZ, RZ, R29 ;  /* 0x000000ffff217224 */ /* 0x000fe400078e001d */
[----:B------:R-:W-:Y:S02]  /*7030*/  IMAD.MOV.U32 R29, RZ, RZ, R0 ;  /* 0x000000ffff1d7224 */ /* 0x000fe400078e0000 */
[----:B------:R-:W-:Y:S02]  /*7040*/  IMAD.MOV.U32 R0, RZ, RZ, R21 ;  /* 0x000000ffff007224 */ /* 0x000fe400078e0015 */
[----:B------:R-:W3:Y:S02]  /*7050*/  LDL.LU R21, [R1+0x1c4] ;  /* 0x0001c40001157983 */ /* 0x000ee40000300800 */
[----:B------:R-:W-:-:S02]  /*7060*/  @!P2 IMAD.MOV R0, RZ, RZ, -R0 ;  /* 0x000000ffff00a224 */ /* 0x000fc400078e0a00 */
[----:B------:R0:W-:Y:S04]  /*7070*/  STL [R1+0x54c], R252 ;  /* 0x00054cfc01007387 */ /* 0x0001e80000100800 */
[----:B0-----:R-:W4:Y:S04]  /*7080*/  LDL.LU R252, [R1+0x1e58] ;  /* 0x001e580001fc7983 */ /* 0x001f280000300800 */
[----:B------:R0:W-:Y:S04]  /*7090*/  STL [R1+0x548], R0 ;  /* 0x0005480001007387 */ /* 0x0001e80000100800 */
[----:B0-----:R-:W4:Y:S04]  /*70a0*/  LDL.LU R0, [R1+0x1e54] ;  /* 0x001e540001007983 */ /* 0x001f280000300800 */
[----:B------:R-:W2:Y:S04]  /*70b0*/  LDL.LU R37, [R1+0xc] ;  /* 0x00000c0001257983 */ /* 0x000ea80000300800 */
[----:B------:R-:W4:Y:S04]  /*70c0*/  LDL.LU R38, [R1+0x24] ;  /* 0x0000240001267983 */ /* 0x000f280000300800 */
[----:B------:R-:W3:Y:S01]  /*70d0*/  LDL.LU R39, [R1+0xfc] ;  /* 0x0000fc0001277983 */ /* 0x000ee20000300800 */
[----:B------:R-:W-:-:S02]  /*70e0*/  IMAD.MOV.U32 R36, RZ, RZ, R9 ;  /* 0x000000ffff247224 */ /* 0x000fc400078e0009 */
[----:B------:R-:W-:Y:S01]  /*70f0*/  IMAD.HI.U32 R9, R4, R20, RZ ;  /* 0x0000001404097227 */ /* 0x000fe200078e00ff */
[----:B------:R-:W-:-:S03]  /*7100*/  ISETP.GT.U32.AND P2, PT, R3, R10, PT ;  /* 0x0000000a0300720c */ /* 0x000fc60003f44070 */
[----:B------:R-:W-:Y:S02]  /*7110*/  @!P0 IMAD.MOV R11, RZ, RZ, -R11 ;  /* 0x000000ffff0b8224 */ /* 0x000fe400078e0a0b */
[----:B------:R-:W-:Y:S02]  /*7120*/  @!P1 IMAD.MOV R15, RZ, RZ, -R15 ;  /* 0x000000ffff0f9224 */ /* 0x000fe400078e0a0f */
[----:B------:R-:W-:Y:S01]  /*7130*/  IMAD.MOV R9, RZ, RZ, -R9 ;  /* 0x000000ffff097224 */ /* 0x000fe200078e0a09 */
[----:B------:R-:W-:Y:S01]  /*7140*/  STL [R1+0x53c], R11 ;  /* 0x00053c0b01007387 */ /* 0x000fe20000100800 */
[----:B------:R-:W-:Y:S02]  /*7150*/  @!P3 IMAD.IADD R17, R17, 0x1, -R3 ;  /* 0x000000011111b824 */ /* 0x000fe400078e0a03 */
[----:B------:R-:W-:Y:S01]  /*7160*/  IMAD R9, R3, R9, R20 ;  /* 0x0000000903097224 */ /* 0x000fe200078e0214 */
[----:B------:R0:W-:Y:S01]  /*7170*/  STL [R1+0x538], R15 ;  /* 0x0005380f01007387 */ /* 0x0001e20000100800 */
[----:B------:R-:W-:-:S02]  /*7180*/  ISETP.GE.AND P1, PT, R41, RZ, PT ;  /* 0x000000ff2900720c */ /* 0x000fc40003f26270 */
[----:B------:R-:W-:Y:S02]  /*7190*/  ISETP.GT.U32.AND P0, PT, R3, R17, PT ;  /* 0x000000110300720c */ /* 0x000fe40003f04070 */
[----:B------:R-:W-:Y:S01]  /*71a0*/  IABS R41, R41 ;  /* 0x0000002900297213 */ /* 0x000fe20000000000 */
[----:B0-----:R-:W-:-:S04]  /*71b0*/  IMAD.MOV.U32 R15, RZ, RZ, R16 ;  /* 0x000000ffff0f7224 */ /* 0x001fc800078e0010 */
[----:B------:R-:W-:Y:S01]  /*71c0*/  @!P6 IMAD.MOV R15, RZ, RZ, -R15 ;  /* 0x000000ffff0fe224 */ /* 0x000fe200078e0a0f */
[C---:B------:R-:W-:Y:S01]  /*71d0*/  ISETP.GT.U32.AND P6, PT, R3.reuse, R9, PT ;  /* 0x000000090300720c */ /* 0x040fe20003fc4070 */
[----:B------:R-:W-:Y:S01]  /*71e0*/  IMAD.MOV.U32 R20, RZ, RZ, R12 ;  /* 0x000000ffff147224 */ /* 0x000fe200078e000c */
[----:B------:R-:W-:Y:S01]  /*71f0*/  IABS R11, R42 ;  /* 0x0000002a000b7213 */ /* 0x000fe20000000000 */
[----:B------:R-:W-:Y:S02]  /*7200*/  @!P2 IMAD.IADD R10, R10, 0x1, -R3 ;  /* 0x000000010a0aa824 */ /* 0x000fe400078e0a03 */
[----:B------:R-:W-:Y:S01]  /*7210*/  IMAD.HI.U32 R12, R4, R41, RZ ;  /* 0x00000029040c7227 */ /* 0x000fe200078e00ff */
[----:B------:R-:W-:Y:S02]  /*7220*/  ISETP.GE.AND P3, PT, R40, RZ, PT ;  /* 0x000000ff2800720c */ /* 0x000fe40003f66270 */
[----:B------:R-:W-:Y:S01]  /*7230*/  ISETP.GT.U32.AND P2, PT, R3, R10, PT ;  /* 0x0000000a0300720c */ /* 0x000fe20003f44070 */
[----:B------:R-:W-:-:S02]  /*7240*/  IMAD.MOV R12, RZ, RZ, -R12 ;  /* 0x000000ffff0c7224 */ /* 0x000fc400078e0a0c */
[----:B------:R-:W-:Y:S01]  /*7250*/  IMAD.HI.U32 R16, R4, R11, RZ ;  /* 0x0000000b04107227 */ /* 0x000fe200078e00ff */
[----:B------:R0:W-:Y:S03]  /*7260*/  STL [R1+0x534], R15 ;  /* 0x0005340f01007387 */ /* 0x0001e60000100800 */
[----:B------:R-:W-:Y:S02]  /*7270*/  IMAD.MOV.U32 R40, RZ, RZ, R36 ;  /* 0x000000ffff287224 */ /* 0x000fe400078e0024 */
[----:B------:R-:W-:Y:S02]  /*7280*/  @!P0 IMAD.IADD R17, R17, 0x1, -R3 ;  /* 0x0000000111118824 */ /* 0x000fe400078e0a03 */
[----:B------:R-:W-:Y:S02]  /*7290*/  IMAD R12, R3, R12, R41 ;  /* 0x0000000c030c7224 */ /* 0x000fe400078e0229 */
[----:B------:R-:W-:Y:S01]  /*72a0*/  IMAD.MOV.U32 R36, RZ, RZ, R13 ;  /* 0x000000ffff247224 */ /* 0x000fe200078e000d */
[----:B0-----:R-:W-:Y:S01]  /*72b0*/  IABS R15, R44 ;  /* 0x0000002c000f7213 */ /* 0x001fe20000000000 */
[----:B------:R-:W-:Y:S01]  /*72c0*/  IMAD.MOV R16, RZ, RZ, -R16 ;  /* 0x000000ffff107224 */ /* 0x000fe200078e0a10 */
[----:B------:R-:W-:Y:S01]  /*72d0*/  IABS R13, R43 ;  /* 0x0000002b000d7213 */ /* 0x000fe20000000000 */
[----:B------:R-:W-:Y:S01]  /*72e0*/  @!P6 IMAD.IADD R9, R9, 0x1, -R3 ;  /* 0x000000010909e824 */ /* 0x000fe200078e0a03 */
[----:B------:R-:W-:Y:S01]  /*72f0*/  ISETP.GE.AND P0, PT, R42, RZ, PT ;  /* 0x000000ff2a00720c */ /* 0x000fe20003f06270 */
[----:B------:R-:W-:Y:S01]  /*7300*/  @!P5 IMAD.MOV R17, RZ, RZ, -R17 ;  /* 0x000000ffff11d224 */ /* 0x000fe200078e0a11 */
[C---:B------:R-:W-:Y:S01]  /*7310*/  ISETP.GT.U32.AND P5, PT, R3.reuse, R12, PT ;  /* 0x0000000c0300720c */ /* 0x040fe20003fa4070 */
[C---:B------:R-:W-:Y:S01]  /*7320*/  IMAD R11, R3.reuse, R16, R11 ;  /* 0x00000010030b7224 */ /* 0x040fe200078e020b */
[----:B------:R-:W-:Y:S01]  /*7330*/  ISETP.GT.U32.AND P6, PT, R3, R9, PT ;  /* 0x000000090300720c */ /* 0x000fe20003fc4070 */
[----:B------:R-:W-:-:S02]  /*7340*/  IMAD.MOV.U32 R42, RZ, RZ, R14 ;  /* 0x000000ffff2a7224 */ /* 0x000fc400078e000e */
[----:B------:R-:W-:-:S04]  /*7350*/  IMAD.HI.U32 R16, R4, R15, RZ ;  /* 0x0000000f04107227 */ /* 0x000fc800078e00ff */
[----:B------:R-:W-:-:S04]  /*7360*/  IMAD.HI.U32 R14, R4, R13, RZ ;  /* 0x0000000d040e7227 */ /* 0x000fc800078e00ff */
[----:B------:R-:W-:Y:S02]  /*7370*/  @!P2 IMAD.IADD R10, R10, 0x1, -R3 ;  /* 0x000000010a0aa824 */ /* 0x000fe400078e0a03 */
[----:B------:R-:W-:Y:S02]  /*7380*/  IMAD.MOV R16, RZ, RZ, -R16 ;  /* 0x000000ffff107224 */ /* 0x000fe400078e0a10 */
[----:B------:R-:W-:Y:S02]  /*7390*/  IMAD.MOV R14, RZ, RZ, -R14 ;  /* 0x000000ffff0e7224 */ /* 0x000fe400078e0a0e */
[----:B------:R-:W-:Y:S01]  /*73a0*/  @!P4 IMAD.MOV R10, RZ, RZ, -R10 ;  /* 0x000000ffff0ac224 */ /* 0x000fe200078e0a0a */
[C---:B------:R-:W-:Y:S01]  /*73b0*/  ISETP.GT.U32.AND P4, PT, R3.reuse, R11, PT ;  /* 0x0000000b0300720c */ /* 0x040fe20003f84070 */
[C---:B------:R-:W-:Y:S02]  /*73c0*/  IMAD R15, R3.reuse, R16, R15 ;  /* 0x00000010030f7224 */ /* 0x040fe400078e020f */
[----:B------:R-:W-:-:S02]  /*73d0*/  IMAD R13, R3, R14, R13 ;  /* 0x0000000e030d7224 */ /* 0x000fc400078e020d */
[--C-:B------:R-:W-:Y:S01]  /*73e0*/  @!P5 IMAD.IADD R12, R12, 0x1, -R3.reuse ;  /* 0x000000010c0cd824 */ /* 0x100fe200078e0a03 */
[----:B------:R-:W-:Y:S01]  /*73f0*/  ISETP.GT.U32.AND P5, PT, R3, R15, PT ;  /* 0x0000000f0300720c */ /* 0x000fe20003fa4070 */
[--C-:B------:R-:W-:Y:S01]  /*7400*/  @!P6 IMAD.IADD R9, R9, 0x1, -R3.reuse ;  /* 0x000000010909e824 */ /* 0x100fe200078e0a03 */
[----:B------:R-:W-:Y:S01]  /*7410*/  ISETP.GT.U32.AND P6, PT, R3, R13, PT ;  /* 0x0000000d0300720c */ /* 0x000fe20003fc4070 */
[----:B------:R-:W-:Y:S04]  /*7420*/  STL [R1+0x528], R17 ;  /* 0x0005281101007387 */ /* 0x000fe80000100800 */
[----:B------:R0:W-:Y:S01]  /*7430*/  STL [R1+0x524], R10 ;  /* 0x0005240a01007387 */ /* 0x0001e20000100800 */
[----:B------:R-:W-:Y:S02]  /*7440*/  @!P4 IMAD.IADD R11, R11, 0x1, -R3 ;  /* 0x000000010b0bc824 */ /* 0x000fe400078e0a03 */
[----:B------:R-:W-:Y:S01]  /*7450*/  IMAD.MOV.U32 R41, RZ, RZ, R9 ;  /* 0x000000ffff297224 */ /* 0x000fe200078e0009 */
[----:B0-----:R-:W-:-:S03]  /*7460*/  IABS R10, R46 ;  /* 0x0000002e000a7213 */ /* 0x001fc60000000000 */
[----:B------:R-:W-:Y:S02]  /*7470*/  @!P3 IMAD.MOV R41, RZ, RZ, -R41 ;  /* 0x000000ffff29b224 */ /* 0x000fe400078e0a29 */
[C---:B------:R-:W-:Y:S01]  /*7480*/  IMAD.HI.U32 R17, R4.reuse, R10, RZ ;  /* 0x0000000a04117227 */ /* 0x040fe200078e00ff */
[----:B------:R-:W-:Y:S02]  /*7490*/  IABS R16, R47 ;  /* 0x0000002f00107213 */ /* 0x000fe40000000000 */
[----:B------:R-:W-:Y:S01]  /*74a0*/  ISETP.GT.U32.AND P3, PT, R3, R11, PT ;  /* 0x0000000b0300720c */ /* 0x000fe20003f64070 */
[----:B------:R-:W-:Y:S02]  /*74b0*/  @!P5 IMAD.IADD R15, R15, 0x1, -R3 ;  /* 0x000000010f0fd824 */ /* 0x000fe400078e0a03 */
[----:B------:R-:W-:Y:S02]  /*74c0*/  IMAD.MOV R17, RZ, RZ, -R17 ;  /* 0x000000ffff117224 */ /* 0x000fe400078e0a11 */
[----:B------:R-:W-:Y:S01]  /*74d0*/  @!P6 IMAD.IADD R13, R13, 0x1, -R3 ;  /* 0x000000010d0de824 */ /* 0x000fe200078e0a03 */
[C---:B------:R-:W-:Y:S01]  /*74e0*/  ISETP.GT.U32.AND P4, PT, R3.reuse, R12, PT ;  /* 0x0000000c0300720c */ /* 0x040fe20003f84070 */
[C---:B------:R-:W-:Y:S01]  /*74f0*/  IMAD R10, R3.reuse, R17, R10 ;  /* 0x00000011030a7224 */ /* 0x040fe200078e020a */
[C---:B------:R-:W-:Y:S01]  /*7500*/  ISETP.GT.U32.AND P5, PT, R3.reuse, R15, PT ;  /* 0x0000000f0300720c */ /* 0x040fe20003fa4070 */
[----:B------:R-:W-:Y:S01]  /*7510*/  IMAD.HI.U32 R17, R4, R16, RZ ;  /* 0x0000001004117227 */ /* 0x000fe200078e00ff */
[----:B------:R-:W-:-:S02]  /*7520*/  ISETP.GT.U32.AND P6, PT, R3, R13, PT ;  /* 0x0000000d0300720c */ /* 0x000fc40003fc4070 */
[----:B------:R-:W-:Y:S01]  /*7530*/  ISETP.GE.AND P2, PT, R43, RZ, PT ;  /* 0x000000ff2b00720c */ /* 0x000fe20003f46270 */
[----:B------:R-:W-:Y:S01]  /*7540*/  IMAD.MOV.U32 R43, RZ, RZ, R40 ;  /* 0x000000ffff2b7224 */ /* 0x000fe200078e0028 */
[----:B------:R-:W-:Y:S01]  /*7550*/  IABS R14, R45 ;  /* 0x0000002d000e7213 */ /* 0x000fe20000000000 */
[----:B------:R-:W-:Y:S02]  /*7560*/  IMAD.MOV R17, RZ, RZ, -R17 ;  /* 0x000000ffff117224 */ /* 0x000fe400078e0a11 */
[--C-:B------:R-:W-:Y:S01]  /*7570*/  @!P3 IMAD.IADD R11, R11, 0x1, -R3.reuse ;  /* 0x000000010b0bb824 */ /* 0x100fe200078e0a03 */
[C---:B------:R-:W-:Y:S01]  /*7580*/  ISETP.GT.U32.AND P3, PT, R3.reuse, R10, PT ;  /* 0x0000000a0300720c */ /* 0x040fe20003f64070 */
[----:B------:R-:W-:Y:S02]  /*7590*/  IMAD R16, R3, R17, R16 ;  /* 0x0000001103107224 */ /* 0x000fe400078e0210 */
[--C-:B------:R-:W-:Y:S01]  /*75a0*/  @!P4 IMAD.IADD R12, R12, 0x1, -R3.reuse ;  /* 0x000000010c0cc824 */ /* 0x100fe200078e0a03 */
[----:B------:R0:W-:Y:S01]  /*75b0*/  STL [R1+0x51c], R41 ;  /* 0x00051c2901007387 */ /* 0x0001e20000100800 */
[--C-:B------:R-:W-:Y:S01]  /*75c0*/  @!P5 IMAD.IADD R15, R15, 0x1, -R3.reuse ;  /* 0x000000010f0fd824 */ /* 0x100fe200078e0a03 */
[----:B------:R-:W-:Y:S01]  /*75d0*/  IABS R9, R48 ;  /* 0x0000003000097213 */ /* 0x000fe20000000000 */
[----:B------:R-:W-:Y:S01]  /*75e0*/  @!P6 IMAD.IADD R13, R13, 0x1, -R3 ;  /* 0x000000010d0de824 */ /* 0x000fe200078e0a03 */
[----:B------:R-:W-:-:S02]  /*75f0*/  ISETP.GT.U32.AND P5, PT, R3, R16, PT ;  /* 0x000000100300720c */ /* 0x000fc40003fa4070 */
[----:B------:R-:W-:Y:S01]  /*7600*/  ISETP.GE.AND P6, PT, R44, RZ, PT ;  /* 0x000000ff2c00720c */ /* 0x000fe20003fc6270 */
[----:B------:R-:W-:Y:S02]  /*7610*/  IMAD.MOV.U32 R44, RZ, RZ, R12 ;  /* 0x000000ffff2c7224 */ /* 0x000fe400078e000c */
[----:B0-----:R-:W-:Y:S02]  /*7620*/  IMAD.MOV.U32 R41, RZ, RZ, R43 ;  /* 0x000000ffff297224 */ /* 0x001fe400078e002b */
[----:B------:R-:W-:Y:S02]  /*7630*/  IMAD.MOV.U32 R43, RZ, RZ, R42 ;  /* 0x000000ffff2b7224 */ /* 0x000fe400078e002a */
[----:B------:R-:W-:Y:S02]  /*7640*/  IMAD.MOV.U32 R42, RZ, RZ, R20 ;  /* 0x000000ffff2a7224 */ /* 0x000fe400078e0014 */
[----:B------:R-:W-:Y:S02]  /*7650*/  IMAD.MOV.U32 R20, RZ, RZ, R19 ;  /* 0x000000ffff147224 */ /* 0x000fe400078e0013 */
[----:B------:R-:W-:-:S04]  /*7660*/  IMAD.HI.U32 R19, R4, R9, RZ ;  /* 0x0000000904137227 */ /* 0x000fc800078e00ff */
[----:B------:R-:W-:Y:S02]  /*7670*/  @!P1 IMAD.MOV R44, RZ, RZ, -R44 ;  /* 0x000000ffff2c9224 */ /* 0x000fe400078e0a2c */
[----:B------:R-:W-:Y:S01]  /*7680*/  @!P0 IMAD.MOV R11, RZ, RZ, -R11 ;  /* 0x000000ffff0b8224 */ /* 0x000fe200078e0a0b */
[----:B------:R-:W-:Y:S01]  /*7690*/  IABS R17, R49 ;  /* 0x0000003100117213 */ /* 0x000fe20000000000 */
[----:B------:R-:W-:Y:S02]  /*76a0*/  IMAD.MOV R19, RZ, RZ, -R19 ;  /* 0x000000ffff137224 */ /* 0x000fe400078e0a13 */
[----:B------:R-:W-:Y:S01]  /*76b0*/  @!P3 IMAD.IADD R10, R10, 0x1, -R3 ;  /* 0x000000010a0ab824 */ /* 0x000fe200078e0a03 */
[----:B------:R-:W-:Y:S01]  /*76c0*/  STL [R1+0x514], R44 ;  /* 0x0005142c01007387 */ /* 0x000fe20000100800 */
[C---:B------:R-:W-:Y:S02]  /*76d0*/  IMAD R19, R3.reuse, R19, R9 ;  /* 0x0000001303137224 */ /* 0x040fe400078e0209 */
[----:B------:R-:W-:Y:S01]  /*76e0*/  @!P5 IMAD.IADD R16, R16, 0x1, -R3 ;  /* 0x000000011010d824 */ /* 0x000fe200078e0a03 */
[----:B------:R0:W-:Y:S01]  /*76f0*/  STL [R1+0x510], R11 ;  /* 0x0005100b01007387 */ /* 0x0001e20000100800 */
[----:B------:R-:W-:Y:S01]  /*7700*/  ISETP.GT.U32.AND P5, PT, R3, R10, PT ;  /* 0x0000000a0300720c */ /* 0x000fe20003fa4070 */
[----:B------:R-:W-:-:S04]  /*7710*/  IMAD.HI.U32 R9, R4, R17, RZ ;  /* 0x0000001104097227 */ /* 0x000fc800078e00ff */
[----:B0-----:R-:W-:Y:S02]  /*7720*/  IMAD.MOV.U32 R11, RZ, RZ, R15 ;  /* 0x000000ffff0b7224 */ /* 0x001fe400078e000f */
[----:B------:R-:W-:Y:S02]  /*7730*/  IMAD.MOV R9, RZ, RZ, -R9 ;  /* 0x000000ffff097224 */ /* 0x000fe400078e0a09 */
[----:B------:R-:W-:Y:S01]  /*7740*/  @!P6 IMAD.MOV R11, RZ, RZ, -R11 ;  /* 0x000000ffff0be224 */ /* 0x000fe200078e0a0b */
[C---:B------:R-:W-:Y:S01]  /*7750*/  ISETP.GT.U32.AND P6, PT, R3.reuse, R19, PT ;  /* 0x000000130300720c */ /* 0x040fe20003fc4070 */
[----:B------:R-:W-:Y:S02]  /*7760*/  IMAD R9, R3, R9, R17 ;  /* 0x0000000903097224 */ /* 0x000fe400078e0211 */
[----:B------:R-:W-:-:S03]  /*7770*/  @!P5 IMAD.IADD R10, R10, 0x1, -R3 ;  /* 0x000000010a0ad824 */ /* 0x000fc600078e0a03 */
[----:B------:R-:W-:Y:S02]  /*7780*/  ISETP.GT.U32.AND P5, PT, R3, R9, PT ;  /* 0x000000090300720c */ /* 0x000fe40003fa4070 */
[----:B------:R-:W-:-:S05]  /*7790*/  ISETP.GE.AND P3, PT, R46, RZ, PT ;  /* 0x000000ff2e00720c */ /* 0x000fca0003f66270 */
[----:B------:R-:W-:-:S06]  /*77a0*/  @!P6 IMAD.IADD R19, R19, 0x1, -R3 ;  /* 0x000000011313e824 */ /* 0x000fcc00078e0a03 */
[----:B------:R-:W-:Y:S02]  /*77b0*/  @!P5 IMAD.IADD R9, R9, 0x1, -R3 ;  /* 0x000000010909d824 */ /* 0x000fe400078e0a03 */
[----:B------:R-:W-:Y:S02]  /*77c0*/  @!P2 IMAD.MOV R13, RZ, RZ, -R13 ;  /* 0x000000ffff0da224 */ /* 0x000fe400078e0a0d */
[----:B------:R-:W-:-:S03]  /*77d0*/  @!P3 IMAD.MOV R10, RZ, RZ, -R10 ;  /* 0x000000ffff0ab224 */ /* 0x000fc600078e0a0a */
[----:B------:R-:W-:Y:S04]  /*77e0*/  STL [R1+0x50c], R13 ;  /* 0x00050c0d01007387 */ /* 0x000fe80000100800 */
[----:B------:R0:W-:Y:S01]  /*77f0*/  STL [R1+0x508], R11 ;  /* 0x0005080b01007387 */ /* 0x0001e20000100800 */
[C---:B------:R-:W-:Y:S02]  /*7800*/  ISETP.GT.U32.AND P5, PT, R3.reuse, R19, PT ;  /* 0x000000130300720c */ /* 0x040fe40003fa4070 */
[----:B0-----:R-:W-:Y:S02]  /*7810*/  IABS R11, R51 ;  /* 0x00000033000b7213 */ /* 0x001fe40000000000 */
[----:B------:R-:W-:Y:S02]  /*7820*/  ISETP.GT.U32.AND P0, PT, R3, R16, PT ;  /* 0x000000100300720c */ /* 0x000fe40003f04070 */
[----:B------:R-:W-:Y:S01]  /*7830*/  IABS R13, R53 ;  /* 0x00000035000d7213 */ /* 0x000fe20000000000 */
[----:B---3--:R-:W-:-:S02]  /*7840*/  IMAD.MOV.U32 R40, RZ, RZ, R39 ;  /* 0x000000ffff287224 */ /* 0x008fc400078e0027 */
[----:B--2---:R-:W-:Y:S02]  /*7850*/  IMAD.MOV.U32 R39, RZ, RZ, R37 ;  /* 0x000000ffff277224 */ /* 0x004fe400078e0025 */
[----:B------:R-:W-:Y:S02]  /*7860*/  IMAD.MOV.U32 R37, RZ, RZ, R21 ;  /* 0x000000ffff257224 */ /* 0x000fe400078e0015 */
[----:B------:R-:W-:Y:S02]  /*7870*/  IMAD.MOV.U32 R21, RZ, RZ, R18 ;  /* 0x000000ffff157224 */ /* 0x000fe400078e0012 */
[----:B------:R-:W-:-:S04]  /*7880*/  IMAD.HI.U32 R18, R4, R14, RZ ;  /* 0x0000000e04127227 */ /* 0x000fc800078e00ff */
[----:B------:R-:W-:-:S04]  /*7890*/  IMAD.MOV R18, RZ, RZ, -R18 ;  /* 0x000000ffff127224 */ /* 0x000fc800078e0a12 */
[----:B------:R-:W-:-:S05]  /*78a0*/  IMAD R14, R3, R18, R14 ;  /* 0x00000012030e7224 */ /* 0x000fca00078e020e */
[----:B------:R-:W-:Y:S02]  /*78b0*/  ISETP.GT.U32.AND P4, PT, R3, R14, PT ;  /* 0x0000000e0300720c */ /* 0x000fe40003f84070 */
[----:B------:R-:W-:-:S05]  /*78c0*/  IABS R18, R50 ;  /* 0x0000003200127213 */ /* 0x000fca0000000000 */
[----:B------:R-:W-:-:S04]  /*78d0*/  IMAD.HI.U32 R12, R4, R18, RZ ;  /* 0x00000012040c7227 */ /* 0x000fc800078e00ff */
[----:B------:R-:W-:Y:S02]  /*78e0*/  IMAD.MOV R12, RZ, RZ, -R12 ;  /* 0x000000ffff0c7224 */ /* 0x000fe400078e0a0c */
[----:B------:R-:W-:Y:S02]  /*78f0*/  @!P4 IMAD.IADD R14, R14, 0x1, -R3 ;  /* 0x000000010e0ec824 */ /* 0x000fe400078e0a03 */
[----:B------:R-:W-:-:S03]  /*7900*/  IMAD R18, R3, R12, R18 ;  /* 0x0000000c03127224 */ /* 0x000fc600078e0212 */
[C---:B------:R-:W-:Y:S02]  /*7910*/  ISETP.GT.U32.AND P1, PT, R3.reuse, R14, PT ;  /* 0x0000000e0300720c */ /* 0x040fe40003f24070 */
[----:B------:R-:W-:Y:S02]  /*7920*/  ISETP.GT.U32.AND P6, PT, R3, R18, PT ;  /* 0x000000120300720c */ /* 0x000fe40003fc4070 */
[----:B------:R-:W-:Y:S02]  /*7930*/  ISETP.GE.AND P4, PT, R45, RZ, PT ;  /* 0x000000ff2d00720c */ /* 0x000fe40003f86270 */
[----:B------:R-:W-:-:S07]  /*7940*/  IABS R12, R52 ;  /* 0x00000034000c7213 */ /* 0x000fce0000000000 */
[--C-:B------:R-:W-:Y:S02]  /*7950*/  @!P1 IMAD.IADD R14, R14, 0x1, -R3.reuse ;  /* 0x000000010e0e9824 */ /* 0x100fe400078e0a03 */
[----:B------:R-:W-:Y:S02]  /*7960*/  @!P6 IMAD.IADD R18, R18, 0x1, -R3 ;  /* 0x000000011212e824 */ /* 0x000fe400078e0a03 */
[----:B------:R-:W-:Y:S01]  /*7970*/  IMAD.MOV.U32 R44, RZ, RZ, R14 ;  /* 0x000000ffff2c7224 */ /* 0x000fe200078e000e */
[----:B------:R-:W-:Y:S01]  /*7980*/  ISETP.GT.U32.AND P6, PT, R3, R9, PT ;  /* 0x000000090300720c */ /* 0x000fe20003fc4070 */
[----:B------:R-:W-:-:S04]  /*7990*/  IMAD.HI.U32 R15, R4, R12, RZ ;  /* 0x0000000c040f7227 */ /* 0x000fc800078e00ff */
[----:B------:R-:W-:Y:S02]  /*79a0*/  @!P4 IMAD.MOV R44, RZ, RZ, -R44 ;  /* 0x000000ffff2cc224 */ /* 0x000fe400078e0a2c */
[----:B------:R-:W-:-:S03]  /*79b0*/  IMAD.MOV R15, RZ, RZ, -R15 ;  /* 0x000000ffff0f7224 */ /* 0x000fc600078e0a0f */
[----:B------:R-:W-:Y:S04]  /*79c0*/  STL [R1+0x4fc], R44 ;  /* 0x0004fc2c01007387 */ /* 0x000fe80000100800 */
[----:B------:R0:W-:Y:S01]  /*79d0*/  STL [R1+0x4f8], R10 ;  /* 0x0004f80a01007387 */ /* 0x0001e20000100800 */
[----:B------:R-:W-:Y:S02]  /*79e0*/  @!P6 IMAD.IADD R9, R9, 0x1, -R3 ;  /* 0x000000010909e824 */ /* 0x000fe400078e0a03 */
[----:B------:R-:W-:-:S04]  /*79f0*/  IMAD.HI.U32 R14, R4, R11, RZ ;  /* 0x0000000b040e7227 */ /* 0x000fc800078e00ff */
[----:B0-----:R-:W-:-:S05]  /*7a00*/  IMAD R10, R3, R15, R12 ;  /* 0x0000000f030a7224 */ /* 0x001fca00078e020c */
[----:B------:R-:W-:Y:S01]  /*7a10*/  ISETP.GT.U32.AND P6, PT, R3, R10, PT ;  /* 0x0000000a0300720c */ /* 0x000fe20003fc4070 */
[----:B------:R-:W-:Y:S01]  /*7a20*/  IMAD.MOV R14, RZ, RZ, -R14 ;  /* 0x000000ffff0e7224 */ /* 0x000fe200078e0a0e */
[----:B------:R-:W-:Y:S01]  /*7a30*/  ISETP.GE.AND P2, PT, R47, RZ, PT ;  /* 0x000000ff2f00720c */ /* 0x000fe20003f46270 */
[----:B------:R-:W-:Y:S01]  /*7a40*/  @!P5 IMAD.IADD R19, R19, 0x1, -R3 ;  /* 0x000000011313d824 */ /* 0x000fe200078e0a03 */
[----:B------:R-:W-:Y:S01]  /*7a50*/  ISETP.GE.AND P1, PT, R48, RZ, PT ;  /* 0x000000ff3000720c */ /* 0x000fe20003f26270 */
[C---:B------:R-:W-:Y:S02]  /*7a60*/  IMAD R11, R3.reuse, R14, R11 ;  /* 0x0000000e030b7224 */ /* 0x040fe400078e020b */
[----:B------:R-:W-:Y:S01]  /*7a70*/  IMAD.HI.U32 R14, R4, R13, RZ ;  /* 0x0000000d040e7227 */ /* 0x000fe200078e00ff */
[----:B------:R-:W-:-:S03]  /*7a80*/  ISETP.GT.U32.AND P3, PT, R3, R18, PT ;  /* 0x000000120300720c */ /* 0x000fc60003f64070 */
[----:B------:R-:W-:Y:S01]  /*7a90*/  IMAD.MOV.U32 R17, RZ, RZ, R19 ;  /* 0x000000ffff117224 */ /* 0x000fe200078e0013 */
[----:B------:R-:W-:Y:S01]  /*7aa0*/  IABS R19, R54 ;  /* 0x0000003600137213 */ /* 0x000fe20000000000 */
[--C-:B------:R-:W-:Y:S02]  /*7ab0*/  @!P6 IMAD.IADD R10, R10, 0x1, -R3.reuse ;  /* 0x000000010a0ae824 */ /* 0x100fe400078e0a03 */
[----:B------:R-:W-:Y:S02]  /*7ac0*/  IMAD.MOV R14, RZ, RZ, -R14 ;  /* 0x000000ffff0e7224 */ /* 0x000fe400078e0a0e */
[----:B------:R-:W-:Y:S01]  /*7ad0*/  @!P0 IMAD.IADD R16, R16, 0x1, -R3 ;  /* 0x0000000110108824 */ /* 0x000fe200078e0a03 */
[C---:B------:R-:W-:Y:S01]  /*7ae0*/  ISETP.GT.U32.AND P6, PT, R3.reuse, R10, PT ;  /* 0x0000000a0300720c */ /* 0x040fe20003fc4070 */
[----:B------:R-:W-:Y:S02]  /*7af0*/  IMAD R12, R3, R14, R13 ;  /* 0x0000000e030c7224 */ /* 0x000fe400078e020d */
[----:B------:R-:W-:-:S04]  /*7b00*/  IMAD.HI.U32 R14, R4, R19, RZ ;  /* 0x00000013040e7227 */ /* 0x000fc800078e00ff */
[----:B------:R-:W-:Y:S02]  /*7b10*/  @!P2 IMAD.MOV R16, RZ, RZ, -R16 ;  /* 0x000000ffff10a224 */ /* 0x000fe400078e0a10 */
[----:B------:R-:W-:Y:S02]  /*7b20*/  @!P1 IMAD.MOV R17, RZ, RZ, -R17 ;  /* 0x000000ffff119224 */ /* 0x000fe400078e0a11 */
[----:B------:R-:W-:Y:S01]  /*7b30*/  IMAD.MOV R14, RZ, RZ, -R14 ;  /* 0x000000ffff0e7224 */ /* 0x000fe200078e0a0e */
[----:B------:R-:W-:Y:S01]  /*7b40*/  STL [R1+0x4f4], R16 ;  /* 0x0004f41001007387 */ /* 0x000fe20000100800 */
[----:B------:R-:W-:Y:S01]  /*7b50*/  @!P3 IMAD.IADD R18, R18, 0x1, -R3 ;  /* 0x000000011212b824 */ /* 0x000fe200078e0a03 */
[C---:B------:R-:W-:Y:S01]  /*7b60*/  ISETP.GT.U32.AND P3, PT, R3.reuse, R12, PT ;  /* 0x0000000c0300720c */ /* 0x040fe20003f64070 */
[----:B------:R-:W-:Y:S01]  /*7b70*/  IMAD R19, R3, R14, R19 ;  /* 0x0000000e03137224 */ /* 0x000fe200078e0213 */
[----:B------:R0:W-:Y:S01]  /*7b80*/  STL [R1+0x4f0], R17 ;  /* 0x0004f01101007387 */ /* 0x0001e20000100800 */
[----:B------:R-:W-:-:S03]  /*7b90*/  @!P6 IMAD.IADD R10, R10, 0x1, -R3 ;  /* 0x000000010a0ae824 */ /* 0x000fc600078e0a03 */
[----:B------:R-:W-:Y:S02]  /*7ba0*/  ISETP.GT.U32.AND P6, PT, R3, R19, PT ;  /* 0x000000130300720c */ /* 0x000fe40003fc4070 */
[----:B0-----:R-:W-:Y:S02]  /*7bb0*/  IABS R17, R56 ;  /* 0x0000003800117213 */ /* 0x001fe40000000000 */
[----:B------:R-:W-:-:S03]  /*7bc0*/  IABS R16, R55 ;  /* 0x0000003700107213 */ /* 0x000fc60000000000 */
[----:B------:R-:W-:Y:S01]  /*7bd0*/  IMAD.HI.U32 R14, R4, R17, RZ ;  /* 0x00000011040e7227 */ /* 0x000fe200078e00ff */
[----:B------:R-:W-:-:S03]  /*7be0*/  ISETP.GE.AND P0, PT, R49, RZ, PT ;  /* 0x000000ff3100720c */ /* 0x000fc60003f06270 */
[----:B------:R-:W-:Y:S02]  /*7bf0*/  IMAD.MOV R14, RZ, RZ, -R14 ;  /* 0x000000ffff0e7224 */ /* 0x000fe400078e0a0e */
[----:B------:R-:W-:-:S04]  /*7c00*/  IMAD.HI.U32 R13, R4, R16, RZ ;  /* 0x00000010040d7227 */ /* 0x000fc800078e00ff */
[----:B------:R-:W-:Y:S01]  /*7c10*/  IMAD.MOV.U32 R44, RZ, RZ, R21 ;  /* 0x000000ffff2c7224 */ /* 0x000fe200078e0015 */
[----:B------:R-:W-:Y:S01]  /*7c20*/  IABS R21, R58 ;  /* 0x0000003a00157213 */ /* 0x000fe20000000000 */
[----:B------:R-:W-:Y:S02]  /*7c30*/  @!P3 IMAD.IADD R12, R12, 0x1, -R3 ;  /* 0x000000010c0cb824 */ /* 0x000fe400078e0a03 */
[C---:B------:R-:W-:Y:S02]  /*7c40*/  IMAD R17, R3.reuse, R14, R17 ;  /* 0x0000000e03117224 */ /* 0x040fe400078e0211 */
[----:B------:R-:W-:Y:S01]  /*7c50*/  IMAD.MOV R15, RZ, RZ, -R13 ;  /* 0x000000ffff0f7224 */ /* 0x000fe200078e0a0d */
[----:B------:R-:W-:Y:S01]  /*7c60*/  ISETP.GT.U32.AND P5, PT, R3, R11, PT ;  /* 0x0000000b0300720c */ /* 0x000fe20003fa4070 */
[----:B------:R-:W-:Y:S01]  /*7c70*/  @!P6 IMAD.IADD R19, R19, 0x1, -R3 ;  /* 0x000000011313e824 */ /* 0x000fe200078e0a03 */
[C---:B------:R-:W-:Y:S01]  /*7c80*/  ISETP.GT.U32.AND P3, PT, R3.reuse, R12, PT ;  /* 0x0000000c0300720c */ /* 0x040fe20003f64070 */
[C---:B------:R-:W-:Y:S01]  /*7c90*/  IMAD R16, R3.reuse, R15, R16 ;  /* 0x0000000f03107224 */ /* 0x040fe200078e0210 */
[----:B------:R-:W-:Y:S01]  /*7ca0*/  ISETP.GT.U32.AND P6, PT, R3, R17, PT ;  /* 0x000000110300720c */ /* 0x000fe20003fc4070 */
[----:B------:R-:W-:-:S04]  /*7cb0*/  IMAD.HI.U32 R15, R4, R21, RZ ;  /* 0x00000015040f7227 */ /* 0x000fc800078e00ff */
[----:B------:R-:W-:Y:S02]  /*7cc0*/  @!P0 IMAD.MOV R9, RZ, RZ, -R9 ;  /* 0x000000ffff098224 */ /* 0x000fe400078e0a09 */
[----:B------:R-:W-:Y:S01]  /*7cd0*/  IMAD.MOV R15, RZ, RZ, -R15 ;  /* 0x000000ffff0f7224 */ /* 0x000fe200078e0a0f */
[----:B------:R-:W-:Y:S02]  /*7ce0*/  ISETP.GE.AND P4, PT, R50, RZ, PT ;  /* 0x000000ff3200720c */ /* 0x000fe40003f86270 */
[----:B------:R0:W-:Y:S01]  /*7cf0*/  STL [R1+0x4e8], R9 ;  /* 0x0004e80901007387 */ /* 0x0001e20000100800 */
[----:B------:R-:W-:Y:S02]  /*7d00*/  IMAD R21, R3, R15, R21 ;  /* 0x0000000f03157224 */ /* 0x000fe400078e0215 */
[--C-:B------:R-:W-:Y:S02]  /*7d10*/  @!P5 IMAD.IADD R11, R11, 0x1, -R3.reuse ;  /* 0x000000010b0bd824 */ /* 0x100fe400078e0a03 */
[--C-:B------:R-:W-:Y:S01]  /*7d20*/  @!P3 IMAD.IADD R12, R12, 0x1, -R3.reuse ;  /* 0x000000010c0cb824 */ /* 0x100fe200078e0a03 */
[----:B------:R-:W-:Y:S01]  /*7d30*/  ISETP.GT.U32.AND P3, PT, R3, R16, PT ;  /* 0x000000100300720c */ /* 0x000fe20003f64070 */
[----:B------:R-:W-:Y:S01]  /*7d40*/  @!P6 IMAD.IADD R17, R17, 0x1, -R3 ;  /* 0x000000011111e824 */ /* 0x000fe200078e0a03 */
[----:B0-----:R-:W-:-:S02]  /*7d50*/  IABS R9, R57 ;  /* 0x0000003900097213 */ /* 0x001fc40000000000 */
[----:B------:R-:W-:-:S03]  /*7d60*/  ISETP.GT.U32.AND P6, PT, R3, R21, PT ;  /* 0x000000150300720c */ /* 0x000fc60003fc4070 */
[----:B------:R-:W-:Y:S01]  /*7d70*/  IMAD.HI.U32 R13, R4, R9, RZ ;  /* 0x00000009040d7227 */ /* 0x000fe200078e00ff */
[C---:B------:R-:W-:Y:S02]  /*7d80*/  ISETP.GT.U32.AND P5, PT, R3.reuse, R11, PT ;  /* 0x0000000b0300720c */ /* 0x040fe40003fa4070 */
[----:B------:R-:W-:Y:S01]  /*7d90*/  IABS R14, R59 ;  /* 0x0000003b000e7213 */ /* 0x000fe20000000000 */
[----:B------:R-:W-:Y:S02]  /*7da0*/  IMAD.MOV R13, RZ, RZ, -R13 ;  /* 0x000000ffff0d7224 */ /* 0x000fe400078e0a0d */
[----:B------:R-:W-:Y:S02]  /*7db0*/  IMAD.MOV.U32 R47, RZ, RZ, R28 ;  /* 0x000000ffff2f7224 */ /* 0x000fe400078e001c */
[----:B------:R-:W-:Y:S02]  /*7dc0*/  IMAD.MOV.U32 R28, RZ, RZ, R26 ;  /* 0x000000ffff1c7224 */ /* 0x000fe400078e001a */
[----:B------:R-:W-:Y:S01]  /*7dd0*/  @!P4 IMAD.MOV R18, RZ, RZ, -R18 ;  /* 0x000000ffff12c224 */ /* 0x000fe200078e0a12 */
[----:B------:R-:W-:Y:S01]  /*7de0*/  ISETP.GT.U32.AND P4, PT, R3, R19, PT ;  /* 0x000000130300720c */ /* 0x000fe20003f84070 */
[----:B------:R-:W-:-:S02]  /*7df0*/  IMAD.MOV.U32 R26, RZ, RZ, R22 ;  /* 0x000000ffff1a7224 */ /* 0x000fc400078e0016 */
[----:B------:R-:W-:Y:S02]  /*7e00*/  IMAD R9, R3, R13, R9 ;  /* 0x0000000d03097224 */ /* 0x000fe400078e0209 */
[----:B------:R-:W-:Y:S01]  /*7e10*/  IMAD.HI.U32 R22, R4, R14, RZ ;  /* 0x0000000e04167227 */ /* 0x000fe200078e00ff */
[----:B------:R-:W-:Y:S02]  /*7e20*/  ISETP.GE.AND P2, PT, R51, RZ, PT ;  /* 0x000000ff3300720c */ /* 0x000fe40003f46270 */
[----:B------:R-:W-:Y:S01]  /*7e30*/  ISETP.GE.AND P1, PT, R52, RZ, PT ;  /* 0x000000ff3400720c */ /* 0x000fe20003f26270 */
[--C-:B------:R-:W-:Y:S01]  /*7e40*/  @!P3 IMAD.IADD R16, R16, 0x1, -R3.reuse ;  /* 0x000000011010b824 */ /* 0x100fe200078e0a03 */
[----:B------:R-:W-:Y:S01]  /*7e50*/  ISETP.GE.AND P0, PT, R53, RZ, PT ;  /* 0x000000ff3500720c */ /* 0x000fe20003f06270 */
[----:B------:R-:W-:Y:S01]  /*7e60*/  IMAD.MOV R22, RZ, RZ, -R22 ;  /* 0x000000ffff167224 */ /* 0x000fe200078e0a16 */
[----:B------:R-:W-:Y:S01]  /*7e70*/  ISETP.GT.U32.AND P3, PT, R3, R9, PT ;  /* 0x000000090300720c */ /* 0x000fe20003f64070 */
[----:B------:R-:W-:Y:S01]  /*7e80*/  @!P6 IMAD.IADD R21, R21, 0x1, -R3 ;  /* 0x000000011515e824 */ /* 0x000fe200078e0a03 */
[----:B------:R-:W-:Y:S01]  /*7e90*/  IABS R15, R62 ;  /* 0x0000003e000f7213 */ /* 0x000fe20000000000 */
[----:B------:R-:W-:-:S02]  /*7ea0*/  IMAD.MOV.U32 R46, RZ, RZ, R41 ;  /* 0x000000ffff2e7224 */ /* 0x000fc400078e0029 */
[----:B------:R-:W-:Y:S01]  /*7eb0*/  @!P5 IMAD.IADD R11, R11, 0x1, -R3 ;  /* 0x000000010b0bd824 */ /* 0x000fe200078e0a03 */
[C---:B------:R-:W-:Y:S01]  /*7ec0*/  ISETP.GT.U32.AND P6, PT, R3.reuse, R21, PT ;  /* 0x000000150300720c */ /* 0x040fe20003fc4070 */
[----:B------:R-:W-:Y:S02]  /*7ed0*/  IMAD.MOV.U32 R41, RZ, RZ, R39 ;  /* 0x000000ffff297224 */ /* 0x000fe400078e0027 */
[----:B------:R-:W-:Y:S02]  /*7ee0*/  IMAD R14, R3, R22, R14 ;  /* 0x00000016030e7224 */ /* 0x000fe400078e020e */
[----:B------:R-:W-:Y:S02]  /*7ef0*/  IMAD.MOV.U32 R39, RZ, RZ, R25 ;  /* 0x000000ffff277224 */ /* 0x000fe400078e0019 */
[----:B------:R-:W-:Y:S01]  /*7f00*/  IMAD.HI.U32 R25, R4, R15, RZ ;  /* 0x0000000f04197227 */ /* 0x000fe200078e00ff */
[----:B------:R-:W-:-:S03]  /*7f10*/  IABS R13, R60 ;  /* 0x0000003c000d7213 */ /* 0x000fc60000000000 */
[----:B------:R-:W-:Y:S02]  /*7f20*/  IMAD.MOV.U32 R50, RZ, RZ, R11 ;  /* 0x000000ffff327224 */ /* 0x000fe400078e000b */
[----:B------:R-:W-:Y:S01]  /*7f30*/  IMAD.MOV.U32 R45, RZ, RZ, R20 ;  /* 0x000000ffff2d7224 */ /* 0x000fe200078e0014 */
[----:B------:R-:W-:Y:S01]  /*7f40*/  IABS R20, R61 ;  /* 0x0000003d00147213 */ /* 0x000fe20000000000 */
[----:B------:R-:W-:Y:S01]  /*7f50*/  @!P4 IMAD.IADD R19, R19, 0x1, -R3 ;  /* 0x000000011313c824 */ /* 0x000fe200078e0a03 */
[----:B------:R-:W-:Y:S01]  /*7f60*/  ISETP.GT.U32.AND P4, PT, R3, R14, PT ;  /* 0x0000000e0300720c */ /* 0x000fe20003f84070 */
[----:B------:R-:W-:Y:S02]  /*7f70*/  IMAD.MOV.U32 R11, RZ, RZ, R12 ;  /* 0x000000ffff0b7224 */ /* 0x000fe400078e000c */
[----:B------:R-:W-:Y:S02]  /*7f80*/  IMAD.MOV R25, RZ, RZ, -R25 ;  /* 0x000000ffff197224 */ /* 0x000fe400078e0a19 */
[----:B------:R-:W-:-:S02]  /*7f90*/  IMAD.MOV.U32 R48, RZ, RZ, R43 ;  /* 0x000000ffff307224 */ /* 0x000fc400078e002b */
[----:B------:R-:W-:Y:S01]  /*7fa0*/  @!P2 IMAD.MOV R50, RZ, RZ, -R50 ;  /* 0x000000ffff32a224 */ /* 0x000fe200078e0a32 */
[C---:B------:R-:W-:Y:S01]  /*7fb0*/  ISETP.GT.U32.AND P2, PT, R3.reuse, R16, PT ;  /* 0x000000100300720c */ /* 0x040fe20003f44070 */
[----:B------:R-:W-:Y:S02]  /*7fc0*/  IMAD.MOV.U32 R43, RZ, RZ, R36 ;  /* 0x000000ffff2b7224 */ /* 0x000fe400078e0024 */
[----:B------:R-:W-:Y:S02]  /*7fd0*/  IMAD.MOV.U32 R49, RZ, RZ, R24 ;  /* 0x000000ffff317224 */ /* 0x000fe400078e0018 */
[----:B------:R-:W-:Y:S01]  /*7fe0*/  @!P1 IMAD.MOV R10, RZ, RZ, -R10 ;  /* 0x000000ffff0a9224 */ /* 0x000fe200078e0a0a */
[----:B------:R-:W-:Y:S01]  /*7ff0*/  ISETP.GT.U32.AND P1, PT, R3, R17, PT ;  /* 0x000000110300720c */ /* 0x000fe20003f24070 */
[----:B------:R-:W-:Y:S02]  /*8000*/  IMAD.MOV.U32 R36, RZ, RZ, R23 ;  /* 0x000000ffff247224 */ /* 0x000fe400078e0017 */
[----:B------:R-:W-:Y:S01]  /*8010*/  IMAD.HI.U32 R24, R4, R13, RZ ;  /* 0x0000000d04187227 */ /* 0x000fe200078e00ff */
[----:B------:R-:W-:Y:S03]  /*8020*/  STL [R1+0x4d8], R18 ;  /* 0x0004d81201007387 */ /* 0x000fe60000100800 */
[----:B------:R-:W-:-:S02]  /*8030*/  @!P0 IMAD.MOV R11, RZ, RZ, -R11 ;  /* 0x000000ffff0b8224 */ /* 0x000fc400078e0a0b */
[----:B------:R-:W-:Y:S01]  /*8040*/  IMAD.HI.U32 R23, R4, R20, RZ ;  /* 0x0000001404177227 */ /* 0x000fe200078e00ff */
[----:B------:R-:W-:Y:S03]  /*8050*/  STL [R1+0x4d4], R50 ;  /* 0x0004d43201007387 */ /* 0x000fe60000100800 */
[----:B------:R-:W-:Y:S02]  /*8060*/  @!P3 IMAD.IADD R9, R9, 0x1, -R3 ;  /* 0x000000010909b824 */ /* 0x000fe400078e0a03 */
[C---:B------:R-:W-:Y:S01]  /*8070*/  IMAD R15, R3.reuse, R25, R15 ;  /* 0x00000019030f7224 */ /* 0x040fe200078e020f */
[----:B------:R-:W-:Y:S01]  /*8080*/  STL [R1+0x4cc], R10 ;  /* 0x0004cc0a01007387 */ /* 0x000fe20000100800 */
[----:B------:R-:W-:Y:S01]  /*8090*/  IMAD.MOV R24, RZ, RZ, -R24 ;  /* 0x000000ffff187224 */ /* 0x000fe200078e0a18 */
[----:B------:R-:W-:Y:S01]  /*80a0*/  ISETP.GT.U32.AND P0, PT, R3, R9, PT ;  /* 0x000000090300720c */ /* 0x000fe20003f04070 */
[----:B------:R-:W-:Y:S01]  /*80b0*/  IMAD.MOV R23, RZ, RZ, -R23 ;  /* 0x000000ffff177224 */ /* 0x000fe200078e0a17 */
[----:B------:R0:W-:Y:S01]  /*80c0*/  STL [R1+0x4c8], R11 ;  /* 0x0004c80b01007387 */ /* 0x0001e20000100800 */
[----:B------:R-:W-:Y:S01]  /*80d0*/  @!P6 IMAD.IADD R21, R21, 0x1, -R3 ;  /* 0x000000011515e824 */ /* 0x000fe200078e0a03 */
[C---:B------:R-:W-:Y:S01]  /*80e0*/  ISETP.GT.U32.AND P6, PT, R3.reuse, R15, PT ;  /* 0x0000000f0300720c */ /* 0x040fe20003fc4070 */
[----:B------:R-:W-:-:S02]  /*80f0*/  IMAD R13, R3, R24, R13 ;  /* 0x00000018030d7224 */ /* 0x000fc400078e020d */
[----:B------:R-:W-:Y:S02]  /*8100*/  IMAD R20, R3, R23, R20 ;  /* 0x0000001703147224 */ /* 0x000fe400078e0214 */
[--C-:B------:R-:W-:Y:S01]  /*8110*/  @!P4 IMAD.IADD R14, R14, 0x1, -R3.reuse ;  /* 0x000000010e0ec824 */ /* 0x100fe200078e0a03 */
[----:B0-----:R-:W-:Y:S02]  /*8120*/  IABS R11, R63 ;  /* 0x0000003f000b7213 */ /* 0x001fe40000000000 */
[----:B------:R-:W-:Y:S01]  /*8130*/  ISETP.GE.AND P4, PT, R57, RZ, PT ;  /* 0x000000ff3900720c */ /* 0x000fe20003f86270 */
[----:B------:R-:W-:Y:S02]  /*8140*/  @!P2 IMAD.IADD R16, R16, 0x1, -R3 ;  /* 0x000000011010a824 */ /* 0x000fe400078e0a03 */
[----:B------:R-:W-:Y:S01]  /*8150*/  IMAD.HI.U32 R12, R4, R11, RZ ;  /* 0x0000000b040c7227 */ /* 0x000fe200078e00ff */
[----:B------:R-:W-:-:S03]  /*8160*/  ISETP.GT.U32.AND P2, PT, R3, R13, PT ;  /* 0x0000000d0300720c */ /* 0x000fc60003f44070 */
[--C-:B------:R-:W-:Y:S01]  /*8170*/  @!P1 IMAD.IADD R17, R17, 0x1, -R3.reuse ;  /* 0x0000000111119824 */ /* 0x100fe200078e0a03 */
[----:B------:R-:W-:Y:S01]  /*8180*/  ISETP.GT.U32.AND P1, PT, R3, R20, PT ;  /* 0x000000140300720c */ /* 0x000fe20003f24070 */
[----:B------:R-:W-:Y:S01]  /*8190*/  IMAD.MOV R12, RZ, RZ, -R12 ;  /* 0x000000ffff0c7224 */ /* 0x000fe200078e0a0c */
[----:B------:R-:W-:Y:S01]  /*81a0*/  ISETP.GE.AND P5, PT, R54, RZ, PT ;  /* 0x000000ff3600720c */ /* 0x000fe20003fa6270 */
[----:B------:R-:W-:Y:S02]  /*81b0*/  @!P0 IMAD.IADD R9, R9, 0x1, -R3 ;  /* 0x0000000109098824 */ /* 0x000fe400078e0a03 */
[----:B------:R-:W-:Y:S02]  /*81c0*/  IMAD R11, R3, R12, R11 ;  /* 0x0000000c030b7224 */ /* 0x000fe400078e020b */
[----:B------:R-:W-:Y:S01]  /*81d0*/  @!P6 IMAD.IADD R15, R15, 0x1, -R3 ;  /* 0x000000010f0fe824 */ /* 0x000fe200078e0a03 */
[----:B------:R-:W-:Y:S02]  /*81e0*/  ISETP.GT.U32.AND P6, PT, R3, R14, PT ;  /* 0x0000000e0300720c */ /* 0x000fe40003fc4070 */
[----:B------:R-:W-:Y:S01]  /*81f0*/  ISETP.GE.AND P3, PT, R55, RZ, PT ;  /* 0x000000ff3700720c */ /* 0x000fe20003f66270 */
[----:B------:R-:W-:Y:S01]  /*8200*/  @!P4 IMAD.MOV R9, RZ, RZ, -R9 ;  /* 0x000000ffff09c224 */ /* 0x000fe200078e0a09 */
[----:B------:R-:W-:-:S02]  /*8210*/  ISETP.GE.AND P0, PT, R56, RZ, PT ;  /* 0x000000ff3800720c */ /* 0x000fc40003f06270 */
[----:B------:R-:W-:Y:S02]  /*8220*/  IABS R10, R64 ;  /* 0x00000040000a7213 */ /* 0x000fe40000000000 */
[----:B------:R-:W-:Y:S01]  /*8230*/  ISETP.GT.U32.AND P4, PT, R3, R11, PT ;  /* 0x0000000b0300720c */ /* 0x000fe20003f84070 */
[--C-:B------:R-:W-:Y:S01]  /*8240*/  @!P2 IMAD.IADD R13, R13, 0x1, -R3.reuse ;  /* 0x000000010d0da824 */ /* 0x100fe200078e0a03 */
[----:B------:R-:W-:Y:S01]  /*8250*/  ISETP.GE.AND P2, PT, R58, RZ, PT ;  /* 0x000000ff3a00720c */ /* 0x000fe20003f46270 */
[----:B------:R-:W-:Y:S01]  /*8260*/  @!P1 IMAD.IADD R20, R20, 0x1, -R3 ;  /* 0x0000000114149824 */ /* 0x000fe200078e0a03 */
[----:B------:R-:W-:Y:S01]  /*8270*/  ISETP.GE.AND P1, PT, R59, RZ, PT ;  /* 0x000000ff3b00720c */ /* 0x000fe20003f26270 */
[----:B------:R-:W-:-:S04]  /*8280*/  IMAD.HI.U32 R18, R4, R10, RZ ;  /* 0x0000000a04127227 */ /* 0x000fc800078e00ff */
[----:B------:R-:W-:Y:S02]  /*8290*/  IMAD.MOV.U32 R24, RZ, RZ, R19 ;  /* 0x000000ffff187224 */ /* 0x000fe400078e0013 */
[----:B------:R-:W-:Y:S02]  /*82a0*/  IMAD.MOV.U32 R23, RZ, RZ, R16 ;  /* 0x000000ffff177224 */ /* 0x000fe400078e0010 */
[----:B------:R-:W-:Y:S02]  /*82b0*/  IMAD.MOV.U32 R22, RZ, RZ, R17 ;  /* 0x000000ffff167224 */ /* 0x000fe400078e0011 */
[----:B------:R-:W-:Y:S02]  /*82c0*/  IMAD.MOV R18, RZ, RZ, -R18 ;  /* 0x000000ffff127224 */ /* 0x000fe400078e0a12 */
[----:B------:R-:W-:Y:S02]  /*82d0*/  @!P5 IMAD.MOV R24, RZ, RZ, -R24 ;  /* 0x000000ffff18d224 */ /* 0x000fe400078e0a18 */
[----:B------:R-:W-:-:S02]  /*82e0*/  @!P6 IMAD.IADD R14, R14, 0x1, -R3 ;  /* 0x000000010e0ee824 */ /* 0x000fc400078e0a03 */
[----:B------:R-:W-:Y:S01]  /*82f0*/  @!P3 IMAD.MOV R23, RZ, RZ, -R23 ;  /* 0x000000ffff17b224 */ /* 0x000fe200078e0a17 */
[C---:B------:R-:W-:Y:S01]  /*8300*/  ISETP.GT.U32.AND P3, PT, R3.reuse, R13, PT ;  /* 0x0000000d0300720c */ /* 0x040fe20003f64070 */
[----:B------:R-:W-:Y:S01]  /*8310*/  @!P0 IMAD.MOV R22, RZ, RZ, -R22 ;  /* 0x000000ffff168224 */ /* 0x000fe200078e0a16 */
[C---:B------:R-:W-:Y:S01]  /*8320*/  ISETP.GT.U32.AND P5, PT, R3.reuse, R15, PT ;  /* 0x0000000f0300720c */ /* 0x040fe20003fa4070 */
[C---:B------:R-:W-:Y:S01]  /*8330*/  IMAD R10, R3.reuse, R18, R10 ;  /* 0x00000012030a7224 */ /* 0x040fe200078e020a */
[----:B------:R-:W-:Y:S01]  /*8340*/  IABS R12, R65 ;  /* 0x00000041000c7213 */ /* 0x000fe20000000000 */
[----:B------:R-:W-:Y:S01]  /*8350*/  IMAD.MOV.U32 R16, RZ, RZ, R21 ;  /* 0x000000ffff107224 */ /* 0x000fe200078e0015 */
[----:B------:R-:W-:Y:S01]  /*8360*/  ISETP.GT.U32.AND P0, PT, R3, R20, PT ;  /* 0x000000140300720c */ /* 0x000fe20003f04070 */
[----:B------:R-:W-:Y:S01]  /*8370*/  @!P4 IMAD.IADD R11, R11, 0x1, -R3 ;  /* 0x000000010b0bc824 */ /* 0x000fe200078e0a03 */
[----:B------:R-:W-:Y:S01]  /*8380*/  STL [R1+0x414], R24 ;  /* 0x0004141801007387 */ /* 0x000fe20000100800 */
[----:B------:R-:W-:-:S02]  /*8390*/  IMAD.MOV.U32 R18, RZ, RZ, R14 ;  /* 0x000000ffff127224 */ /* 0x000fc400078e000e */
[----:B------:R-:W-:Y:S01]  /*83a0*/  @!P2 IMAD.MOV R16, RZ, RZ, -R16 ;  /* 0x000000ffff10a224 */ /* 0x000fe200078e0a10 */
[----:B------:R-:W-:Y:S01]  /*83b0*/  STL [R1+0x418], R23 ;  /* 0x0004181701007387 */ /* 0x000fe20000100800 */
[----:B------:R-:W-:Y:S01]  /*83c0*/  @!P1 IMAD.MOV R18, RZ, RZ, -R18 ;  /* 0x000000ffff129224 */ /* 0x000fe200078e0a12 */
[C---:B------:R-:W-:Y:S02]  /*83d0*/  ISETP.GT.U32.AND P6, PT, R3.reuse, R10, PT ;  /* 0x0000000a0300720c */ /* 0x040fe40003fc4070 */
[----:B------:R-:W-:Y:S01]  /*83e0*/  STL [R1+0x41c], R22 ;  /* 0x00041c1601007387 */ /* 0x000fe20000100800 */
[----:B------:R-:W-:-:S03]  /*83f0*/  ISETP.GT.U32.AND P1, PT, R3, R11, PT ;  /* 0x0000000b0300720c */ /* 0x000fc60003f24070 */
[----:B------:R0:W-:Y:S01]  /*8400*/  STL [R1+0x420], R9 ;  /* 0x0004200901007387 */ /* 0x0001e20000100800 */
[----:B------:R-:W-:-:S03]  /*8410*/  ISETP.GE.AND P2, PT, R60, RZ, PT ;  /* 0x000000ff3c00720c */ /* 0x000fc60003f46270 */
[----:B------:R1:W-:Y:S01]  /*8420*/  STL [R1+0x428], R16 ;  /* 0x0004281001007387 */ /* 0x0003e20000100800 */
[----:B0-----:R-:W-:-:S04]  /*8430*/  IMAD.HI.U32 R9, R4, R12, RZ ;  /* 0x0000000c04097227 */ /* 0x001fc800078e00ff */
[----:B------:R-:W-:Y:S01]  /*8440*/  IMAD.MOV R9, RZ, RZ, -R9 ;  /* 0x000000ffff097224 */ /* 0x000fe200078e0a09 */
[----:B-1----:R-:W-:Y:S01]  /*8450*/  IABS R16, R66 ;  /* 0x0000004200107213 */ /* 0x002fe20000000000 */
[--C-:B------:R-:W-:Y:S01]  /*8460*/  @!P3 IMAD.IADD R13, R13, 0x1, -R3.reuse ;  /* 0x000000010d0db824 */ /* 0x100fe200078e0a03 */
[----:B------:R-:W-:Y:S01]  /*8470*/  ISETP.GE.AND P3, PT, R61, RZ, PT ;  /* 0x000000ff3d00720c */ /* 0x000fe20003f66270 */
[--C-:B------:R-:W-:Y:S01]  /*8480*/  @!P5 IMAD.IADD R15, R15, 0x1, -R3.reuse ;  /* 0x000000010f0fd824 */ /* 0x100fe200078e0a03 */
[----:B------:R-:W-:Y:S01]  /*8490*/  ISETP.GE.AND P5, PT, R63, RZ, PT ;  /* 0x000000ff3f00720c */ /* 0x000fe20003fa6270 */
[----:B------:R-:W-:Y:S01]  /*84a0*/  @!P0 IMAD.IADD R20, R20, 0x1, -R3 ;  /* 0x0000000114148824 */ /* 0x000fe200078e0a03 */
[----:B------:R-:W-:Y:S01]  /*84b0*/  ISETP.GE.AND P0, PT, R62, RZ, PT ;  /* 0x000000ff3e00720c */ /* 0x000fe20003f06270 */
[----:B------:R-:W-:Y:S02]  /*84c0*/  IMAD R9, R3, R9, R12 ;  /* 0x0000000903097224 */ /* 0x000fe400078e020c */
[----:B------:R-:W-:-:S04]  /*84d0*/  IMAD.HI.U32 R12, R4, R16, RZ ;  /* 0x00000010040c7227 */ /* 0x000fc800078e00ff */
[--C-:B------:R-:W-:Y:S01]  /*84e0*/  @!P6 IMAD.IADD R10, R10, 0x1, -R3.reuse ;  /* 0x000000010a0ae824 */ /* 0x100fe200078e0a03 */
[----:B------:R-:W-:Y:S01]  /*84f0*/  ISETP.GT.U32.AND P6, PT, R3, R9, PT ;  /* 0x000000090300720c */ /* 0x000fe20003fc4070 */
[----:B------:R-:W-:Y:S02]  /*8500*/  IMAD.MOV R12, RZ, RZ, -R12 ;  /* 0x000000ffff0c7224 */ /* 0x000fe400078e0a0c */
[----:B------:R-:W-:Y:S02]  /*8510*/  @!P1 IMAD.IADD R11, R11, 0x1, -R3 ;  /* 0x000000010b0b9824 */ /* 0x000fe400078e0a03 */
[----:B------:R-:W-:Y:S02]  /*8520*/  IMAD.MOV.U32 R17, RZ, RZ, R13 ;  /* 0x000000ffff117224 */ /* 0x000fe400078e000d */
[----:B------:R-:W-:Y:S02]  /*8530*/  IMAD.MOV.U32 R13, RZ, RZ, R15 ;  /* 0x000000ffff0d7224 */ /* 0x000fe400078e000f */
[----:B------:R-:W-:-:S02]  /*8540*/  IMAD.MOV.U32 R14, RZ, RZ, R20 ;  /* 0x000000ffff0e7224 */ /* 0x000fc400078e0014 */
[C---:B------:R-:W-:Y:S02]  /*8550*/  IMAD R16, R3.reuse, R12, R16 ;  /* 0x0000000c03107224 */ /* 0x040fe400078e0210 */
[----:B------:R-:W-:Y:S02]  /*8560*/  IMAD.MOV.U32 R15, RZ, RZ, R11 ;  /* 0x000000ffff0f7224 */ /* 0x000fe400078e000b */
[----:B------:R-:W-:Y:S01]  /*8570*/  @!P2 IMAD.MOV R17, RZ, RZ, -R17 ;  /* 0x000000ffff11a224 */ /* 0x000fe200078e0a11 */
[C---:B------:R-:W-:Y:S01]  /*8580*/  ISETP.GT.U32.AND P2, PT, R3.reuse, R10, PT ;  /* 0x0000000a0300720c */ /* 0x040fe20003f44070 */
[----:B------:R-:W-:Y:S02]  /*8590*/  @!P3 IMAD.MOV R14, RZ, RZ, -R14 ;  /* 0x000000ffff0eb224 */ /* 0x000fe400078e0a0e */
[----:B------:R-:W-:Y:S01]  /*85a0*/  @!P5 IMAD.MOV R15, RZ, RZ, -R15 ;  /* 0x000000ffff0fd224 */ /* 0x000fe200078e0a0f */
[----:B------:R-:W-:Y:S01]  /*85b0*/  ISETP.GT.U32.AND P5, PT, R3, R16, PT ;  /* 0x000000100300720c */ /* 0x000fe20003fa4070 */
[----:B------:R-:W-:Y:S01]  /*85c0*/  @!P0 IMAD.MOV R13, RZ, RZ, -R13 ;  /* 0x000000ffff0d8224 */ /* 0x000fe200078e0a0d */
[----:B------:R-:W-:Y:S01]  /*85d0*/  STL [R1+0x42c], R18 ;  /* 0x00042c1201007387 */ /* 0x000fe20000100800 */
[----:B------:R-:W-:-:S03]  /*85e0*/  @!P6 IMAD.IADD R9, R9, 0x1, -R3 ;  /* 0x000000010909e824 */ /* 0x000fc600078e0a03 */
[----:B------:R-:W-:Y:S04]  /*85f0*/  STL [R1+0x430], R17 ;  /* 0x0004301101007387 */ /* 0x000fe80000100800 */
[----:B------:R-:W-:Y:S04]  /*8600*/  STL [R1+0x438], R14 ;  /* 0x0004380e01007387 */ /* 0x000fe80000100800 */
[----:B------:R0:W-:Y:S01]  /*8610*/  STL [R1+0x43c], R13 ;  /* 0x00043c0d01007387 */ /* 0x0001e20000100800 */
[----:B------:R-:W-:Y:S01]  /*8620*/  ISETP.GE.AND P4, PT, R64, RZ, PT ;  /* 0x000000ff4000720c */ /* 0x000fe20003f86270 */
[----:B------:R-:W-:Y:S01]  /*8630*/  @!P2 IMAD.IADD R10, R10, 0x1, -R3 ;  /* 0x000000010a0aa824 */ /* 0x000fe200078e0a03 */
[----:B------:R-:W-:-:S02]  /*8640*/  ISETP.GT.U32.AND P6, PT, R3, R9, PT ;  /* 0x000000090300720c */ /* 0x000fc40003fc4070 */
[----:B0-----:R-:W-:Y:S01]  /*8650*/  IABS R13, R67 ;  /* 0x00000043000d7213 */ /* 0x001fe20000000000 */
[----:B------:R0:W-:Y:S01]  /*8660*/  STL [R1+0x440], R15 ;  /* 0x0004400f01007387 */ /* 0x0001e20000100800 */
[----:B------:R-:W-:-:S03]  /*8670*/  @!P5 IMAD.IADD R16, R16, 0x1, -R3 ;  /* 0x000000011010d824 */ /* 0x000fc600078e0a03 */
[----:B------:R-:W-:Y:S01]  /*8680*/  IMAD.HI.U32 R14, R4, R13, RZ ;  /* 0x0000000d040e7227 */ /* 0x000fe200078e00ff */
[----:B------:R-:W-:-:S03]  /*8690*/  IABS R11, R68 ;  /* 0x00000044000b7213 */ /* 0x000fc60000000000 */
[----:B0-----:R-:W-:Y:S02]  /*86a0*/  IMAD.MOV.U32 R15, RZ, RZ, R10 ;  /* 0x000000ffff0f7224 */ /* 0x001fe400078e000a */
[----:B------:R-:W-:Y:S01]  /*86b0*/  IMAD.MOV R10, RZ, RZ, -R14 ;  /* 0x000000ffff0a7224 */ /* 0x000fe200078e0a0e */
[----:B------:R-:W-:Y:S01]  /*86c0*/  ISETP.GT.U32.AND P5, PT, R3, R16, PT ;  /* 0x000000100300720c */ /* 0x000fe20003fa4070 */
[----:B------:R-:W-:Y:S01]  /*86d0*/  IMAD.HI.U32 R18, R4, R11, RZ ;  /* 0x0000000b04127227 */ /* 0x000fe200078e00ff */
[----:B------:R-:W-:-:S03]  /*86e0*/  IABS R14, R70 ;  /* 0x00000046000e7213 */ /* 0x000fc60000000000 */
[----:B------:R-:W-:Y:S01]  /*86f0*/  IMAD R10, R3, R10, R13 ;  /* 0x0000000a030a7224 */ /* 0x000fe200078e020d */
[----:B------:R-:W-:Y:S01]  /*8700*/  IABS R12, R69 ;  /* 0x00000045000c7213 */ /* 0x000fe20000000000 */
[----:B------:R-:W-:Y:S02]  /*8710*/  @!P4 IMAD.MOV R15, RZ, RZ, -R15 ;  /* 0x000000ffff0fc224 */ /* 0x000fe400078e0a0f */
[----:B------:R-:W-:Y:S01]  /*8720*/  @!P6 IMAD.IADD R9, R9, 0x1, -R3 ;  /* 0x000000010909e824 */ /* 0x000fe200078e0a03 */
[----:B------:R-:W-:Y:S01]  /*8730*/  ISETP.GT.U32.AND P6, PT, R3, R10, PT ;  /* 0x0000000a0300720c */ /* 0x000fe20003fc4070 */
[----:B------:R-:W-:Y:S02]  /*8740*/  IMAD.MOV R18, RZ, RZ, -R18 ;  /* 0x000000ffff127224 */ /* 0x000fe400078e0a12 */
[----:B------:R-:W-:Y:S01]  /*8750*/  IMAD.MOV.U32 R13, RZ, RZ, R14 ;  /* 0x000000ffff0d7224 */ /* 0x000fe200078e000e */
[----:B------:R-:W-:Y:S01]  /*8760*/  ISETP.GE.AND P3, PT, R65, RZ, PT ;  /* 0x000000ff4100720c */ /* 0x000fe20003f66270 */
[----:B------:R-:W-:Y:S01]  /*8770*/  IMAD R11, R3, R18, R11 ;  /* 0x00000012030b7224 */ /* 0x000fe200078e020b */
[----:B------:R-:W-:Y:S01]  /*8780*/  ISETP.GE.AND P0, PT, R66, RZ, PT ;  /* 0x000000ff4200720c */ /* 0x000fe20003f06270 */
[----:B------:R0:W-:Y:S01]  /*8790*/  STL [R1+0x444], R15 ;  /* 0x0004440f01007387 */ /* 0x0001e20000100800 */
[----:B------:R-:W-:Y:S01]  /*87a0*/  IABS R14, R71 ;  /* 0x00000047000e7213 */ /* 0x000fe20000000000 */
[----:B------:R-:W-:-:S04]  /*87b0*/  IMAD.HI.U32 R17, R4, R13, RZ ;  /* 0x0000000d04117227 */ /* 0x000fc800078e00ff */
[----:B------:R-:W-:Y:S01]  /*87c0*/  @!P5 IMAD.IADD R16, R16, 0x1, -R3 ;  /* 0x000000011010d824 */ /* 0x000fe200078e0a03 */
[----:B------:R-:W-:Y:S01]  /*87d0*/  ISETP.GT.U32.AND P5, PT, R3, R11, PT ;  /* 0x0000000b0300720c */ /* 0x000fe20003fa4070 */
[----:B0-----:R-:W-:-:S04]  /*87e0*/  IMAD.HI.U32 R15, R4, R12, RZ ;  /* 0x0000000c040f7227 */ /* 0x001fc800078e00ff */
[----:B------:R-:W-:Y:S02]  /*87f0*/  IMAD.MOV R15, RZ, RZ, -R15 ;  /* 0x000000ffff0f7224 */ /* 0x000fe400078e0a0f */
[----:B------:R-:W-:Y:S02]  /*8800*/  IMAD.MOV R17, RZ, RZ, -R17 ;  /* 0x000000ffff117224 */ /* 0x000fe400078e0a11 */
[----:B------:R-:W-:-:S04]  /*8810*/  IMAD.HI.U32 R19, R4, R14, RZ ;  /* 0x0000000e04137227 */ /* 0x000fc800078e00ff */
[----:B------:R-:W-:Y:S02]  /*8820*/  @!P6 IMAD.IADD R10, R10, 0x1, -R3 ;  /* 0x000000010a0ae824 */ /* 0x000fe400078e0a03 */
[C---:B------:R-:W-:Y:S02]  /*8830*/  IMAD R12, R3.reuse, R15, R12 ;  /* 0x0000000f030c7224 */ /* 0x040fe400078e020c */
[C---:B------:R-:W-:Y:S02]  /*8840*/  IMAD R13, R3.reuse, R17, R13 ;  /* 0x00000011030d7224 */ /* 0x040fe400078e020d */
[----:B------:R-:W-:Y:S02]  /*8850*/  IMAD.MOV R19, RZ, RZ, -R19 ;  /* 0x000000ffff137224 */ /* 0x000fe400078e0a13 */
[----:B------:R-:W-:Y:S02]  /*8860*/  IMAD.MOV.U32 R21, RZ, RZ, R9 ;  /* 0x000000ffff157224 */ /* 0x000fe400078e0009 */
[----:B------:R-:W-:Y:S01]  /*8870*/  IMAD.MOV.U32 R20, RZ, RZ, R16 ;  /* 0x000000ffff147224 */ /* 0x000fe200078e0010 */
[----:B------:R-:W-:Y:S01]  /*8880*/  IABS R18, R72 ;  /* 0x0000004800127213 */ /* 0x000fe20000000000 */
[C---:B------:R-:W-:Y:S01]  /*8890*/  IMAD R14, R3.reuse, R19, R14 ;  /* 0x00000013030e7224 */ /* 0x040fe200078e020e */
[C---:B------:R-:W-:Y:S01]  /*88a0*/  ISETP.GT.U32.AND P6, PT, R3.reuse, R10, PT ;  /* 0x0000000a0300720c */ /* 0x040fe20003fc4070 */
[----:B------:R-:W-:Y:S01]  /*88b0*/  @!P3 IMAD.MOV R21, RZ, RZ, -R21 ;  /* 0x000000ffff15b224 */ /* 0x000fe200078e0a15 */
[C---:B------:R-:W-:Y:S01]  /*88c0*/  ISETP.GT.U32.AND P3, PT, R3.reuse, R12, PT ;  /* 0x0000000c0300720c */ /* 0x040fe20003f64070 */
[----:B------:R-:W-:Y:S01]  /*88d0*/  @!P0 IMAD.MOV R20, RZ, RZ, -R20 ;  /* 0x000000ffff148224 */ /* 0x000fe200078e0a14 */
[----:B------:R-:W-:Y:S01]  /*88e0*/  ISETP.GT.U32.AND P0, PT, R3, R13, PT ;  /* 0x0000000d0300720c */ /* 0x000fe20003f04070 */
[----:B------:R-:W-:Y:S01]  /*88f0*/  @!P5 IMAD.IADD R11, R11, 0x1, -R3 ;  /* 0x000000010b0bd824 */ /* 0x000fe200078e0a03 */
[----:B------:R-:W-:Y:S01]  /*8900*/  ISETP.GT.U32.AND P5, PT, R3, R14, PT ;  /* 0x0000000e0300720c */ /* 0x000fe20003fa4070 */
[----:B------:R-:W-:-:S04]  /*8910*/  IMAD.HI.U32 R9, R4, R18, RZ ;  /* 0x0000001204097227 */ /* 0x000fc800078e00ff */
[----:B------:R-:W-:Y:S01]  /*8920*/  IMAD.MOV R9, RZ, RZ, -R9 ;  /* 0x000000ffff097224 */ /* 0x000fe200078e0a09 */
[----:B------:R-:W-:Y:S01]  /*8930*/  IABS R17, R74 ;  /* 0x0000004a00117213 */ /* 0x000fe20000000000 */
[--C-:B------:R-:W-:Y:S02]  /*8940*/  @!P6 IMAD.IADD R10, R10, 0x1, -R3.reuse ;  /* 0x000000010a0ae824 */ /* 0x100fe400078e0a03 */
[C---:B------:R-:W-:Y:S01]  /*8950*/  IMAD R18, R3.reuse, R9, R18 ;  /* 0x0000000903127224 */ /* 0x040fe200078e0212 */
[----:B------:R-:W-:Y:S01]  /*8960*/  IABS R9, R73 ;  /* 0x0000004900097213 */ /* 0x000fe20000000000 */
[--C-:B------:R-:W-:Y:S01]  /*8970*/  @!P3 IMAD.IADD R12, R12, 0x1, -R3.reuse ;  /* 0x000000010c0cb824 */ /* 0x100fe200078e0a03 */
[----:B------:R-:W-:Y:S01]  /*8980*/  ISETP.GT.U32.AND P3, PT, R3, R11, PT ;  /* 0x0000000b0300720c */ /* 0x000fe20003f64070 */
[----:B------:R-:W-:Y:S01]  /*8990*/  @!P0 IMAD.IADD R13, R13, 0x1, -R3 ;  /* 0x000000010d0d8824 */ /* 0x000fe200078e0a03 */
[----:B------:R-:W-:Y:S01]  /*89a0*/  ISETP.GE.AND P1, PT, R67, RZ, PT ;  /* 0x000000ff4300720c */ /* 0x000fe20003f26270 */
[----:B------:R-:W-:-:S02]  /*89b0*/  IMAD.MOV.U32 R19, RZ, RZ, R10 ;  /* 0x000000ffff137224 */ /* 0x000fc400078e000a */
[----:B------:R-:W-:Y:S01]  /*89c0*/  @!P5 IMAD.IADD R14, R14, 0x1, -R3 ;  /* 0x000000010e0ed824 */ /* 0x000fe200078e0a03 */
[----:B------:R-:W-:Y:S01]  /*89d0*/  ISETP.GT.U32.AND P5, PT, R3, R13, PT ;  /* 0x0000000d0300720c */ /* 0x000fe20003fa4070 */
[----:B------:R-:W-:Y:S02]  /*89e0*/  IMAD.MOV.U32 R10, RZ, RZ, R17 ;  /* 0x000000ffff0a7224 */ /* 0x000fe400078e0011 */
[----:B------:R-:W-:-:S04]  /*89f0*/  IMAD.HI.U32 R17, R4, R9, RZ ;  /* 0x0000000904117227 */ /* 0x000fc800078e00ff */
[----:B------:R-:W-:Y:S02]  /*8a00*/  IMAD.MOV R17, RZ, RZ, -R17 ;  /* 0x000000ffff117224 */ /* 0x000fe400078e0a11 */
[----:B------:R-:W-:Y:S01]  /*8a10*/  @!P3 IMAD.IADD R11, R11, 0x1, -R3 ;  /* 0x000000010b0bb824 */ /* 0x000fe200078e0a03 */
[C---:B------:R-:W-:Y:S01]  /*8a20*/  ISETP.GT.U32.AND P3, PT, R3.reuse, R18, PT ;  /* 0x000000120300720c */ /* 0x040fe20003f64070 */
[----:B------:R-:W-:Y:S01]  /*8a30*/  IMAD R9, R3, R17, R9 ;  /* 0x0000001103097224 */ /* 0x000fe200078e0209 */
[----:B------:R-:W-:Y:S01]  /*8a40*/  ISETP.GE.AND P2, PT, R68, RZ, PT ;  /* 0x000000ff4400720c */ /* 0x000fe20003f46270 */
[----:B------:R-:W-:Y:S01]  /*8a50*/  @!P1 IMAD.MOV R19, RZ, RZ, -R19 ;  /* 0x000000ffff139224 */ /* 0x000fe200078e0a13 */
[----:B------:R-:W-:Y:S01]  /*8a60*/  IABS R16, R75 ;  /* 0x0000004b00107213 */ /* 0x000fe20000000000 */
[----:B------:R-:W-:Y:S01]  /*8a70*/  @!P5 IMAD.IADD R13, R13, 0x1, -R3 ;  /* 0x000000010d0dd824 */ /* 0x000fe200078e0a03 */
[----:B------:R-:W-:Y:S01]  /*8a80*/  ISETP.GT.U32.AND P5, PT, R3, R9, PT ;  /* 0x000000090300720c */ /* 0x000fe20003fa4070 */
[----:B------:R-:W-:Y:S01]  /*8a90*/  IMAD.HI.U32 R17, R4, R10, RZ ;  /* 0x0000000a04117227 */ /* 0x000fe200078e00ff */
[----:B------:R-:W-:Y:S01]  /*8aa0*/  STL [R1+0x448], R21 ;  /* 0x0004481501007387 */ /* 0x000fe20000100800 */
[----:B------:R-:W-:-:S03]  /*8ab0*/  ISETP.GE.AND P6, PT, R70, RZ, PT ;  /* 0x000000ff4600720c */ /* 0x000fc60003fc6270 */
[----:B------:R-:W-:Y:S01]  /*8ac0*/  STL [R1+0x44c], R20 ;  /* 0x00044c1401007387 */ /* 0x000fe20000100800 */
[----:B------:R-:W-:-:S03]  /*8ad0*/  IMAD.MOV R17, RZ, RZ, -R17 ;  /* 0x000000ffff117224 */ /* 0x000fc600078e0a11 */
[----:B------:R0:W-:Y:S01]  /*8ae0*/  STL [R1+0x450], R19 ;  /* 0x0004501301007387 */ /* 0x0001e20000100800 */
[C---:B------:R-:W-:Y:S01]  /*8af0*/  ISETP.GT.U32.AND P0, PT, R3.reuse, R12, PT ;  /* 0x0000000c0300720c */ /* 0x040fe20003f04070 */
[----:B------:R-:W-:Y:S01]  /*8b00*/  @!P3 IMAD.IADD R18, R18, 0x1, -R3 ;  /* 0x000000011212b824 */ /* 0x000fe200078e0a03 */
[----:B------:R-:W-:Y:S01]  /*8b10*/  IABS R15, R76 ;  /* 0x0000004c000f7213 */ /* 0x000fe20000000000 */
[----:B------:R-:W-:Y:S02]  /*8b20*/  IMAD R10, R3, R17, R10 ;  /* 0x00000011030a7224 */ /* 0x000fe400078e020a */
[----:B------:R-:W-:Y:S02]  /*8b30*/  IMAD.MOV.U32 R22, RZ, RZ, R11 ;  /* 0x000000ffff167224 */ /* 0x000fe400078e000b */
[----:B0-----:R-:W-:-:S04]  /*8b40*/  IMAD.HI.U32 R19, R4, R16, RZ ;  /* 0x0000001004137227 */ /* 0x001fc800078e00ff */
[----:B------:R-:W-:Y:S02]  /*8b50*/  IMAD.MOV R19, RZ, RZ, -R19 ;  /* 0x000000ffff137224 */ /* 0x000fe400078e0a13 */
[----:B------:R-:W-:Y:S01]  /*8b60*/  @!P5 IMAD.IADD R9, R9, 0x1, -R3 ;  /* 0x000000010909d824 */ /* 0x000fe200078e0a03 */
[C---:B------:R-:W-:Y:S01]  /*8b70*/  ISETP.GT.U32.AND P5, PT, R3.reuse, R10, PT ;  /* 0x0000000a0300720c */ /* 0x040fe20003fa4070 */
[C---:B------:R-:W-:Y:S02]  /*8b80*/  IMAD R16, R3.reuse, R19, R16 ;  /* 0x0000001303107224 */ /* 0x040fe400078e0210 */
[----:B------:R-:W-:Y:S01]  /*8b90*/  @!P2 IMAD.MOV R22, RZ, RZ, -R22 ;  /* 0x000000ffff16a224 */ /* 0x000fe200078e0a16 */
[C---:B------:R-:W-:Y:S01]  /*8ba0*/  ISETP.GT.U32.AND P2, PT, R3.reuse, R18, PT ;  /* 0x000000120300720c */ /* 0x040fe20003f44070 */
[----:B------:R-:W-:Y:S01]  /*8bb0*/  IMAD.HI.U32 R20, R4, R15, RZ ;  /* 0x0000000f04147227 */ /* 0x000fe200078e00ff */
[----:B------:R-:W-:-:S03]  /*8bc0*/  ISETP.GT.U32.AND P1, PT, R3, R14, PT ;  /* 0x0000000e0300720c */ /* 0x000fc60003f24070 */
[----:B------:R-:W-:Y:S01]  /*8bd0*/  @!P6 IMAD.MOV R13, RZ, RZ, -R13 ;  /* 0x000000ffff0de224 */ /* 0x000fe200078e0a0d */
[----:B------:R-:W-:Y:S01]  /*8be0*/  ISETP.GT.U32.AND P6, PT, R3, R16, PT ;  /* 0x000000100300720c */ /* 0x000fe20003fc4070 */
[----:B------:R-:W-:Y:S01]  /*8bf0*/  IMAD.MOV R20, RZ, RZ, -R20 ;  /* 0x000000ffff147224 */ /* 0x000fe200078e0a14 */
[----:B------:R-:W-:Y:S01]  /*8c00*/  ISETP.GE.AND P4, PT, R69, RZ, PT ;  /* 0x000000ff4500720c */ /* 0x000fe20003f86270 */
[----:B------:R-:W-:Y:S01]  /*8c10*/  @!P0 IMAD.IADD R12, R12, 0x1, -R3 ;  /* 0x000000010c0c8824 */ /* 0x000fe200078e0a03 */
[----:B------:R-:W-:Y:S01]  /*8c20*/  ISETP.GE.AND P0, PT, R71, RZ, PT ;  /* 0x000000ff4700720c */ /* 0x000fe20003f06270 */
[C---:B------:R-:W-:Y:S01]  /*8c30*/  IMAD R20, R3.reuse, R20, R15 ;  /* 0x0000001403147224 */ /* 0x040fe200078e020f */
[----:B------:R-:W-:Y:S01]  /*8c40*/  IABS R15, R77 ;  /* 0x0000004d000f7213 */ /* 0x000fe20000000000 */
[--C-:B------:R-:W-:Y:S02]  /*8c50*/  @!P2 IMAD.IADD R18, R18, 0x1, -R3.reuse ;  /* 0x000000011212a824 */ /* 0x100fe400078e0a03 */
[----:B------:R-:W-:Y:S01]  /*8c60*/  @!P5 IMAD.IADD R10, R10, 0x1, -R3 ;  /* 0x000000010a0ad824 */ /* 0x000fe200078e0a03 */
[----:B------:R-:W-:Y:S01]  /*8c70*/  ISETP.GT.U32.AND P2, PT, R3, R20, PT ;  /* 0x000000140300720c */ /* 0x000fe20003f44070 */
[----:B------:R-:W-:-:S02]  /*8c80*/  IMAD.MOV.U32 R21, RZ, RZ, R12 ;  /* 0x000000ffff157224 */ /* 0x000fc400078e000c */
[--C-:B------:R-:W-:Y:S02]  /*8c90*/  @!P1 IMAD.IADD R14, R14, 0x1, -R3.reuse ;  /* 0x000000010e0e9824 */ /* 0x100fe400078e0a03 */
[----:B------:R-:W-:Y:S01]  /*8ca0*/  @!P6 IMAD.IADD R16, R16, 0x1, -R3 ;  /* 0x000000011010e824 */ /* 0x000fe200078e0a03 */
[----:B------:R-:W-:Y:S01]  /*8cb0*/  ISETP.GT.U32.AND P6, PT, R3, R10, PT ;  /* 0x0000000a0300720c */ /* 0x000fe20003fc4070 */
[----:B------:R-:W-:Y:S02]  /*8cc0*/  @!P4 IMAD.MOV R21, RZ, RZ, -R21 ;  /* 0x000000ffff15c224 */ /* 0x000fe400078e0a15 */
[----:B------:R-:W-:Y:S01]  /*8cd0*/  IMAD.HI.U32 R12, R4, R15, RZ ;  /* 0x0000000f040c7227 */ /* 0x000fe200078e00ff */
[----:B------:R-:W-:Y:S03]  /*8ce0*/  STL [R1+0x454], R22 ;  /* 0x0004541601007387 */ /* 0x000fe60000100800 */
[----:B------:R-:W-:Y:S01]  /*8cf0*/  @!P0 IMAD.MOV R14, RZ, RZ, -R14 ;  /* 0x000000ffff0e8224 */ /* 0x000fe200078e0a0e */
[----:B------:R-:W-:Y:S01]  /*8d00*/  ISETP.GE.AND P1, PT, R72, RZ, PT ;  /* 0x000000ff4800720c */ /* 0x000fe20003f26270 */
[----:B------:R-:W-:Y:S01]  /*8d10*/  IMAD.MOV R12, RZ, RZ, -R12 ;  /* 0x000000ffff0c7224 */ /* 0x000fe200078e0a0c */
[----:B------:R-:W-:Y:S01]  /*8d20*/  IABS R11, R78 ;  /* 0x0000004e000b7213 */ /* 0x000fe20000000000 */
[----:B------:R-:W-:Y:S01]  /*8d30*/  STL [R1+0x45c], R21 ;  /* 0x00045c1501007387 */ /* 0x000fe20000100800 */
[----:B------:R-:W-:-:S03]  /*8d40*/  @!P2 IMAD.IADD R20, R20, 0x1, -R3 ;  /* 0x000000011414a824 */ /* 0x000fc600078e0a03 */
[----:B------:R0:W-:Y:S01]  /*8d50*/  STL [R1+0x460], R13 ;  /* 0x0004600d01007387 */ /* 0x0001e20000100800 */
[C---:B------:R-:W-:Y:S01]  /*8d60*/  IMAD R15, R3.reuse, R12, R15 ;  /* 0x0000000c030f7224 */ /* 0x040fe200078e020f */
[C---:B------:R-:W-:Y:S02]  /*8d70*/  ISETP.GT.U32.AND P4, PT, R3.reuse, R9, PT ;  /* 0x000000090300720c */ /* 0x040fe40003f84070 */
[----:B------:R1:W-:Y:S01]  /*8d80*/  STL [R1+0x464], R14 ;  /* 0x0004640e01007387 */ /* 0x0003e20000100800 */
[----:B------:R-:W-:Y:S01]  /*8d90*/  ISETP.GT.U32.AND P2, PT, R3, R16, PT ;  /* 0x000000100300720c */ /* 0x000fe20003f44070 */
[----:B------:R-:W-:Y:S01]  /*8da0*/  @!P6 IMAD.IADD R10, R10, 0x1, -R3 ;  /* 0x000000010a0ae824 */ /* 0x000fe200078e0a03 */
[----:B------:R-:W-:Y:S01]  /*8db0*/  ISETP.GE.AND P3, PT, R73, RZ, PT ;  /* 0x000000ff4900720c */ /* 0x000fe20003f66270 */
[----:B0-----:R-:W-:-:S04]  /*8dc0*/  IMAD.HI.U32 R13, R4, R11, RZ ;  /* 0x0000000b040d7227 */ /* 0x001fc800078e00ff */
[----:B-1----:R-:W-:Y:S01]  /*8dd0*/  IMAD.MOV.U32 R14, RZ, RZ, R18 ;  /* 0x000000ffff0e7224 */ /* 0x002fe200078e0012 */
[----:B------:R-:W-:Y:S01]  /*8de0*/  IABS R18, R79 ;  /* 0x0000004f00127213 */ /* 0x000fe20000000000 */
[----:B------:R-:W-:Y:S01]  /*8df0*/  IMAD.MOV R13, RZ, RZ, -R13 ;  /* 0x000000ffff0d7224 */ /* 0x000fe200078e0a0d */
[----:B------:R-:W-:-:S03]  /*8e00*/  ISETP.GT.U32.AND P6, PT, R3, R15, PT ;  /* 0x0000000f0300720c */ /* 0x000fc60003fc4070 */
[----:B------:R-:W-:Y:S01]  /*8e10*/  IMAD.HI.U32 R19, R4, R18, RZ ;  /* 0x0000001204137227 */ /* 0x000fe200078e00ff */
[----:B------:R-:W-:-:S03]  /*8e20*/  IABS R17, R80 ;  /* 0x0000005000117213 */ /* 0x000fc60000000000 */
[----:B------:R-:W-:Y:S02]  /*8e30*/  @!P1 IMAD.MOV R14, RZ, RZ, -R14 ;  /* 0x000000ffff0e9224 */ /* 0x000fe400078e0a0e */
[----:B------:R-:W-:Y:S02]  /*8e40*/  IMAD R12, R3, R13, R11 ;  /* 0x0000000d030c7224 */ /* 0x000fe400078e020b */
[----:B------:R-:W-:Y:S01]  /*8e50*/  IMAD.MOV R19, RZ, RZ, -R19 ;  /* 0x000000ffff137224 */ /* 0x000fe200078e0a13 */
[----:B------:R0:W-:Y:S01]  /*8e60*/  STL [R1+0x468], R14 ;  /* 0x0004680e01007387 */ /* 0x0001e20000100800 */
[--C-:B------:R-:W-:Y:S01]  /*8e70*/  @!P4 IMAD.IADD R9, R9, 0x1, -R3.reuse ;  /* 0x000000010909c824 */ /* 0x100fe200078e0a03 */
[----:B------:R-:W-:Y:S01]  /*8e80*/  ISETP.GE.AND P4, PT, R75, RZ, PT ;  /* 0x000000ff4b00720c */ /* 0x000fe20003f86270 */
[----:B------:R-:W-:Y:S01]  /*8e90*/  @!P2 IMAD.IADD R16, R16, 0x1, -R3 ;  /* 0x000000011010a824 */ /* 0x000fe200078e0a03 */
[C---:B------:R-:W-:Y:S01]  /*8ea0*/  ISETP.GT.U32.AND P1, PT, R3.reuse, R20, PT ;  /* 0x000000140300720c */ /* 0x040fe20003f24070 */
[----:B------:R-:W-:Y:S01]  /*8eb0*/  IMAD R18, R3, R19, R18 ;  /* 0x0000001303127224 */ /* 0x000fe200078e0212 */
[----:B------:R-:W-:-:S02]  /*8ec0*/  IABS R13, R81 ;  /* 0x00000051000d7213 */ /* 0x000fc40000000000 */
[----:B------:R-:W-:Y:S01]  /*8ed0*/  ISETP.GT.U32.AND P2, PT, R3, R12, PT ;  /* 0x0000000c0300720c */ /* 0x000fe20003f44070 */
[----:B0-----:R-:W-:Y:S01]  /*8ee0*/  IMAD.HI.U32 R14, R4, R17, RZ ;  /* 0x00000011040e7227 */ /* 0x001fe200078e00ff */
[----:B------:R-:W-:-:S03]  /*8ef0*/  ISETP.GE.AND P5, PT, R76, RZ, PT ;  /* 0x000000ff4c00720c */ /* 0x000fc60003fa6270 */
[----:B------:R-:W-:Y:S01]  /*8f00*/  @!P6 IMAD.IADD R15, R15, 0x1, -R3 ;  /* 0x000000010f0fe824 */ /* 0x000fe200078e0a03 */
[----:B------:R-:W-:Y:S01]  /*8f10*/  ISETP.GT.U32.AND P6, PT, R3, R18, PT ;  /* 0x000000120300720c */ /* 0x000fe20003fc4070 */
[----:B------:R-:W-:Y:S02]  /*8f20*/  @!P3 IMAD.MOV R9, RZ, RZ, -R9 ;  /* 0x000000ffff09b224 */ /* 0x000fe400078e0a09 */
[----:B------:R-:W-:-:S04]  /*8f30*/  IMAD.HI.U32 R21, R4, R13, RZ ;  /* 0x0000000d04157227 */ /* 0x000fc800078e00ff */
[----:B------:R-:W-:Y:S01]  /*8f40*/  IMAD.MOV R14, RZ, RZ, -R14 ;  /* 0x000000ffff0e7224 */ /* 0x000fe200078e0a0e */
[----:B------:R0:W-:Y:S01]  /*8f50*/  STL [R1+0x46c], R9 ;  /* 0x00046c0901007387 */ /* 0x0001e20000100800 */
[----:B------:R-:W-:Y:S01]  /*8f60*/  IMAD.MOV R21, RZ, RZ, -R21 ;  /* 0x000000ffff157224 */ /* 0x000fe200078e0a15 */
[----:B------:R-:W-:Y:S01]  /*8f70*/  ISETP.GE.AND P0, PT, R74, RZ, PT ;  /* 0x000000ff4a00720c */ /* 0x000fe20003f06270 */
[C---:B------:R-:W-:Y:S01]  /*8f80*/  IMAD R14, R3.reuse, R14, R17 ;  /* 0x0000000e030e7224 */ /* 0x040fe200078e0211 */
[----:B------:R-:W-:Y:S01]  /*8f90*/  ISETP.GT.U32.AND P3, PT, R3, R15, PT ;  /* 0x0000000f0300720c */ /* 0x000fe20003f64070 */
[--C-:B------:R-:W-:Y:S02]  /*8fa0*/  @!P1 IMAD.IADD R20, R20, 0x1, -R3.reuse ;  /* 0x0000000114149824 */ /* 0x100fe400078e0a03 */
[----:B0-----:R-:W-:Y:S01]  /*8fb0*/  IMAD.MOV.U32 R9, RZ, RZ, R16 ;  /* 0x000000ffff097224 */ /* 0x001fe200078e0010 */
[----:B------:R-:W-:Y:S01]  /*8fc0*/  IABS R11, R82 ;  /* 0x00000052000b7213 */ /* 0x000fe20000000000 */
[----:B------:R-:W-:-:S02]  /*8fd0*/  @!P2 IMAD.IADD R12, R12, 0x1, -R3 ;  /* 0x000000010c0ca824 */ /* 0x000fc400078e0a03 */
[C---:B------:R-:W-:Y:S02]  /*8fe0*/  IMAD R13, R3.reuse, R21, R13 ;  /* 0x00000015030d7224 */ /* 0x040fe400078e020d */
[----:B------:R-:W-:Y:S01]  /*8ff0*/  @!P4 IMAD.MOV R9, RZ, RZ, -R9 ;  /* 0x000000ffff09c224 */ /* 0x000fe200078e0a09 */
[C---:B------:R-:W-:Y:S01]  /*9000*/  ISETP.GT.U32.AND P4, PT, R3.reuse, R14, PT ;  /* 0x0000000e0300720c */ /* 0x040fe20003f84070 */
[----:B------:R-:W-:Y:S01]  /*9010*/  @!P6 IMAD.IADD R18, R18, 0x1, -R3 ;  /* 0x000000011212e824 */ /* 0x000fe200078e0a03 */
[C---:B------:R-:W-:Y:S01]  /*9020*/  ISETP.GT.U32.AND P6, PT, R3.reuse, R12, PT ;  /* 0x0000000c0300720c */ /* 0x040fe20003fc4070 */
[----:B------:R-:W-:Y:S01]  /*9030*/  @!P5 IMAD.MOV R20, RZ, RZ, -R20 ;  /* 0x000000ffff14d224 */ /* 0x000fe200078e0a14 */
[----:B------:R-:W-:Y:S01]  /*9040*/  ISETP.GT.U32.AND P5, PT, R3, R13, PT ;  /* 0x0000000d0300720c */ /* 0x000fe20003fa4070 */
[----:B------:R-:W-:Y:S01]  /*9050*/  IMAD.HI.U32 R19, R4, R11, RZ ;  /* 0x0000000b04137227 */ /* 0x000fe200078e00ff */
[----:B------:R-:W-:-:S03]  /*9060*/  ISETP.GE.AND P1, PT, R77, RZ, PT ;  /* 0x000000ff4d00720c */ /* 0x000fc60003f26270 */
[----:B------:R-:W-:Y:S02]  /*9070*/  IMAD.MOV.U32 R22, RZ, RZ, R10 ;  /* 0x000000ffff167224 */ /* 0x000fe400078e000a */
[----:B------:R-:W-:Y:S02]  /*9080*/  IMAD.MOV R19, RZ, RZ, -R19 ;  /* 0x000000ffff137224 */ /* 0x000fe400078e0a13 */
[----:B------:R-:W-:Y:S01]  /*9090*/  @!P0 IMAD.MOV R22, RZ, RZ, -R22 ;  /* 0x000000ffff168224 */ /* 0x000fe200078e0a16 */
[----:B------:R-:W-:Y:S01]  /*90a0*/  ISETP.GT.U32.AND P0, PT, R3, R18, PT ;  /* 0x000000120300720c */ /* 0x000fe20003f04070 */
[----:B------:R-:W-:Y:S01]  /*90b0*/  @!P3 IMAD.IADD R15, R15, 0x1, -R3 ;  /* 0x000000010f0fb824 */ /* 0x000fe200078e0a03 */
[----:B------:R-:W-:Y:S01]  /*90c0*/  IABS R17, R83 ;  /* 0x0000005300117213 */ /* 0x000fe20000000000 */
[----:B------:R-:W-:Y:S01]  /*90d0*/  IMAD R11, R3, R19, R11 ;  /* 0x00000013030b7224 */ /* 0x000fe200078e020b */
[----:B------:R-:W-:Y:S01]  /*90e0*/  IABS R19, R84 ;  /* 0x0000005400137213 */ /* 0x000fe20000000000 */
[----:B------:R-:W-:Y:S01]  /*90f0*/  @!P4 IMAD.IADD R14, R14, 0x1, -R3 ;  /* 0x000000010e0ec824 */ /* 0x000fe200078e0a03 */
[----:B------:R-:W-:Y:S01]  /*9100*/  STL [R1+0x470], R22 ;  /* 0x0004701601007387 */ /* 0x000fe20000100800 */
[----:B------:R-:W-:Y:S01]  /*9110*/  IMAD.MOV.U32 R16, RZ, RZ, R15 ;  /* 0x000000ffff107224 */ /* 0x000fe200078e000f */
[----:B------:R-:W-:-:S02]  /*9120*/  ISETP.GE.AND P2, PT, R78, RZ, PT ;  /* 0x000000ff4e00720c */ /* 0x000fc40003f46270 */
[----:B------:R0:W-:Y:S01]  /*9130*/  STL [R1+0x474], R9 ;  /* 0x0004740901007387 */ /* 0x0001e20000100800 */
[--C-:B------:R-:W-:Y:S01]  /*9140*/  @!P6 IMAD.IADD R12, R12, 0x1, -R3.reuse ;  /* 0x000000010c0ce824 */ /* 0x100fe200078e0a03 */
[----:B------:R-:W-:Y:S01]  /*9150*/  ISETP.GE.AND P6, PT, R79, RZ, PT ;  /* 0x000000ff4f00720c */ /* 0x000fe20003fc6270 */
[----:B------:R-:W-:Y:S01]  /*9160*/  @!P5 IMAD.IADD R13, R13, 0x1, -R3 ;  /* 0x000000010d0dd824 */ /* 0x000fe200078e0a03 */
[----:B------:R-:W-:Y:S01]  /*9170*/  ISETP.GT.U32.AND P5, PT, R3, R14, PT ;  /* 0x0000000e0300720c */ /* 0x000fe20003fa4070 */
[----:B------:R-:W-:Y:S02]  /*9180*/  @!P1 IMAD.MOV R16, RZ, RZ, -R16 ;  /* 0x000000ffff109224 */ /* 0x000fe400078e0a10 */
[----:B------:R-:W-:-:S04]  /*9190*/  IMAD.HI.U32 R10, R4, R19, RZ ;  /* 0x00000013040a7227 */ /* 0x000fc800078e00ff */
[----:B0-----:R-:W-:Y:S01]  /*91a0*/  IMAD.HI.U32 R9, R4, R17, RZ ;  /* 0x0000001104097227 */ /* 0x001fe200078e00ff */
[----:B------:R-:W-:Y:S03]  /*91b0*/  STL [R1+0x478], R20 ;  /* 0x0004781401007387 */ /* 0x000fe60000100800 */
[----:B------:R-:W-:Y:S01]  /*91c0*/  IMAD.MOV R9, RZ, RZ, -R9 ;  /* 0x000000ffff097224 */ /* 0x000fe200078e0a09 */
[----:B------:R0:W-:Y:S01]  /*91d0*/  STL [R1+0x47c], R16 ;  /* 0x00047c1001007387 */ /* 0x0001e20000100800 */
[----:B------:R-:W-:Y:S02]  /*91e0*/  IMAD.MOV R10, RZ, RZ, -R10 ;  /* 0x000000ffff0a7224 */ /* 0x000fe400078e0a0a */
[----:B------:R-:W-:Y:S02]  /*91f0*/  @!P0 IMAD.IADD R18, R18, 0x1, -R3 ;  /* 0x0000000112128824 */ /* 0x000fe400078e0a03 */
[C---:B------:R-:W-:Y:S01]  /*9200*/  IMAD R9, R3.reuse, R9, R17 ;  /* 0x0000000903097224 */ /* 0x040fe200078e0211 */
[C---:B------:R-:W-:Y:S01]  /*9210*/  ISETP.GT.U32.AND P3, PT, R3.reuse, R11, PT ;  /* 0x0000000b0300720c */ /* 0x040fe20003f64070 */
[----:B------:R-:W-:-:S02]  /*9220*/  IMAD R10, R3, R10, R19 ;  /* 0x0000000a030a7224 */ /* 0x000fc400078e0213 */
[----:B0-----:R-:W-:Y:S02]  /*9230*/  IMAD.MOV.U32 R16, RZ, RZ, R12 ;  /* 0x000000ffff107224 */ /* 0x001fe400078e000c */
[----:B------:R-:W-:Y:S01]  /*9240*/  IMAD.MOV.U32 R15, RZ, RZ, R18 ;  /* 0x000000ffff0f7224 */ /* 0x000fe200078e0012 */
[C---:B------:R-:W-:Y:S01]  /*9250*/  ISETP.GT.U32.AND P1, PT, R3.reuse, R13, PT ;  /* 0x0000000d0300720c */ /* 0x040fe20003f24070 */
[----:B------:R-:W-:Y:S01]  /*9260*/  @!P2 IMAD.MOV R16, RZ, RZ, -R16 ;  /* 0x000000ffff10a224 */ /* 0x000fe200078e0a10 */
[C---:B------:R-:W-:Y:S01]  /*9270*/  ISETP.GT.U32.AND P2, PT, R3.reuse, R9, PT ;  /* 0x000000090300720c */ /* 0x040fe20003f44070 */
[----:B------:R-:W-:Y:S01]  /*9280*/  @!P6 IMAD.MOV R15, RZ, RZ, -R15 ;  /* 0x000000ffff0fe224 */ /* 0x000fe200078e0a0f */
[----:B------:R-:W-:Y:S01]  /*9290*/  IABS R12, R85 ;  /* 0x00000055000c7213 */ /* 0x000fe20000000000 */
[----:B------:R-:W-:Y:S01]  /*92a0*/  @!P5 IMAD.IADD R14, R14, 0x1, -R3 ;  /* 0x000000010e0ed824 */ /* 0x000fe200078e0a03 */
[----:B------:R-:W-:Y:S02]  /*92b0*/  ISETP.GT.U32.AND P5, PT, R3, R10, PT ;  /* 0x0000000a0300720c */ /* 0x000fe40003fa4070 */
[----:B------:R-:W-:Y:S01]  /*92c0*/  ISETP.GE.AND P0, PT, R80, RZ, PT ;  /* 0x000000ff5000720c */ /* 0x000fe20003f06270 */
[----:B------:R-:W-:Y:S01]  /*92d0*/  STL [R1+0x480], R16 ;  /* 0x0004801001007387 */ /* 0x000fe20000100800 */
[----:B------:R-:W-:-:S03]  /*92e0*/  ISETP.GE.AND P4, PT, R81, RZ, PT ;  /* 0x000000ff5100720c */ /* 0x000fc60003f86270 */
[----:B------:R0:W-:Y:S01]  /*92f0*/  STL [R1+0x484], R15 ;  /* 0x0004840f01007387 */ /* 0x0001e20000100800 */
[--C-:B------:R-:W-:Y:S02]  /*9300*/  @!P3 IMAD.IADD R11, R11, 0x1, -R3.reuse ;  /* 0x000000010b0bb824 */ /* 0x100fe400078e0a03 */
[--C-:B------:R-:W-:Y:S02]  /*9310*/  @!P1 IMAD.IADD R13, R13, 0x1, -R3.reuse ;  /* 0x000000010d0d9824 */ /* 0x100fe400078e0a03 */
[----:B------:R-:W-:Y:S02]  /*9320*/  @!P2 IMAD.IADD R9, R9, 0x1, -R3 ;  /* 0x000000010909a824 */ /* 0x000fe400078e0a03 */
[----:B0-----:R-:W-:Y:S01]  /*9330*/  IMAD.HI.U32 R15, R4, R12, RZ ;  /* 0x0000000c040f7227 */ /* 0x001fe200078e00ff */
[----:B------:R-:W-:-:S03]  /*9340*/  ISETP.GT.U32.AND P3, PT, R3, R11, PT ;  /* 0x0000000b0300720c */ /* 0x000fc60003f64070 */
[----:B------:R-:W-:Y:S02]  /*9350*/  IMAD.MOV R15, RZ, RZ, -R15 ;  /* 0x000000ffff0f7224 */ /* 0x000fe400078e0a0f */
[----:B------:R-:W-:Y:S02]  /*9360*/  IMAD.MOV.U32 R17, RZ, RZ, R14 ;  /* 0x000000ffff117224 */ /* 0x000fe400078e000e */
[C---:B------:R-:W-:Y:S02]  /*9370*/  IMAD R12, R3.reuse, R15, R12 ;  /* 0x0000000f030c7224 */ /* 0x040fe400078e020c */
[----:B------:R-:W-:Y:S02]  /*9380*/  @!P5 IMAD.IADD R10, R10, 0x1, -R3 ;  /* 0x000000010a0ad824 */ /* 0x000fe400078e0a03 */
[----:B------:R-:W-:Y:S01]  /*9390*/  @!P0 IMAD.MOV R17, RZ, RZ, -R17 ;  /* 0x000000ffff118224 */ /* 0x000fe200078e0a11 */
[C---:B------:R-:W-:Y:S01]  /*93a0*/  ISETP.GT.U32.AND P0, PT, R3.reuse, R9, PT ;  /* 0x000000090300720c */ /* 0x040fe20003f04070 */
[----:B------:R-:W-:Y:S01]  /*93b0*/  IMAD.MOV.U32 R15, RZ, RZ, R13 ;  /* 0x000000ffff0f7224 */ /* 0x000fe200078e000d */
[----:B------:R-:W-:-:S02]  /*93c0*/  ISETP.GT.U32.AND P5, PT, R3, R10, PT ;  /* 0x0000000a0300720c */ /* 0x000fc40003fa4070 */
[----:B------:R-:W-:Y:S01]  /*93d0*/  IABS R16, R86 ;  /* 0x0000005600107213 */ /* 0x000fe20000000000 */
[----:B------:R-:W-:Y:S01]  /*93e0*/  @!P4 IMAD.MOV R15, RZ, RZ, -R15 ;  /* 0x000000ffff0fc224 */ /* 0x000fe200078e0a0f */
[----:B------:R-:W-:Y:S02]  /*93f0*/  ISETP.GT.U32.AND P4, PT, R3, R12, PT ;  /* 0x0000000c0300720c */ /* 0x000fe40003f84070 */
[----:B------:R-:W-:Y:S01]  /*9400*/  IABS R13, R87 ;  /* 0x00000057000d7213 */ /* 0x000fe20000000000 */
[----:B------:R-:W-:Y:S01]  /*9410*/  IMAD.HI.U32 R14, R4, R16, RZ ;  /* 0x00000010040e7227 */ /* 0x000fe200078e00ff */
[----:B------:R-:W-:Y:S01]  /*9420*/  ISETP.GE.AND P1, PT, R83, RZ, PT ;  /* 0x000000ff5300720c */ /* 0x000fe20003f26270 */
[----:B------:R-:W-:Y:S02]  /*9430*/  STL [R1+0x488], R17 ;  /* 0x0004881101007387 */ /* 0x000fe40000100800 */
[----:B------:R-:W-:Y:S01]  /*9440*/  @!P3 IMAD.IADD R11, R11, 0x1, -R3 ;  /* 0x000000010b0bb824 */ /* 0x000fe200078e0a03 */
[----:B------:R-:W-:Y:S01]  /*9450*/  ISETP.GE.AND P3, PT, R84, RZ, PT ;  /* 0x000000ff5400720c */ /* 0x000fe20003f66270 */
[----:B------:R0:W-:Y:S01]  /*9460*/  STL [R1+0x48c], R15 ;  /* 0x00048c0f01007387 */ /* 0x0001e20000100800 */
[----:B------:R-:W-:-:S02]  /*9470*/  IMAD.MOV R14, RZ, RZ, -R14 ;  /* 0x000000ffff0e7224 */ /* 0x000fc400078e0a0e */
[--C-:B------:R-:W-:Y:S02]  /*9480*/  @!P0 IMAD.IADD R9, R9, 0x1, -R3.reuse ;  /* 0x0000000109098824 */ /* 0x100fe400078e0a03 */
[----:B------:R-:W-:Y:S02]  /*9490*/  @!P5 IMAD.IADD R10, R10, 0x1, -R3 ;  /* 0x000000010a0ad824 */ /* 0x000fe400078e0a03 */
[----:B0-----:R-:W-:Y:S01]  /*94a0*/  IMAD.HI.U32 R15, R4, R13, RZ ;  /* 0x0000000d040f7227 */ /* 0x001fe200078e00ff */
[----:B------:R-:W-:-:S03]  /*94b0*/  ISETP.GE.AND P6, PT, R82, RZ, PT ;  /* 0x000000ff5200720c */ /* 0x000fc60003fc6270 */
[----:B------:R-:W-:Y:S02]  /*94c0*/  IMAD.MOV R15, RZ, RZ, -R15 ;  /* 0x000000ffff0f7224 */ /* 0x000fe400078e0a0f */
[C---:B------:R-:W-:Y:S02]  /*94d0*/  IMAD R14, R3.reuse, R14, R16 ;  /* 0x0000000e030e7224 */ /* 0x040fe400078e0210 */
[----:B------:R-:W-:Y:S02]  /*94e0*/  IMAD.MOV.U32 R17, RZ, RZ, R9 ;  /* 0x000000ffff117224 */ /* 0x000fe400078e0009 */
[----:B------:R-:W-:Y:S02]  /*94f0*/  @!P4 IMAD.IADD R12, R12, 0x1, -R3 ;  /* 0x000000010c0cc824 */ /* 0x000fe400078e0a03 */
[C---:B------:R-:W-:Y:S02]  /*9500*/  IMAD R13, R3.reuse, R15, R13 ;  /* 0x0000000f030d7224 */ /* 0x040fe400078e020d */
[----:B------:R-:W-:Y:S01]  /*9510*/  IMAD.MOV.U32 R16, RZ, RZ, R10 ;  /* 0x000000ffff107224 */ /* 0x000fe200078e000a */
[C---:B------:R-:W-:Y:S01]  /*9520*/  ISETP.GT.U32.AND P5, PT, R3.reuse, R14, PT ;  /* 0x0000000e0300720c */ /* 0x040fe20003fa4070 */
[----:B------:R-:W-:Y:S01]  /*9530*/  @!P1 IMAD.MOV R17, RZ, RZ, -R17 ;  /* 0x000000ffff119224 */ /* 0x000fe200078e0a11 */
[C---:B------:R-:W-:Y:S01]  /*9540*/  ISETP.GT.U32.AND P1, PT, R3.reuse, R12, PT ;  /* 0x0000000c0300720c */ /* 0x040fe20003f24070 */
[----:B------:R-:W-:Y:S01]  /*9550*/  @!P3 IMAD.MOV R16, RZ, RZ, -R16 ;  /* 0x000000ffff10b224 */ /* 0x000fe200078e0a10 */
[----:B------:R-:W-:-:S02]  /*9560*/  ISETP.GT.U32.AND P3, PT, R3, R13, PT ;  /* 0x0000000d0300720c */ /* 0x000fc40003f64070 */
[----:B------:R-:W-:Y:S02]  /*9570*/  IABS R9, R89 ;  /* 0x0000005900097213 */ /* 0x000fe40000000000 */
[----:B------:R-:W-:Y:S01]  /*9580*/  ISETP.GE.AND P2, PT, R85, RZ, PT ;  /* 0x000000ff5500720c */ /* 0x000fe20003f46270 */
[----:B------:R-:W-:Y:S02]  /*9590*/  @!P6 IMAD.MOV R11, RZ, RZ, -R11 ;  /* 0x000000ffff0be224 */ /* 0x000fe400078e0a0b */
[----:B------:R-:W-:-:S04]  /*95a0*/  IMAD.HI.U32 R10, R4, R9, RZ ;  /* 0x00000009040a7227 */ /* 0x000fc800078e00ff */
[--C-:B------:R-:W-:Y:S02]  /*95b0*/  @!P5 IMAD.IADD R14, R14, 0x1, -R3.reuse ;  /* 0x000000010e0ed824 */ /* 0x100fe400078e0a03 */
[----:B------:R-:W-:Y:S02]  /*95c0*/  IMAD.MOV R10, RZ, RZ, -R10 ;  /* 0x000000ffff0a7224 */ /* 0x000fe400078e0a0a */
[--C-:B------:R-:W-:Y:S01]  /*95d0*/  @!P1 IMAD.IADD R12, R12, 0x1, -R3.reuse ;  /* 0x000000010c0c9824 */ /* 0x100fe200078e0a03 */
[----:B------:R0:W-:Y:S01]  /*95e0*/  STL [R1+0x490], R11 ;  /* 0x0004900b01007387 */ /* 0x0001e20000100800 */
[----:B------:R-:W-:Y:S01]  /*95f0*/  @!P3 IMAD.IADD R13, R13, 0x1, -R3 ;  /* 0x000000010d0db824 */ /* 0x000fe200078e0a03 */
[C---:B------:R-:W-:Y:S01]  /*9600*/  ISETP.GT.U32.AND P5, PT, R3.reuse, R14, PT ;  /* 0x0000000e0300720c */ /* 0x040fe20003fa4070 */
[----:B------:R-:W-:Y:S02]  /*9610*/  IMAD R9, R3, R10, R9 ;  /* 0x0000000a03097224 */ /* 0x000fe400078e0209 */
[----:B------:R-:W-:Y:S01]  /*9620*/  IMAD.MOV.U32 R19, RZ, RZ, R12 ;  /* 0x000000ffff137224 */ /* 0x000fe200078e000c */
[----:B0-----:R-:W-:-:S03]  /*9630*/  IABS R11, R88 ;  /* 0x00000058000b7213 */ /* 0x001fc60000000000 */
[----:B------:R-:W-:Y:S01]  /*9640*/  @!P2 IMAD.MOV R19, RZ, RZ, -R19 ;  /* 0x000000ffff13a224 */ /* 0x000fe200078e0a13 */
[C---:B------:R-:W-:Y:S02]  /*9650*/  ISETP.GT.U32.AND P3, PT, R3.reuse, R13, PT ;  /* 0x0000000d0300720c */ /* 0x040fe40003f64070 */
[----:B------:R-:W-:Y:S01]  /*9660*/  ISETP.GT.U32.AND P2, PT, R3, R9, PT ;  /* 0x000000090300720c */ /* 0x000fe20003f44070 */
[----:B------:R-:W-:Y:S01]  /*9670*/  IMAD.HI.U32 R15, R4, R11, RZ ;  /* 0x0000000b040f7227 */ /* 0x000fe200078e00ff */
[----:B------:R0:W-:Y:S03]  /*9680*/  STL [R1+0x494], R17 ;  /* 0x0004941101007387 */ /* 0x0001e60000100800 */
[----:B------:R-:W-:Y:S01]  /*9690*/  IMAD.MOV R15, RZ, RZ, -R15 ;  /* 0x000000ffff0f7224 */ /* 0x000fe200078e0a0f */
[----:B------:R1:W-:Y:S01]  /*96a0*/  STL [R1+0x498], R16 ;  /* 0x0004981001007387 */ /* 0x0003e20000100800 */
[----:B------:R-:W-:-:S02]  /*96b0*/  ISETP.GE.AND P0, PT, R87, RZ, PT ;  /* 0x000000ff5700720c */ /* 0x000fc40003f06270 */
[----:B0-----:R-:W-:Y:S01]  /*96c0*/  IABS R17, R91 ;  /* 0x0000005b00117213 */ /* 0x001fe20000000000 */
[----:B------:R-:W-:Y:S01]  /*96d0*/  IMAD R11, R3, R15, R11 ;  /* 0x0000000f030b7224 */ /* 0x000fe200078e020b */
[----:B-1----:R-:W-:-:S03]  /*96e0*/  IABS R16, R90 ;  /* 0x0000005a00107213 */ /* 0x002fc60000000000 */
[----:B------:R-:W-:-:S04]  /*96f0*/  IMAD.HI.U32 R12, R4, R17, RZ ;  /* 0x00000011040c7227 */ /* 0x000fc800078e00ff */
[----:B------:R-:W-:Y:S02]  /*9700*/  @!P5 IMAD.IADD R14, R14, 0x1, -R3 ;  /* 0x000000010e0ed824 */ /* 0x000fe400078e0a03 */
[----:B------:R-:W-:Y:S01]  /*9710*/  IMAD.HI.U32 R10, R4, R16, RZ ;  /* 0x00000010040a7227 */ /* 0x000fe200078e00ff */
[----:B------:R-:W-:-:S03]  /*9720*/  ISETP.GT.U32.AND P5, PT, R3, R11, PT ;  /* 0x0000000b0300720c */ /* 0x000fc60003fa4070 */
[----:B------:R-:W-:Y:S02]  /*9730*/  IMAD.MOV R12, RZ, RZ, -R12 ;  /* 0x000000ffff0c7224 */ /* 0x000fe400078e0a0c */
[--C-:B------:R-:W-:Y:S02]  /*9740*/  @!P3 IMAD.IADD R13, R13, 0x1, -R3.reuse ;  /* 0x000000010d0db824 */ /* 0x100fe400078e0a03 */
[----:B------:R-:W-:Y:S01]  /*9750*/  IMAD.MOV.U32 R18, RZ, RZ, R14 ;  /* 0x000000ffff127224 */ /* 0x000fe200078e000e */
[----:B------:R-:W-:Y:S01]  /*9760*/  IABS R14, R92 ;  /* 0x0000005c000e7213 */ /* 0x000fe20000000000 */
[----:B------:R-:W-:Y:S02]  /*9770*/  IMAD.MOV R10, RZ, RZ, -R10 ;  /* 0x000000ffff0a7224 */ /* 0x000fe400078e0a0a */
[----:B------:R-:W-:Y:S02]  /*9780*/  @!P2 IMAD.IADD R9, R9, 0x1, -R3 ;  /* 0x000000010909a824 */ /* 0x000fe400078e0a03 */
[----:B------:R-:W-:-:S02]  /*9790*/  IMAD R12, R3, R12, R17 ;  /* 0x0000000c030c7224 */ /* 0x000fc400078e0211 */
[----:B------:R-:W-:Y:S01]  /*97a0*/  IMAD.MOV.U32 R15, RZ, RZ, R13 ;  /* 0x000000ffff0f7224 */ /* 0x000fe200078e000d */
[C---:B------:R-:W-:Y:S01]  /*97b0*/  ISETP.GT.U32.AND P2, PT, R3.reuse, R9, PT ;  /* 0x000000090300720c */ /* 0x040fe20003f44070 */
[----:B------:R-:W-:Y:S02]  /*97c0*/  IMAD R10, R3, R10, R16 ;  /* 0x0000000a030a7224 */ /* 0x000fe400078e0210 */
[----:B------:R-:W-:-:S04]  /*97d0*/  IMAD.HI.U32 R16, R4, R14, RZ ;  /* 0x0000000e04107227 */ /* 0x000fc800078e00ff */
[----:B------:R-:W-:Y:S01]  /*97e0*/  @!P0 IMAD.MOV R15, RZ, RZ, -R15 ;  /* 0x000000ffff0f8224 */ /* 0x000fe200078e0a0f */
[C---:B------:R-:W-:Y:S01]  /*97f0*/  ISETP.GT.U32.AND P0, PT, R3.reuse, R12, PT ;  /* 0x0000000c0300720c */ /* 0x040fe20003f04070 */
[----:B------:R-:W-:Y:S01]  /*9800*/  IMAD.MOV R16, RZ, RZ, -R16 ;  /* 0x000000ffff107224 */ /* 0x000fe200078e0a10 */
[----:B------:R-:W-:Y:S01]  /*9810*/  ISETP.GT.U32.AND P3, PT, R3, R10, PT ;  /* 0x0000000a0300720c */ /* 0x000fe20003f64070 */
[--C-:B------:R-:W-:Y:S01]  /*9820*/  @!P5 IMAD.IADD R11, R11, 0x1, -R3.reuse ;  /* 0x000000010b0bd824 */ /* 0x100fe200078e0a03 */
[----:B------:R-:W-:Y:S01]  /*9830*/  ISETP.GE.AND P6, PT, R86, RZ, PT ;  /* 0x000000ff5600720c */ /* 0x000fe20003fc6270 */
[----:B------:R-:W-:Y:S02]  /*9840*/  IMAD R14, R3, R16, R14 ;  /* 0x00000010030e7224 */ /* 0x000fe400078e020e */
[----:B------:R-:W-:Y:S01]  /*9850*/  @!P2 IMAD.IADD R9, R9, 0x1, -R3 ;  /* 0x000000010909a824 */ /* 0x000fe200078e0a03 */
[C---:B------:R-:W-:Y:S02]  /*9860*/  ISETP.GT.U32.AND P5, PT, R3.reuse, R11, PT ;  /* 0x0000000b0300720c */ /* 0x040fe40003fa4070 */
[----:B------:R-:W-:-:S02]  /*9870*/  ISETP.GT.U32.AND P2, PT, R3, R14, PT ;  /* 0x0000000e0300720c */ /* 0x000fc40003f44070 */
[----:B------:R-:W-:Y:S01]  /*9880*/  IABS R13, R93 ;  /* 0x0000005d000d7213 */ /* 0x000fe20000000000 */
[--C-:B------:R-:W-:Y:S02]  /*9890*/  @!P0 IMAD.IADD R12, R12, 0x1, -R3.reuse ;  /* 0x000000010c0c8824 */ /* 0x100fe400078e0a03 */
[--C-:B------:R-:W-:Y:S01]  /*98a0*/  @!P3 IMAD.IADD R10, R10, 0x1, -R3.reuse ;  /* 0x000000010a0ab824 */ /* 0x100fe200078e0a03 */
[----:B------:R-:W-:Y:S01]  /*98b0*/  ISETP.GE.AND P4, PT, R88, RZ, PT ;  /* 0x000000ff5800720c */ /* 0x000fe20003f86270 */
[----:B------:R-:W-:Y:S01]  /*98c0*/  IMAD.HI.U32 R16, R4, R13, RZ ;  /* 0x0000000d04107227 */ /* 0x000fe200078e00ff */
[C---:B------:R-:W-:Y:S02]  /*98d0*/  ISETP.GT.U32.AND P0, PT, R3.reuse, R12, PT ;  /* 0x0000000c0300720c */ /* 0x040fe40003f04070 */
[----:B------:R-:W-:Y:S01]  /*98e0*/  ISETP.GT.U32.AND P3, PT, R3, R10, PT ;  /* 0x0000000a0300720c */ /* 0x000fe20003f64070 */
[----:B------:R-:W-:Y:S02]  /*98f0*/  @!P6 IMAD.MOV R18, RZ, RZ, -R18 ;  /* 0x000000ffff12e224 */ /* 0x000fe400078e0a12 */
[----:B------:R-:W-:Y:S01]  /*9900*/  @!P5 IMAD.IADD R11, R11, 0x1, -R3 ;  /* 0x000000010b0bd824 */ /* 0x000fe200078e0a03 */
[----:B------:R-:W-:Y:S01]  /*9910*/  STL [R1+0x49c], R19 ;  /* 0x00049c1301007387 */ /* 0x000fe20000100800 */
[----:B------:R-:W-:-:S02]  /*9920*/  IMAD.MOV R16, RZ, RZ, -R16 ;  /* 0x000000ffff107224 */ /* 0x000fc400078e0a10 */
[----:B------:R-:W-:Y:S01]  /*9930*/  @!P2 IMAD.IADD R14, R14, 0x1, -R3 ;  /* 0x000000010e0ea824 */ /* 0x000fe200078e0a03 */
[----:B------:R0:W-:Y:S01]  /*9940*/  STL [R1+0x4a0], R18 ;  /* 0x0004a01201007387 */ /* 0x0001e20000100800 */
[----:B------:R-:W-:Y:S01]  /*9950*/  ISETP.GE.AND P1, PT, R89, RZ, PT ;  /* 0x000000ff5900720c */ /* 0x000fe20003f26270 */
[----:B------:R-:W-:Y:S01]  /*9960*/  IMAD.MOV.U32 R17, RZ, RZ, R9 ;  /* 0x000000ffff117224 */ /* 0x000fe200078e0009 */
[----:B------:R-:W-:Y:S01]  /*9970*/  ISETP.GE.AND P6, PT, R90, RZ, PT ;  /* 0x000000ff5a00720c */ /* 0x000fe20003fc6270 */
[C---:B------:R-:W-:Y:S01]  /*9980*/  IMAD R9, R3.reuse, R16, R13 ;  /* 0x0000001003097224 */ /* 0x040fe200078e020d */
[C---:B------:R-:W-:Y:S01]  /*9990*/  ISETP.GT.U32.AND P2, PT, R3.reuse, R14, PT ;  /* 0x0000000e0300720c */ /* 0x040fe20003f44070 */
[----:B0-----:R-:W-:Y:S02]  /*99a0*/  IMAD.MOV.U32 R18, RZ, RZ, R11 ;  /* 0x000000ffff127224 */ /* 0x001fe400078e000b */
[--C-:B------:R-:W-:Y:S02]  /*99b0*/  @!P0 IMAD.IADD R12, R12, 0x1, -R3.reuse ;  /* 0x000000010c0c8824 */ /* 0x100fe400078e0a03 */
[----:B------:R-:W-:Y:S01]  /*99c0*/  @!P4 IMAD.MOV R18, RZ, RZ, -R18 ;  /* 0x000000ffff12c224 */ /* 0x000fe200078e0a12 */
[----:B------:R-:W-:Y:S01]  /*99d0*/  ISETP.GT.U32.AND P0, PT, R3, R9, PT ;  /* 0x000000090300720c */ /* 0x000fe20003f04070 */
[----:B------:R-:W-:Y:S01]  /*99e0*/  @!P3 IMAD.IADD R10, R10, 0x1, -R3 ;  /* 0x000000010a0ab824 */ /* 0x000fe200078e0a03 */
[----:B------:R-:W-:Y:S01]  /*99f0*/  IABS R16, R95 ;  /* 0x0000005f00107213 */ /* 0x000fe20000000000 */
[----:B------:R0:W-:Y:S01]  /*9a00*/  STL [R1+0x4a4], R15 ;  /* 0x0004a40f01007387 */ /* 0x0001e20000100800 */
[----:B------:R-:W-:-:S03]  /*9a10*/  ISETP.GE.AND P4, PT, R92, RZ, PT ;  /* 0x000000ff5c00720c */ /* 0x000fc60003f86270 */
[----:B------:R1:W-:Y:S01]  /*9a20*/  STL [R1+0x4a8], R18 ;  /* 0x0004a81201007387 */ /* 0x0003e20000100800 */
[----:B------:R-:W-:Y:S01]  /*9a30*/  ISETP.GE.AND P5, PT, R91, RZ, PT ;  /* 0x000000ff5b00720c */ /* 0x000fe20003fa6270 */
[----:B------:R-:W-:Y:S01]  /*9a40*/  @!P1 IMAD.MOV R17, RZ, RZ, -R17 ;  /* 0x000000ffff119224 */ /* 0x000fe200078e0a11 */
[----:B0-----:R-:W-:Y:S01]  /*9a50*/  IABS R15, R94 ;  /* 0x0000005e000f7213 */ /* 0x001fe20000000000 */
[----:B-1----:R-:W-:Y:S02]  /*9a60*/  IMAD.MOV.U32 R18, RZ, RZ, R10 ;  /* 0x000000ffff127224 */ /* 0x002fe400078e000a */
[----:B------:R-:W-:-:S04]  /*9a70*/  IMAD.HI.U32 R10, R4, R16, RZ ;  /* 0x00000010040a7227 */ /* 0x000fc800078e00ff */
[----:B------:R-:W-:-:S04]  /*9a80*/  IMAD.HI.U32 R11, R4, R15, RZ ;  /* 0x0000000f040b7227 */ /* 0x000fc800078e00ff */
[----:B------:R-:W-:Y:S02]  /*9a90*/  @!P6 IMAD.MOV R18, RZ, RZ, -R18 ;  /* 0x000000ffff12e224 */ /* 0x000fe400078e0a12 */
[----:B------:R-:W-:Y:S02]  /*9aa0*/  IMAD.MOV R10, RZ, RZ, -R10 ;  /* 0x000000ffff0a7224 */ /* 0x000fe400078e0a0a */
[----:B------:R-:W-:Y:S01]  /*9ab0*/  @!P2 IMAD.IADD R14, R14, 0x1, -R3 ;  /* 0x000000010e0ea824 */ /* 0x000fe200078e0a03 */
[----:B------:R0:W-:Y:S01]  /*9ac0*/  STL [R1+0x4ac], R17 ;  /* 0x0004ac1101007387 */ /* 0x0001e20000100800 */
[----:B------:R-:W-:Y:S02]  /*9ad0*/  IMAD.MOV R11, RZ, RZ, -R11 ;  /* 0x000000ffff0b7224 */ /* 0x000fe400078e0a0b */
[----:B------:R-:W-:Y:S01]  /*9ae0*/  @!P0 IMAD.IADD R9, R9, 0x1, -R3 ;  /* 0x0000000109098824 */ /* 0x000fe200078e0a03 */
[----:B------:R1:W-:Y:S01]  /*9af0*/  STL [R1+0x4b0], R18 ;  /* 0x0004b01201007387 */ /* 0x0003e20000100800 */
[----:B------:R-:W-:-:S02]  /*9b00*/  IMAD R16, R3, R10, R16 ;  /* 0x0000000a03107224 */ /* 0x000fc400078e0210 */
[C---:B------:R-:W-:Y:S01]  /*9b10*/  IMAD R15, R3.reuse, R11, R15 ;  /* 0x0000000b030f7224 */ /* 0x040fe200078e020f */
[C---:B------:R-:W-:Y:S01]  /*9b20*/  ISETP.GT.U32.AND P0, PT, R3.reuse, R9, PT ;  /* 0x000000090300720c */ /* 0x040fe20003f04070 */
[----:B0-----:R-:W-:Y:S02]  /*9b30*/  IMAD.MOV.U32 R17, RZ, RZ, R12 ;  /* 0x000000ffff117224 */ /* 0x001fe400078e000c */
[----:B-1----:R-:W-:Y:S01]  /*9b40*/  IMAD.MOV.U32 R18, RZ, RZ, R14 ;  /* 0x000000ffff127224 */ /* 0x002fe200078e000e */
[----:B------:R-:W-:Y:S01]  /*9b50*/  IABS R13, R96 ;  /* 0x00000060000d7213 */ /* 0x000fe20000000000 */
[----:B------:R-:W-:Y:S02]  /*9b60*/  @!P5 IMAD.MOV R17, RZ, RZ, -R17 ;  /* 0x000000ffff11d224 */ /* 0x000fe400078e0a11 */
[----:B------:R-:W-:Y:S01]  /*9b70*/  @!P4 IMAD.MOV R18, RZ, RZ, -R18 ;  /* 0x000000ffff12c224 */ /* 0x000fe200078e0a12 */
[C---:B------:R-:W-:Y:S02]  /*9b80*/  ISETP.GT.U32.AND P4, PT, R3.reuse, R16, PT ;  /* 0x000000100300720c */ /* 0x040fe40003f84070 */
[----:B------:R-:W-:Y:S01]  /*9b90*/  ISETP.GT.U32.AND P5, PT, R3, R15, PT ;  /* 0x0000000f0300720c */ /* 0x000fe20003fa4070 */
[----:B------:R0:W-:Y:S01]  /*9ba0*/  STL [R1+0x4b4], R17 ;  /* 0x0004b41101007387 */ /* 0x0001e20000100800 */
[----:B------:R-:W-:-:S02]  /*9bb0*/  ISETP.GE.AND P1, PT, R93, RZ, PT ;  /* 0x000000ff5d00720c */ /* 0x000fc40003f26270 */
[----:B------:R-:W-:Y:S01]  /*9bc0*/  IABS R11, R97 ;  /* 0x00000061000b7213 */ /* 0x000fe20000000000 */
[----:B------:R-:W-:Y:S02]  /*9bd0*/  @!P0 IMAD.IADD R9, R9, 0x1, -R3 ;  /* 0x0000000109098824 */ /* 0x000fe400078e0a03 */
[----:B0-----:R-:W-:-:S04]  /*9be0*/  IMAD.HI.U32 R17, R4, R13, RZ ;  /* 0x0000000d04117227 */ /* 0x001fc800078e00ff */
[----:B------:R-:W-:Y:S02]  /*9bf0*/  IMAD.MOV R17, RZ, RZ, -R17 ;  /* 0x000000ffff117224 */ /* 0x000fe400078e0a11 */
[----:B------:R-:W-:Y:S01]  /*9c00*/  IMAD.HI.U32 R10, R4, R11, RZ ;  /* 0x0000000b040a7227 */ /* 0x000fe200078e00ff */
[----:B------:R0:W-:Y:S03]  /*9c10*/  STL [R1+0x458], R18 ;  /* 0x0004581201007387 */ /* 0x0001e60000100800 */
[--C-:B------:R-:W-:Y:S02]  /*9c20*/  @!P4 IMAD.IADD R16, R16, 0x1, -R3.reuse ;  /* 0x000000011010c824 */ /* 0x100fe400078e0a03 */
[----:B------:R-:W-:Y:S02]  /*9c30*/  @!P5 IMAD.IADD R15, R15, 0x1, -R3 ;  /* 0x000000010f0fd824 */ /* 0x000fe400078e0a03 */
[----:B------:R-:W-:Y:S01]  /*9c40*/  IMAD R13, R3, R17, R13 ;  /* 0x00000011030d7224 */ /* 0x000fe200078e020d */
[----:B------:R-:W-:Y:S01]  /*9c50*/  IABS R12, R98 ;  /* 0x00000062000c7213 */ /* 0x000fe20000000000 */
[----:B------:R-:W-:-:S02]  /*9c60*/  IMAD.MOV R10, RZ, RZ, -R10 ;  /* 0x000000ffff0a7224 */ /* 0x000fc400078e0a0a */
[----:B0-----:R-:W-:Y:S01]  /*9c70*/  IMAD.MOV.U32 R18, RZ, RZ, R9 ;  /* 0x000000ffff127224 */ /* 0x001fe200078e0009 */
[C---:B------:R-:W-:Y:S01]  /*9c80*/  ISETP.GT.U32.AND P4, PT, R3.reuse, R16, PT ;  /* 0x000000100300720c */ /* 0x040fe20003f84070 */
[C---:B------:R-:W-:Y:S01]  /*9c90*/  IMAD R11, R3.reuse, R10, R11 ;  /* 0x0000000a030b7224 */ /* 0x040fe200078e020b */
[C---:B------:R-:W-:Y:S01]  /*9ca0*/  ISETP.GT.U32.AND P5, PT, R3.reuse, R15, PT ;  /* 0x0000000f0300720c */ /* 0x040fe20003fa4070 */
[----:B------:R-:W-:Y:S01]  /*9cb0*/  @!P1 IMAD.MOV R18, RZ, RZ, -R18 ;  /* 0x000000ffff129224 */ /* 0x000fe200078e0a12 */
[----:B------:R-:W-:Y:S01]  /*9cc0*/  ISETP.GT.U32.AND P0, PT, R3, R13, PT ;  /* 0x0000000d0300720c */ /* 0x000fe20003f04070 */
[----:B------:R-:W-:Y:S01]  /*9cd0*/  IMAD.HI.U32 R14, R4, R12, RZ ;  /* 0x0000000c040e7227 */ /* 0x000fe200078e00ff */
[----:B------:R-:W-:Y:S02]  /*9ce0*/  IABS R10, R99 ;  /* 0x00000063000a7213 */ /* 0x000fe40000000000 */
[----:B------:R-:W-:Y:S01]  /*9cf0*/  ISETP.GE.AND P3, PT, R94, RZ, PT ;  /* 0x000000ff5e00720c */ /* 0x000fe20003f66270 */
[----:B------:R0:W-:Y:S01]  /*9d00*/  STL [R1+0x4b8], R18 ;  /* 0x0004b81201007387 */ /* 0x0001e20000100800 */
[----:B------:R-:W-:-:S03]  /*9d10*/  ISETP.GE.AND P6, PT, R95, RZ, PT ;  /* 0x000000ff5f00720c */ /* 0x000fc60003fc6270 */
[----:B------:R-:W-:Y:S02]  /*9d20*/  @!P4 IMAD.IADD R16, R16, 0x1, -R3 ;  /* 0x000000011010c824 */ /* 0x000fe400078e0a03 */
[----:B0-----:R-:W-:Y:S02]  /*9d30*/  IMAD.MOV R18, RZ, RZ, -R14 ;  /* 0x000000ffff127224 */ /* 0x001fe400078e0a0e */
[----:B------:R-:W-:-:S04]  /*9d40*/  IMAD.HI.U32 R14, R4, R10, RZ ;  /* 0x0000000a040e7227 */ /* 0x000fc800078e00ff */
[----:B------:R-:W-:Y:S02]  /*9d50*/  IMAD R12, R3, R18, R12 ;  /* 0x00000012030c7224 */ /* 0x000fe400078e020c */
[----:B------:R-:W-:Y:S02]  /*9d60*/  IMAD.MOV R14, RZ, RZ, -R14 ;  /* 0x000000ffff0e7224 */ /* 0x000fe400078e0a0e */
[--C-:B------:R-:W-:Y:S02]  /*9d70*/  @!P5 IMAD.IADD R15, R15, 0x1, -R3.reuse ;  /* 0x000000010f0fd824 */ /* 0x100fe400078e0a03 */
[----:B------:R-:W-:Y:S01]  /*9d80*/  @!P0 IMAD.IADD R13, R13, 0x1, -R3 ;  /* 0x000000010d0d8824 */ /* 0x000fe200078e0a03 */
[C---:B------:R-:W-:Y:S01]  /*9d90*/  ISETP.GT.U32.AND P4, PT, R3.reuse, R12, PT ;  /* 0x0000000c0300720c */ /* 0x040fe20003f84070 */
[C---:B------:R-:W-:Y:S02]  /*9da0*/  IMAD R10, R3.reuse, R14, R10 ;  /* 0x0000000e030a7224 */ /* 0x040fe400078e020a */
[----:B------:R-:W-:Y:S01]  /*9db0*/  IMAD.MOV.U32 R18, RZ, RZ, R16 ;  /* 0x000000ffff127224 */ /* 0x000fe200078e0010 */
[----:B------:R-:W-:Y:S01]  /*9dc0*/  IABS R17, R100 ;  /* 0x0000006400117213 */ /* 0x000fe20000000000 */
[----:B------:R-:W-:Y:S01]  /*9dd0*/  @!P3 IMAD.MOV R15, RZ, RZ, -R15 ;  /* 0x000000ffff0fb224 */ /* 0x000fe200078e0a0f */
[C---:B------:R-:W-:Y:S01]  /*9de0*/  ISETP.GT.U32.AND P3, PT, R3.reuse, R13, PT ;  /* 0x0000000d0300720c */ /* 0x040fe20003f64070 */
[----:B------:R-:W-:Y:S01]  /*9df0*/  @!P6 IMAD.MOV R18, RZ, RZ, -R18 ;  /* 0x000000ffff12e224 */ /* 0x000fe200078e0a12 */
[----:B------:R-:W-:Y:S01]  /*9e00*/  ISETP.GT.U32.AND P6, PT, R3, R10, PT ;  /* 0x0000000a0300720c */ /* 0x000fe20003fc4070 */
[----:B------:R-:W-:Y:S01]  /*9e10*/  IMAD.MOV.U32 R9, RZ, RZ, R17 ;  /* 0x000000ffff097224 */ /* 0x000fe200078e0011 */
[----:B------:R-:W-:-:S03]  /*9e20*/  ISETP.GE.AND P2, PT, R96, RZ, PT ;  /* 0x000000ff6000720c */ /* 0x000fc60003f46270 */
[----:B------:R-:W-:Y:S01]  /*9e30*/  IMAD.HI.U32 R17, R4, R9, RZ ;  /* 0x0000000904117227 */ /* 0x000fe200078e00ff */
[----:B------:R0:W-:Y:S03]  /*9e40*/  STL [R1+0x434], R15 ;  /* 0x0004340f01007387 */ /* 0x0001e60000100800 */
[----:B------:R-:W-:Y:S02]  /*9e50*/  @!P4 IMAD.IADD R12, R12, 0x1, -R3 ;  /* 0x000000010c0cc824 */ /* 0x000fe400078e0a03 */
[----:B------:R-:W-:Y:S02]  /*9e60*/  IMAD.MOV R17, RZ, RZ, -R17 ;  /* 0x000000ffff117224 */ /* 0x000fe400078e0a11 */
[--C-:B------:R-:W-:Y:S01]  /*9e70*/  @!P3 IMAD.IADD R13, R13, 0x1, -R3.reuse ;  /* 0x000000010d0db824 */ /* 0x100fe200078e0a03 */
[----:B0-----:R-:W-:Y:S01]  /*9e80*/  IABS R15, R101 ;  /* 0x00000065000f7213 */ /* 0x001fe20000000000 */
[----:B------:R-:W-:Y:S01]  /*9e90*/  @!P6 IMAD.IADD R10, R10, 0x1, -R3 ;  /* 0x000000010a0ae824 */ /* 0x000fe200078e0a03 */
[C---:B------:R-:W-:Y:S01]  /*9ea0*/  ISETP.GT.U32.AND P5, PT, R3.reuse, R11, PT ;  /* 0x0000000b0300720c */ /* 0x040fe20003fa4070 */
[C---:B------:R-:W-:Y:S01]  /*9eb0*/  IMAD R9, R3.reuse, R17, R9 ;  /* 0x0000001103097224 */ /* 0x040fe200078e0209 */
[----:B------:R-:W-:Y:S01]  /*9ec0*/  ISETP.GT.U32.AND P6, PT, R3, R12, PT ;  /* 0x0000000c0300720c */ /* 0x000fe20003fc4070 */
[----:B------:R-:W-:Y:S01]  /*9ed0*/  IMAD.HI.U32 R17, R4, R15, RZ ;  /* 0x0000000f04117227 */ /* 0x000fe200078e00ff */
[----:B------:R-:W-:-:S03]  /*9ee0*/  IABS R14, R102 ;  /* 0x00000066000e7213 */ /* 0x000fc60000000000 */
[----:B------:R-:W-:Y:S01]  /*9ef0*/  IMAD.MOV.U32 R20, RZ, RZ, R13 ;  /* 0x000000ffff147224 */ /* 0x000fe200078e000d */
[----:B------:R0:W-:Y:S01]  /*9f00*/  STL [R1+0x424], R18 ;  /* 0x0004241201007387 */ /* 0x0001e20000100800 */
[----:B------:R-:W-:Y:S02]  /*9f10*/  IMAD.MOV R17, RZ, RZ, -R17 ;  /* 0x000000ffff117224 */ /* 0x000fe400078e0a11 */
[----:B------:R-:W-:Y:S01]  /*9f20*/  @!P2 IMAD.MOV R20, RZ, RZ, -R20 ;  /* 0x000000ffff14a224 */ /* 0x000fe200078e0a14 */
[----:B------:R-:W-:Y:S01]  /*9f30*/  ISETP.GT.U32.AND P2, PT, R3, R10, PT ;  /* 0x0000000a0300720c */ /* 0x000fe20003f44070 */
[----:B------:R-:W-:Y:S01]  /*9f40*/  IMAD.HI.U32 R16, R4, R14, RZ ;  /* 0x0000000e04107227 */ /* 0x000fe200078e00ff */
[----:B0-----:R-:W-:-:S03]  /*9f50*/  IABS R18, R103 ;  /* 0x0000006700127213 */ /* 0x001fc60000000000 */
[----:B------:R-:W-:Y:S02]  /*9f60*/  IMAD R15, R3, R17, R15 ;  /* 0x00000011030f7224 */ /* 0x000fe400078e020f */
[----:B------:R-:W-:Y:S02]  /*9f70*/  IMAD.MOV R16, RZ, RZ, -R16 ;  /* 0x000000ffff107224 */ /* 0x000fe400078e0a10 */
[----:B------:R-:W-:Y:S02]  /*9f80*/  IMAD.MOV.U32 R13, RZ, RZ, R18 ;  /* 0x000000ffff0d7224 */ /* 0x000fe400078e0012 */
[--C-:B------:R-:W-:Y:S02]  /*9f90*/  @!P5 IMAD.IADD R11, R11, 0x1, -R3.reuse ;  /* 0x000000010b0bd824 */ /* 0x100fe400078e0a03 */
[----:B------:R-:W-:Y:S01]  /*9fa0*/  @!P6 IMAD.IADD R12, R12, 0x1, -R3 ;  /* 0x000000010c0ce824 */ /* 0x000fe200078e0a03 */
[C---:B------:R-:W-:Y:S01]  /*9fb0*/  ISETP.GT.U32.AND P6, PT, R3.reuse, R15, PT ;  /* 0x0000000f0300720c */ /* 0x040fe20003fc4070 */
[----:B------:R-:W-:-:S02]  /*9fc0*/  IMAD R14, R3, R16, R14 ;  /* 0x00000010030e7224 */ /* 0x000fc400078e020e */
[----:B------:R-:W-:Y:S01]  /*9fd0*/  IMAD.HI.U32 R16, R4, R13, RZ ;  /* 0x0000000d04107227 */ /* 0x000fe200078e00ff */
[----:B------:R-:W-:-:S03]  /*9fe0*/  ISETP.GT.U32.AND P5, PT, R3, R11, PT ;  /* 0x0000000b0300720c */ /* 0x000fc60003fa4070 */
[----:B------:R-:W-:Y:S02]  /*9ff0*/  IMAD.MOV R16, RZ, RZ, -R16 ;  /* 0x000000ffff107224 */ /* 0x000fe400078e0a10 */
[----:B------:R-:W-:Y:S01]  /*a000*/  @!P2 IMAD.IADD R10, R10, 0x1, -R3 ;  /* 0x000000010a0aa824 */ /* 0x000fe200078e0a03 */
[C---:B------:R-:W-:Y:S01]  /*a010*/  ISETP.GT.U32.AND P2, PT, R3.reuse, R14, PT ;  /* 0x0000000e0300720c */ /* 0x040fe20003f44070 */
[----:B------:R-:W-:Y:S01]  /*a020*/  IMAD R13, R3, R16, R13 ;  /* 0x00000010030d7224 */ /* 0x000fe200078e020d */
[----:B------:R-:W-:Y:S01]  /*a030*/  ISETP.GE.AND P1, PT, R97, RZ, PT ;  /* 0x000000ff6100720c */ /* 0x000fe20003f26270 */
[--C-:B------:R-:W-:Y:S01]  /*a040*/  @!P6 IMAD.IADD R15, R15, 0x1, -R3.reuse ;  /* 0x000000010f0fe824 */ /* 0x100fe200078e0a03 */
[----:B------:R-:W-:Y:S02]  /*a050*/  ISETP.GE.AND P0, PT, R98, RZ, PT ;  /* 0x000000ff6200720c */ /* 0x000fe40003f06270 */
[C---:B------:R-:W-:Y:S02]  /*a060*/  ISETP.GT.U32.AND P3, PT, R3.reuse, R9, PT ;  /* 0x000000090300720c */ /* 0x040fe40003f64070 */
[----:B------:R-:W-:Y:S01]  /*a070*/  ISETP.GT.U32.AND P6, PT, R3, R13, PT ;  /* 0x0000000d0300720c */ /* 0x000fe20003fc4070 */
[--C-:B------:R-:W-:Y:S01]  /*a080*/  @!P5 IMAD.IADD R11, R11, 0x1, -R3.reuse ;  /* 0x000000010b0bd824 */ /* 0x100fe200078e0a03 */
[----:B------:R0:W-:Y:S03]  /*a090*/  STL [R1+0x3e0], R20 ;  /* 0x0003e01401007387 */ /* 0x0001e60000100800 */
[----:B------:R-:W-:Y:S01]  /*a0a0*/  @!P2 IMAD.IADD R14, R14, 0x1, -R3 ;  /* 0x000000010e0ea824 */ /* 0x000fe200078e0a03 */
[----:B------:R-:W-:Y:S01]  /*a0b0*/  ISETP.GT.U32.AND P2, PT, R3, R15, PT ;  /* 0x0000000f0300720c */ /* 0x000fe20003f44070 */
[----:B------:R-:W-:Y:S01]  /*a0c0*/  IMAD.MOV.U32 R19, RZ, RZ, R11 ;  /* 0x000000ffff137224 */ /* 0x000fe200078e000b */
[----:B------:R-:W-:Y:S01]  /*a0d0*/  IABS R11, R105 ;  /* 0x00000069000b7213 */ /* 0x000fe20000000000 */
[----:B0-----:R-:W-:-:S02]  /*a0e0*/  IMAD.MOV.U32 R20, RZ, RZ, R12 ;  /* 0x000000ffff147224 */ /* 0x001fc400078e000c */
[----:B------:R-:W-:Y:S02]  /*a0f0*/  @!P1 IMAD.MOV R19, RZ, RZ, -R19 ;  /* 0x000000ffff139224 */ /* 0x000fe400078e0a13 */
[----:B------:R-:W-:Y:S01]  /*a100*/  @!P0 IMAD.MOV R20, RZ, RZ, -R20 ;  /* 0x000000ffff148224 */ /* 0x000fe200078e0a14 */
[----:B------:R-:W-:Y:S01]  /*a110*/  IABS R16, R106 ;  /* 0x0000006a00107213 */ /* 0x000fe20000000000 */
[--C-:B------:R-:W-:Y:S01]  /*a120*/  @!P3 IMAD.IADD R9, R9, 0x1, -R3.reuse ;  /* 0x000000010909b824 */ /* 0x100fe200078e0a03 */
[----:B------:R-:W-:Y:S01]  /*a130*/  ISETP.GE.AND P3, PT, R101, RZ, PT ;  /* 0x000000ff6500720c */ /* 0x000fe20003f66270 */
[--C-:B------:R-:W-:Y:S02]  /*a140*/  @!P6 IMAD.IADD R13, R13, 0x1, -R3.reuse ;  /* 0x000000010d0de824 */ /* 0x100fe400078e0a03 */
[----:B------:R-:W-:Y:S01]  /*a150*/  IMAD.HI.U32 R18, R4, R11, RZ ;  /* 0x0000000b04127227 */ /* 0x000fe200078e00ff */
[----:B------:R-:W-:Y:S02]  /*a160*/  STL [R1+0x3d4], R19 ;  /* 0x0003d41301007387 */ /* 0x000fe40000100800 */
[----:B------:R-:W-:Y:S01]  /*a170*/  ISETP.GT.U32.AND P6, PT, R3, R13, PT ;  /* 0x0000000d0300720c */ /* 0x000fe20003fc4070 */
[----:B------:R-:W-:Y:S01]  /*a180*/  IMAD.MOV R18, RZ, RZ, -R18 ;  /* 0x000000ffff127224 */ /* 0x000fe200078e0a12 */
[----:B------:R0:W-:Y:S01]  /*a190*/  STL [R1+0x3c8], R20 ;  /* 0x0003c81401007387 */ /* 0x0001e20000100800 */
[----:B------:R-:W-:-:S02]  /*a1a0*/  @!P2 IMAD.IADD R15, R15, 0x1, -R3 ;  /* 0x000000010f0fa824 */ /* 0x000fc400078e0a03 */
[C---:B------:R-:W-:Y:S01]  /*a1b0*/  IMAD R11, R3.reuse, R18, R11 ;  /* 0x00000012030b7224 */ /* 0x040fe200078e020b */
[----:B------:R-:W-:Y:S01]  /*a1c0*/  ISETP.GT.U32.AND P1, PT, R3, R9, PT ;  /* 0x000000090300720c */ /* 0x000fe20003f24070 */
[----:B------:R-:W-:Y:S02]  /*a1d0*/  IMAD.MOV.U32 R18, RZ, RZ, R15 ;  /* 0x000000ffff127224 */ /* 0x000fe400078e000f */
[----:B0-----:R-:W-:Y:S02]  /*a1e0*/  IMAD.MOV.U32 R20, RZ, RZ, R10 ;  /* 0x000000ffff147224 */ /* 0x001fe400078e000a */
[----:B------:R-:W-:-:S04]  /*a1f0*/  IMAD.HI.U32 R10, R4, R16, RZ ;  /* 0x00000010040a7227 */ /* 0x000fc800078e00ff */
[----:B------:R-:W-:Y:S01]  /*a200*/  IMAD.MOV R10, RZ, RZ, -R10 ;  /* 0x000000ffff0a7224 */ /* 0x000fe200078e0a0a */
[----:B------:R-:W-:Y:S01]  /*a210*/  ISETP.GE.AND P5, PT, R99, RZ, PT ;  /* 0x000000ff6300720c */ /* 0x000fe20003fa6270 */
[----:B------:R-:W-:Y:S01]  /*a220*/  @!P3 IMAD.MOV R18, RZ, RZ, -R18 ;  /* 0x000000ffff12b224 */ /* 0x000fe200078e0a12 */
[----:B------:R-:W-:Y:S01]  /*a230*/  ISETP.GE.AND P4, PT, R100, RZ, PT ;  /* 0x000000ff6400720c */ /* 0x000fe20003f86270 */
[C---:B------:R-:W-:Y:S01]  /*a240*/  IMAD R10, R3.reuse, R10, R16 ;  /* 0x0000000a030a7224 */ /* 0x040fe200078e0210 */
[----:B------:R-:W-:Y:S02]  /*a250*/  IABS R17, R104 ;  /* 0x0000006800117213 */ /* 0x000fe40000000000 */
[----:B------:R-:W-:Y:S01]  /*a260*/  ISETP.GT.U32.AND P3, PT, R3, R11, PT ;  /* 0x0000000b0300720c */ /* 0x000fe20003f64070 */
[----:B------:R-:W-:Y:S01]  /*a270*/  @!P6 IMAD.IADD R13, R13, 0x1, -R3 ;  /* 0x000000010d0de824 */ /* 0x000fe200078e0a03 */
[----:B------:R-:W-:Y:S01]  /*a280*/  ISETP.GT.U32.AND P6, PT, R3, R10, PT ;  /* 0x0000000a0300720c */ /* 0x000fe20003fc4070 */
[----:B------:R-:W-:-:S04]  /*a290*/  IMAD.HI.U32 R19, R4, R17, RZ ;  /* 0x0000001104137227 */ /* 0x000fc800078e00ff */
[----:B------:R-:W-:Y:S02]  /*a2a0*/  @!P1 IMAD.IADD R9, R9, 0x1, -R3 ;  /* 0x0000000109099824 */ /* 0x000fe400078e0a03 */
[----:B------:R-:W-:Y:S02]  /*a2b0*/  IMAD.MOV R19, RZ, RZ, -R19 ;  /* 0x000000ffff137224 */ /* 0x000fe400078e0a13 */
[----:B------:R-:W-:Y:S01]  /*a2c0*/  @!P5 IMAD.MOV R20, RZ, RZ, -R20 ;  /* 0x000000ffff14d224 */ /* 0x000fe200078e0a14 */
[----:B------:R-:W-:Y:S01]  /*a2d0*/  IABS R16, R108 ;  /* 0x0000006c00107213 */ /* 0x000fe20000000000 */
[----:B------:R-:W-:Y:S01]  /*a2e0*/  IMAD R12, R3, R19, R17 ;  /* 0x00000013030c7224 */ /* 0x000fe200078e0211 */
[----:B------:R-:W-:Y:S01]  /*a2f0*/  IABS R17, R107 ;  /* 0x0000006b00117213 */ /* 0x000fe20000000000 */
[----:B------:R-:W-:Y:S02]  /*a300*/  @!P4 IMAD.MOV R9, RZ, RZ, -R9 ;  /* 0x000000ffff09c224 */ /* 0x000fe400078e0a09 */
[--C-:B------:R-:W-:Y:S01]  /*a310*/  @!P3 IMAD.IADD R11, R11, 0x1, -R3.reuse ;  /* 0x000000010b0bb824 */ /* 0x100fe200078e0a03 */
[----:B------:R-:W-:Y:S01]  /*a320*/  STL [R1+0x3c0], R20 ;  /* 0x0003c01401007387 */ /* 0x000fe20000100800 */
[----:B------:R-:W-:Y:S01]  /*a330*/  @!P6 IMAD.IADD R10, R10, 0x1, -R3 ;  /* 0x000000010a0ae824 */ /* 0x000fe200078e0a03 */
[C---:B------:R-:W-:Y:S01]  /*a340*/  ISETP.GT.U32.AND P2, PT, R3.reuse, R12, PT ;  /* 0x0000000c0300720c */ /* 0x040fe20003f44070 */
[----:B------:R-:W-:Y:S01]  /*a350*/  IMAD.HI.U32 R19, R4, R16, RZ ;  /* 0x0000001004137227 */ /* 0x000fe200078e00ff */
[----:B------:R0:W-:Y:S01]  /*a360*/  STL [R1+0x3bc], R9 ;  /* 0x0003bc0901007387 */ /* 0x0001e20000100800 */
[----:B------:R-:W-:-:S02]  /*a370*/  ISETP.GT.U32.AND P6, PT, R3, R11, PT ;  /* 0x0000000b0300720c */ /* 0x000fc40003fc4070 */
[----:B------:R-:W-:Y:S01]  /*a380*/  ISETP.GT.U32.AND P5, PT, R3, R14, PT ;  /* 0x0000000e0300720c */ /* 0x000fe20003fa4070 */
[----:B------:R-:W-:Y:S02]  /*a390*/  IMAD.MOV R19, RZ, RZ, -R19 ;  /* 0x000000ffff137224 */ /* 0x000fe400078e0a13 */
[----:B0-----:R-:W-:-:S04]  /*a3a0*/  IMAD.HI.U32 R9, R4, R17, RZ ;  /* 0x0000001104097227 */ /* 0x001fc800078e00ff */
[----:B------:R-:W-:Y:S01]  /*a3b0*/  IMAD.MOV R9, RZ, RZ, -R9 ;  /* 0x000000ffff097224 */ /* 0x000fe200078e0a09 */
[----:B------:R-:W-:Y:S01]  /*a3c0*/  ISETP.GE.AND P1, PT, R102, RZ, PT ;  /* 0x000000ff6600720c */ /* 0x000fe20003f26270 */
[----:B------:R-:W-:Y:S01]  /*a3d0*/  IMAD R16, R3, R19, R16 ;  /* 0x0000001303107224 */ /* 0x000fe200078e0210 */
[----:B------:R-:W-:Y:S01]  /*a3e0*/  ISETP.GE.AND P0, PT, R103, RZ, PT ;  /* 0x000000ff6700720c */ /* 0x000fe20003f06270 */
[----:B------:R-:W-:Y:S01]  /*a3f0*/  IMAD R9, R3, R9, R17 ;  /* 0x0000000903097224 */ /* 0x000fe200078e0211 */
[----:B------:R-:W-:Y:S01]  /*a400*/  IABS R17, R109 ;  /* 0x0000006d00117213 */ /* 0x000fe20000000000 */
[--C-:B------:R-:W-:Y:S02]  /*a410*/  @!P2 IMAD.IADD R12, R12, 0x1, -R3.reuse ;  /* 0x000000010c0ca824 */ /* 0x100fe400078e0a03 */
[--C-:B------:R-:W-:Y:S01]  /*a420*/  @!P6 IMAD.IADD R11, R11, 0x1, -R3.reuse ;  /* 0x000000010b0be824 */ /* 0x100fe200078e0a03 */
[----:B------:R-:W-:Y:S01]  /*a430*/  ISETP.GT.U32.AND P6, PT, R3, R16, PT ;  /* 0x000000100300720c */ /* 0x000fe20003fc4070 */
[----:B------:R-:W-:-:S02]  /*a440*/  @!P5 IMAD.IADD R14, R14, 0x1, -R3 ;  /* 0x000000010e0ed824 */ /* 0x000fc400078e0a03 */
[----:B------:R-:W-:Y:S01]  /*a450*/  IMAD.HI.U32 R19, R4, R17, RZ ;  /* 0x0000001104137227 */ /* 0x000fe200078e00ff */
[----:B------:R-:W-:-:S03]  /*a460*/  ISETP.GT.U32.AND P3, PT, R3, R12, PT ;  /* 0x0000000c0300720c */ /* 0x000fc60003f64070 */
[----:B------:R-:W-:Y:S02]  /*a470*/  IMAD.MOV.U32 R20, RZ, RZ, R14 ;  /* 0x000000ffff147224 */ /* 0x000fe400078e000e */
[----:B------:R-:W-:Y:S02]  /*a480*/  IMAD.MOV R19, RZ, RZ, -R19 ;  /* 0x000000ffff137224 */ /* 0x000fe400078e0a13 */
[----:B------:R-:W-:Y:S01]  /*a490*/  @!P1 IMAD.MOV R20, RZ, RZ, -R20 ;  /* 0x000000ffff149224 */ /* 0x000fe200078e0a14 */
[----:B------:R-:W-:Y:S01]  /*a4a0*/  IABS R15, R111 ;  /* 0x0000006f000f7213 */ /* 0x000fe20000000000 */
[----:B------:R-:W-:Y:S01]  /*a4b0*/  @!P0 IMAD.MOV R13, RZ, RZ, -R13 ;  /* 0x000000ffff0d8224 */ /* 0x000fe200078e0a0d */
[C---:B------:R-:W-:Y:S01]  /*a4c0*/  ISETP.GT.U32.AND P1, PT, R3.reuse, R10, PT ;  /* 0x0000000a0300720c */ /* 0x040fe20003f24070 */
[C---:B------:R-:W-:Y:S01]  /*a4d0*/  IMAD R17, R3.reuse, R19, R17 ;  /* 0x0000001303117224 */ /* 0x040fe200078e0211 */
[----:B------:R-:W-:Y:S01]  /*a4e0*/  ISETP.GT.U32.AND P0, PT, R3, R9, PT ;  /* 0x000000090300720c */ /* 0x000fe20003f04070 */
[----:B------:R0:W-:Y:S01]  /*a4f0*/  STL [R1+0x4d0], R18 ;  /* 0x0004d01201007387 */ /* 0x0001e20000100800 */
[----:B------:R-:W-:Y:S01]  /*a500*/  ISETP.GE.AND P4, PT, R104, RZ, PT ;  /* 0x000000ff6800720c */ /* 0x000fe20003f86270 */
[----:B------:R-:W-:Y:S01]  /*a510*/  @!P6 IMAD.IADD R16, R16, 0x1, -R3 ;  /* 0x000000011010e824 */ /* 0x000fe200078e0a03 */
[----:B------:R-:W-:Y:S01]  /*a520*/  ISETP.GE.AND P5, PT, R105, RZ, PT ;  /* 0x000000ff6900720c */ /* 0x000fe20003fa6270 */
[----:B------:R-:W-:Y:S01]  /*a530*/  STL [R1+0x3b8], R20 ;  /* 0x0003b81401007387 */ /* 0x000fe20000100800 */
[----:B------:R-:W-:-:S02]  /*a540*/  ISETP.GE.AND P2, PT, R106, RZ, PT ;  /* 0x000000ff6a00720c */ /* 0x000fc40003f46270 */
[----:B------:R-:W-:Y:S01]  /*a550*/  ISETP.GT.U32.AND P6, PT, R3, R17, PT ;  /* 0x000000110300720c */ /* 0x000fe20003fc4070 */
[----:B------:R1:W-:Y:S01]  /*a560*/  STL [R1+0x3b4], R13 ;  /* 0x0003b40d01007387 */ /* 0x0003e20000100800 */
[----:B------:R-:W-:Y:S01]  /*a570*/  @!P3 IMAD.IADD R12, R12, 0x1, -R3 ;  /* 0x000000010c0cb824 */ /* 0x000fe200078e0a03 */
[----:B0-----:R-:W-:Y:S01]  /*a580*/  IABS R18, R110 ;  /* 0x0000006e00127213 */ /* 0x001fe20000000000 */
[----:B-1----:R-:W-:Y:S02]  /*a590*/  IMAD.MOV.U32 R13, RZ, RZ, R15 ;  /* 0x000000ffff0d7224 */ /* 0x002fe400078e000f */
[----:B------:R-:W-:Y:S02]  /*a5a0*/  IMAD.MOV.U32 R21, RZ, RZ, R12 ;  /* 0x000000ffff157224 */ /* 0x000fe400078e000c */
[----:B------:R-:W-:-:S04]  /*a5b0*/  IMAD.HI.U32 R15, R4, R13, RZ ;  /* 0x0000000d040f7227 */ /* 0x000fc800078e00ff */
[----:B------:R-:W-:Y:S02]  /*a5c0*/  IMAD.MOV.U32 R20, RZ, RZ, R11 ;  /* 0x000000ffff147224 */ /* 0x000fe400078e000b */
[----:B------:R-:W-:Y:S02]  /*a5d0*/  @!P1 IMAD.IADD R10, R10, 0x1, -R3 ;  /* 0x000000010a0a9824 */ /* 0x000fe400078e0a03 */
[----:B------:R-:W-:Y:S02]  /*a5e0*/  IMAD.MOV R15, RZ, RZ, -R15 ;  /* 0x000000ffff0f7224 */ /* 0x000fe400078e0a0f */
[----:B------:R-:W-:Y:S02]  /*a5f0*/  @!P0 IMAD.IADD R9, R9, 0x1, -R3 ;  /* 0x0000000109098824 */ /* 0x000fe400078e0a03 */
[----:B------:R-:W-:Y:S02]  /*a600*/  @!P4 IMAD.MOV R21, RZ, RZ, -R21 ;  /* 0x000000ffff15c224 */ /* 0x000fe400078e0a15 */
[----:B------:R-:W-:-:S02]  /*a610*/  IMAD.MOV.U32 R14, RZ, RZ, R18 ;  /* 0x000000ffff0e7224 */ /* 0x000fc400078e0012 */
[----:B------:R-:W-:Y:S02]  /*a620*/  @!P5 IMAD.MOV R20, RZ, RZ, -R20 ;  /* 0x000000ffff14d224 */ /* 0x000fe400078e0a14 */
[----:B------:R-:W-:Y:S01]  /*a630*/  IMAD R11, R3, R15, R13 ;  /* 0x0000000f030b7224 */ /* 0x000fe200078e020d */
[----:B------:R-:W-:Y:S01]  /*a640*/  IABS R15, R112 ;  /* 0x00000070000f7213 */ /* 0x000fe20000000000 */
[----:B------:R-:W-:Y:S02]  /*a650*/  @!P2 IMAD.MOV R10, RZ, RZ, -R10 ;  /* 0x000000ffff0aa224 */ /* 0x000fe400078e0a0a */
[----:B------:R-:W-:Y:S01]  /*a660*/  @!P6 IMAD.IADD R17, R17, 0x1, -R3 ;  /* 0x000000011111e824 */ /* 0x000fe200078e0a03 */
[C---:B------:R-:W-:Y:S01]  /*a670*/  ISETP.GT.U32.AND P4, PT, R3.reuse, R9, PT ;  /* 0x000000090300720c */ /* 0x040fe20003f84070 */
[----:B------:R-:W-:Y:S01]  /*a680*/  IMAD.HI.U32 R18, R4, R14, RZ ;  /* 0x0000000e04127227 */ /* 0x000fe200078e00ff */
[----:B------:R-:W-:Y:S02]  /*a690*/  STL [R1+0x3b0], R21 ;  /* 0x0003b01501007387 */ /* 0x000fe40000100800 */
[----:B------:R-:W-:-:S02]  /*a6a0*/  ISETP.GT.U32.AND P6, PT, R3, R17, PT ;  /* 0x000000110300720c */ /* 0x000fc40003fc4070 */
[----:B------:R-:W-:Y:S01]  /*a6b0*/  STL [R1+0x3ac], R20 ;  /* 0x0003ac1401007387 */ /* 0x000fe20000100800 */
[----:B------:R-:W-:-:S03]  /*a6c0*/  IMAD.MOV R18, RZ, RZ, -R18 ;  /* 0x000000ffff127224 */ /* 0x000fc600078e0a12 */
[----:B------:R0:W-:Y:S01]  /*a6d0*/  STL [R1+0x3a8], R10 ;  /* 0x0003a80a01007387 */ /* 0x0001e20000100800 */
[----:B------:R-:W-:Y:S02]  /*a6e0*/  IMAD R14, R3, R18, R14 ;  /* 0x00000012030e7224 */ /* 0x000fe400078e020e */
[----:B0-----:R-:W-:-:S04]  /*a6f0*/  IMAD.HI.U32 R10, R4, R15, RZ ;  /* 0x0000000f040a7227 */ /* 0x001fc800078e00ff */
[----:B------:R-:W-:Y:S01]  /*a700*/  IMAD.MOV R10, RZ, RZ, -R10 ;  /* 0x000000ffff0a7224 */ /* 0x000fe200078e0a0a */
[----:B------:R-:W-:Y:S01]  /*a710*/  IABS R18, R114 ;  /* 0x0000007200127213 */ /* 0x000fe20000000000 */
[----:B------:R-:W-:Y:S02]  /*a720*/  @!P4 IMAD.IADD R9, R9, 0x1, -R3 ;  /* 0x000000010909c824 */ /* 0x000fe400078e0a03 */
[C---:B------:R-:W-:Y:S01]  /*a730*/  IMAD R15, R3.reuse, R10, R15 ;  /* 0x0000000a030f7224 */ /* 0x040fe200078e020f */
[----:B------:R-:W-:Y:S01]  /*a740*/  ISETP.GT.U32.AND P2, PT, R3, R14, PT ;  /* 0x0000000e0300720c */ /* 0x000fe20003f44070 */
[----:B------:R-:W-:Y:S01]  /*a750*/  @!P6 IMAD.IADD R17, R17, 0x1, -R3 ;  /* 0x000000011111e824 */ /* 0x000fe200078e0a03 */
[C---:B------:R-:W-:Y:S01]  /*a760*/  ISETP.GT.U32.AND P4, PT, R3.reuse, R11, PT ;  /* 0x0000000b0300720c */ /* 0x040fe20003f84070 */
[----:B------:R-:W-:Y:S01]  /*a770*/  IMAD.MOV.U32 R19, RZ, RZ, R9 ;  /* 0x000000ffff137224 */ /* 0x000fe200078e0009 */
[----:B------:R-:W-:Y:S01]  /*a780*/  ISETP.GT.U32.AND P6, PT, R3, R15, PT ;  /* 0x0000000f0300720c */ /* 0x000fe20003fc4070 */
[----:B------:R-:W-:Y:S01]  /*a790*/  IMAD.HI.U32 R9, R4, R18, RZ ;  /* 0x0000001204097227 */ /* 0x000fe200078e00ff */
[----:B------:R-:W-:-:S02]  /*a7a0*/  ISETP.GE.AND P3, PT, R107, RZ, PT ;  /* 0x000000ff6b00720c */ /* 0x000fc40003f66270 */
[----:B------:R-:W-:Y:S01]  /*a7b0*/  IABS R12, R113 ;  /* 0x00000071000c7213 */ /* 0x000fe20000000000 */
[----:B------:R-:W-:Y:S01]  /*a7c0*/  IMAD.MOV R9, RZ, RZ, -R9 ;  /* 0x000000ffff097224 */ /* 0x000fe200078e0a09 */
[----:B------:R-:W-:-:S03]  /*a7d0*/  ISETP.GT.U32.AND P5, PT, R3, R16, PT ;  /* 0x000000100300720c */ /* 0x000fc60003fa4070 */
[----:B------:R-:W-:Y:S02]  /*a7e0*/  IMAD R9, R3, R9, R18 ;  /* 0x0000000903097224 */ /* 0x000fe400078e0212 */
[----:B------:R-:W-:-:S04]  /*a7f0*/  IMAD.HI.U32 R13, R4, R12, RZ ;  /* 0x0000000c040d7227 */ /* 0x000fc800078e00ff */
[--C-:B------:R-:W-:Y:S02]  /*a800*/  @!P2 IMAD.IADD R14, R14, 0x1, -R3.reuse ;  /* 0x000000010e0ea824 */ /* 0x100fe400078e0a03 */
        /* <DEDUP_REMOVED lines=8> */
[----:B------:R-:W-:Y:S01]  /*a890*/  ISETP.GE.AND P1, PT, R108, RZ, PT ;  /* 0x000000ff6c00720c */ /* 0x000fe20003f26270 */
[----:B------:R-:W-:Y:S01]  /*a8a0*/  @!P5 IMAD.IADD R16, R16, 0x1, -R3 ;  /* 0x000000011010d824 */ /* 0x000fe200078e0a03 */
[----:B------:R-:W-:-:S02]  /*a8b0*/  IABS R13, R115 ;  /* 0x00000073000d7213 */ /* 0x000fc40000000000 */
[----:B------:R-:W-:Y:S02]  /*a8c0*/  ISETP.GE.AND P0, PT, R109, RZ, PT ;  /* 0x000000ff6d00720c */ /* 0x000fe40003f06270 */
[----:B------:R-:W-:Y:S02]  /*a8d0*/  ISETP.GE.AND P5, PT, R110, RZ, PT ;  /* 0x000000ff6e00720c */ /* 0x000fe40003fa6270 */
[----:B------:R-:W-:Y:S01]  /*a8e0*/  ISETP.GE.AND P4, PT, R111, RZ, PT ;  /* 0x000000ff6f00720c */ /* 0x000fe20003f86270 */
[----:B------:R-:W-:Y:S01]  /*a8f0*/  IMAD.HI.U32 R20, R4, R13, RZ ;  /* 0x0000000d04147227 */ /* 0x000fe200078e00ff */
[----:B------:R0:W-:Y:S03]  /*a900*/  STL [R1+0x3a4], R19 ;  /* 0x0003a41301007387 */ /* 0x0001e60000100800 */
[--C-:B------:R-:W-:Y:S02]  /*a910*/  @!P6 IMAD.IADD R9, R9, 0x1, -R3.reuse ;  /* 0x000000010909e824 */ /* 0x100fe400078e0a03 */
[----:B------:R-:W-:Y:S01]  /*a920*/  @!P2 IMAD.IADD R14, R14, 0x1, -R3 ;  /* 0x000000010e0ea824 */ /* 0x000fe200078e0a03 */
[----:B------:R-:W-:Y:S01]  /*a930*/  ISETP.GT.U32.AND P2, PT, R3, R12, PT ;  /* 0x0000000c0300720c */ /* 0x000fe20003f44070 */
[----:B------:R-:W-:-:S02]  /*a940*/  IMAD.MOV R20, RZ, RZ, -R20 ;  /* 0x000000ffff147224 */ /* 0x000fc400078e0a14 */
[----:B------:R-:W-:Y:S01]  /*a950*/  IMAD.MOV.U32 R22, RZ, RZ, R16 ;  /* 0x000000ffff167224 */ /* 0x000fe200078e0010 */
[----:B0-----:R-:W-:Y:S01]  /*a960*/  IABS R19, R117 ;  /* 0x0000007500137213 */ /* 0x001fe20000000000 */
[----:B------:R-:W-:Y:S01]  /*a970*/  IMAD.MOV.U32 R21, RZ, RZ, R17 ;  /* 0x000000ffff157224 */ /* 0x000fe200078e0011 */
[----:B------:R-:W-:Y:S01]  /*a980*/  ISETP.GT.U32.AND P6, PT, R3, R9, PT ;  /* 0x000000090300720c */ /* 0x000fe20003fc4070 */
[----:B------:R-:W-:Y:S02]  /*a990*/  @!P3 IMAD.IADD R11, R11, 0x1, -R3 ;  /* 0x000000010b0bb824 */ /* 0x000fe400078e0a03 */
[C---:B------:R-:W-:Y:S02]  /*a9a0*/  IMAD R13, R3.reuse, R20, R13 ;  /* 0x00000014030d7224 */ /* 0x040fe400078e020d */
[----:B------:R-:W-:Y:S01]  /*a9b0*/  @!P1 IMAD.MOV R22, RZ, RZ, -R22 ;  /* 0x000000ffff169224 */ /* 0x000fe200078e0a16 */
[----:B------:R-:W-:Y:S01]  /*a9c0*/  ISETP.GT.U32.AND P1, PT, R3, R15, PT ;  /* 0x0000000f0300720c */ /* 0x000fe20003f24070 */
[----:B------:R-:W-:Y:S01]  /*a9d0*/  IMAD.HI.U32 R16, R4, R19, RZ ;  /* 0x0000001304107227 */ /* 0x000fe200078e00ff */
[----:B------:R-:W-:-:S03]  /*a9e0*/  IABS R10, R116 ;  /* 0x00000074000a7213 */ /* 0x000fc60000000000 */
[----:B------:R-:W-:Y:S02]  /*a9f0*/  @!P0 IMAD.MOV R21, RZ, RZ, -R21 ;  /* 0x000000ffff158224 */ /* 0x000fe400078e0a15 */
[----:B------:R-:W-:Y:S02]  /*aa00*/  @!P5 IMAD.MOV R14, RZ, RZ, -R14 ;  /* 0x000000ffff0ed224 */ /* 0x000fe400078e0a0e */
[----:B------:R-:W-:Y:S01]  /*aa10*/  @!P4 IMAD.MOV R11, RZ, RZ, -R11 ;  /* 0x000000ffff0bc224 */ /* 0x000fe200078e0a0b */
[----:B------:R-:W-:Y:S01]  /*aa20*/  STL [R1+0x3a0], R22 ;  /* 0x0003a01601007387 */ /* 0x000fe20000100800 */
[----:B------:R-:W-:Y:S01]  /*aa30*/  IMAD.MOV R16, RZ, RZ, -R16 ;  /* 0x000000ffff107224 */ /* 0x000fe200078e0a10 */
[----:B------:R-:W-:Y:S01]  /*aa40*/  ISETP.GT.U32.AND P5, PT, R3, R13, PT ;  /* 0x0000000d0300720c */ /* 0x000fe20003fa4070 */
[----:B------:R-:W-:Y:S01]  /*aa50*/  IMAD.HI.U32 R18, R4, R10, RZ ;  /* 0x0000000a04127227 */ /* 0x000fe200078e00ff */
[----:B------:R-:W-:Y:S01]  /*aa60*/  STL [R1+0x39c], R21 ;  /* 0x00039c1501007387 */ /* 0x000fe20000100800 */
[----:B------:R-:W-:-:S03]  /*aa70*/  ISETP.GE.AND P3, PT, R112, RZ, PT ;  /* 0x000000ff7000720c */ /* 0x000fc60003f66270 */
[----:B------:R-:W-:Y:S01]  /*aa80*/  STL [R1+0x398], R14 ;  /* 0x0003980e01007387 */ /* 0x000fe20000100800 */
[----:B------:R-:W-:-:S03]  /*aa90*/  @!P2 IMAD.IADD R12, R12, 0x1, -R3 ;  /* 0x000000010c0ca824 */ /* 0x000fc600078e0a03 */
[----:B------:R0:W-:Y:S01]  /*aaa0*/  STL [R1+0x394], R11 ;  /* 0x0003940b01007387 */ /* 0x0001e20000100800 */
[----:B------:R-:W-:Y:S02]  /*aab0*/  IMAD.MOV R18, RZ, RZ, -R18 ;  /* 0x000000ffff127224 */ /* 0x000fe400078e0a12 */
[--C-:B------:R-:W-:Y:S01]  /*aac0*/  @!P6 IMAD.IADD R9, R9, 0x1, -R3.reuse ;  /* 0x000000010909e824 */ /* 0x100fe200078e0a03 */
[----:B------:R-:W-:Y:S01]  /*aad0*/  ISETP.GT.U32.AND P0, PT, R3, R12, PT ;  /* 0x0000000c0300720c */ /* 0x000fe20003f04070 */
[----:B------:R-:W-:Y:S02]  /*aae0*/  @!P1 IMAD.IADD R15, R15, 0x1, -R3 ;  /* 0x000000010f0f9824 */ /* 0x000fe400078e0a03 */
[C---:B0-----:R-:W-:Y:S02]  /*aaf0*/  IMAD R11, R3.reuse, R16, R19 ;  /* 0x00000010030b7224 */ /* 0x041fe400078e0213 */
[----:B------:R-:W-:-:S03]  /*ab00*/  IMAD R10, R3, R18, R10 ;  /* 0x00000012030a7224 */ /* 0x000fc600078e020a */
[----:B------:R-:W-:Y:S01]  /*ab10*/  ISETP.GT.U32.AND P6, PT, R3, R11, PT ;  /* 0x0000000b0300720c */ /* 0x000fe20003fc4070 */
[----:B------:R-:W-:Y:S01]  /*ab20*/  IMAD.MOV.U32 R17, RZ, RZ, R15 ;  /* 0x000000ffff117224 */ /* 0x000fe200078e000f */
[----:B------:R-:W-:Y:S01]  /*ab30*/  IABS R18, R118 ;  /* 0x0000007600127213 */ /* 0x000fe20000000000 */
[----:B------:R-:W-:Y:S01]  /*ab40*/  @!P5 IMAD.IADD R13, R13, 0x1, -R3 ;  /* 0x000000010d0dd824 */ /* 0x000fe200078e0a03 */
[----:B------:R-:W-:Y:S01]  /*ab50*/  ISETP.GT.U32.AND P1, PT, R3, R10, PT ;  /* 0x0000000a0300720c */ /* 0x000fe20003f24070 */
[----:B------:R-:W-:Y:S01]  /*ab60*/  @!P3 IMAD.MOV R17, RZ, RZ, -R17 ;  /* 0x000000ffff11b224 */ /* 0x000fe200078e0a11 */
[----:B------:R-:W-:Y:S01]  /*ab70*/  ISETP.GE.AND P2, PT, R113, RZ, PT ;  /* 0x000000ff7100720c */ /* 0x000fe20003f46270 */
[----:B------:R-:W-:Y:S01]  /*ab80*/  IMAD.HI.U32 R14, R4, R18, RZ ;  /* 0x00000012040e7227 */ /* 0x000fe200078e00ff */
[----:B------:R-:W-:Y:S02]  /*ab90*/  ISETP.GT.U32.AND P3, PT, R3, R13, PT ;  /* 0x0000000d0300720c */ /* 0x000fe40003f64070 */
[----:B------:R-:W-:Y:S01]  /*aba0*/  IABS R15, R119 ;  /* 0x00000077000f7213 */ /* 0x000fe20000000000 */
[----:B------:R-:W-:-:S02]  /*abb0*/  @!P0 IMAD.IADD R12, R12, 0x1, -R3 ;  /* 0x000000010c0c8824 */ /* 0x000fc400078e0a03 */
[--C-:B------:R-:W-:Y:S02]  /*abc0*/  @!P6 IMAD.IADD R11, R11, 0x1, -R3.reuse ;  /* 0x000000010b0be824 */ /* 0x100fe400078e0a03 */
[----:B------:R-:W-:Y:S01]  /*abd0*/  IMAD.MOV R14, RZ, RZ, -R14 ;  /* 0x000000ffff0e7224 */ /* 0x000fe200078e0a0e */
[----:B------:R0:W-:Y:S01]  /*abe0*/  STL [R1+0x390], R17 ;  /* 0x0003901101007387 */ /* 0x0001e20000100800 */
[--C-:B------:R-:W-:Y:S01]  /*abf0*/  @!P1 IMAD.IADD R10, R10, 0x1, -R3.reuse ;  /* 0x000000010a0a9824 */ /* 0x100fe200078e0a03 */
[C---:B------:R-:W-:Y:S01]  /*ac00*/  ISETP.GT.U32.AND P6, PT, R3.reuse, R11, PT ;  /* 0x0000000b0300720c */ /* 0x040fe20003fc4070 */
[----:B------:R-:W-:Y:S02]  /*ac10*/  IMAD R14, R3, R14, R18 ;  /* 0x0000000e030e7224 */ /* 0x000fe400078e0212 */
[----:B------:R-:W-:Y:S02]  /*ac20*/  @!P3 IMAD.IADD R13, R13, 0x1, -R3 ;  /* 0x000000010d0db824 */ /* 0x000fe400078e0a03 */
[----:B0-----:R-:W-:-:S02]  /*ac30*/  IMAD.MOV.U32 R17, RZ, RZ, R12 ;  /* 0x000000ffff117224 */ /* 0x001fc400078e000c */
[----:B------:R-:W-:Y:S01]  /*ac40*/  IMAD.HI.U32 R12, R4, R15, RZ ;  /* 0x0000000f040c7227 */ /* 0x000fe200078e00ff */
[----:B------:R-:W-:-:S03]  /*ac50*/  ISETP.GT.U32.AND P3, PT, R3, R14, PT ;  /* 0x0000000e0300720c */ /* 0x000fc60003f64070 */
[----:B------:R-:W-:Y:S02]  /*ac60*/  IMAD.MOV.U32 R18, RZ, RZ, R9 ;  /* 0x000000ffff127224 */ /* 0x000fe400078e0009 */
[----:B------:R-:W-:Y:S01]  /*ac70*/  @!P2 IMAD.MOV R17, RZ, RZ, -R17 ;  /* 0x000000ffff11a224 */ /* 0x000fe200078e0a11 */
[----:B------:R-:W-:Y:S01]  /*ac80*/  ISETP.GT.U32.AND P2, PT, R3, R10, PT ;  /* 0x0000000a0300720c */ /* 0x000fe20003f44070 */
[----:B------:R-:W-:Y:S01]  /*ac90*/  IMAD.MOV R9, RZ, RZ, -R12 ;  /* 0x000000ffff097224 */ /* 0x000fe200078e0a0c */
[----:B------:R-:W-:-:S03]  /*aca0*/  ISETP.GE.AND P4, PT, R114, RZ, PT ;  /* 0x000000ff7200720c */ /* 0x000fc60003f86270 */
[----:B------:R-:W-:Y:S01]  /*acb0*/  IMAD R9, R3, R9, R15 ;  /* 0x0000000903097224 */ /* 0x000fe200078e020f */
[----:B------:R-:W-:Y:S01]  /*acc0*/  IABS R16, R120 ;  /* 0x0000007800107213 */ /* 0x000fe20000000000 */
[--C-:B------:R-:W-:Y:S01]  /*acd0*/  @!P6 IMAD.IADD R11, R11, 0x1, -R3.reuse ;  /* 0x000000010b0be824 */ /* 0x100fe200078e0a03 */
[----:B------:R-:W-:Y:S02]  /*ace0*/  ISETP.GE.AND P0, PT, R115, RZ, PT ;  /* 0x000000ff7300720c */ /* 0x000fe40003f06270 */
[----:B------:R-:W-:Y:S02]  /*acf0*/  ISETP.GE.AND P5, PT, R116, RZ, PT ;  /* 0x000000ff7400720c */ /* 0x000fe40003fa6270 */
[----:B------:R-:W-:Y:S01]  /*ad00*/  ISETP.GT.U32.AND P6, PT, R3, R9, PT ;  /* 0x000000090300720c */ /* 0x000fe20003fc4070 */
[----:B------:R-:W-:Y:S01]  /*ad10*/  IMAD.HI.U32 R12, R4, R16, RZ ;  /* 0x00000010040c7227 */ /* 0x000fe200078e00ff */
[----:B------:R0:W-:Y:S03]  /*ad20*/  STL [R1+0x38c], R17 ;  /* 0x00038c1101007387 */ /* 0x0001e60000100800 */
[--C-:B------:R-:W-:Y:S01]  /*ad30*/  @!P3 IMAD.IADD R14, R14, 0x1, -R3.reuse ;  /* 0x000000010e0eb824 */ /* 0x100fe200078e0a03 */
[----:B------:R-:W-:Y:S01]  /*ad40*/  ISETP.GE.AND P3, PT, R121, RZ, PT ;  /* 0x000000ff7900720c */ /* 0x000fe20003f66270 */
[----:B------:R-:W-:Y:S01]  /*ad50*/  @!P2 IMAD.IADD R10, R10, 0x1, -R3 ;  /* 0x000000010a0aa824 */ /* 0x000fe200078e0a03 */
[----:B------:R-:W-:Y:S01]  /*ad60*/  IABS R121, R121 ;  /* 0x0000007900797213 */ /* 0x000fe20000000000 */
[----:B------:R-:W-:Y:S01]  /*ad70*/  IMAD.MOV R12, RZ, RZ, -R12 ;  /* 0x000000ffff0c7224 */ /* 0x000fe200078e0a0c */
[----:B------:R-:W-:Y:S01]  /*ad80*/  ISETP.GE.AND P1, PT, R117, RZ, PT ;  /* 0x000000ff7500720c */ /* 0x000fe20003f26270 */
[----:B------:R-:W-:-:S02]  /*ad90*/  @!P4 IMAD.MOV R18, RZ, RZ, -R18 ;  /* 0x000000ffff12c224 */ /* 0x000fc400078e0a12 */
[----:B0-----:R-:W-:Y:S02]  /*ada0*/  IMAD.MOV.U32 R17, RZ, RZ, R13 ;  /* 0x000000ffff117224 */ /* 0x001fe400078e000d */
[----:B------:R-:W-:Y:S02]  /*adb0*/  IMAD.MOV.U32 R19, RZ, RZ, R10 ;  /* 0x000000ffff137224 */ /* 0x000fe400078e000a */
[----:B------:R-:W-:Y:S02]  /*adc0*/  IMAD R15, R3, R12, R16 ;  /* 0x0000000c030f7224 */ /* 0x000fe400078e0210 */
[----:B------:R-:W-:Y:S02]  /*add0*/  IMAD.MOV.U32 R16, RZ, RZ, R121 ;  /* 0x000000ffff107224 */ /* 0x000fe400078e0079 */
[----:B------:R-:W-:Y:S01]  /*ade0*/  @!P0 IMAD.MOV R17, RZ, RZ, -R17 ;  /* 0x000000ffff118224 */ /* 0x000fe200078e0a11 */
[----:B------:R0:W-:Y:S01]  /*adf0*/  STL [R1+0x388], R18 ;  /* 0x0003881201007387 */ /* 0x0001e20000100800 */
[----:B------:R-:W-:Y:S01]  /*ae00*/  @!P6 IMAD.IADD R9, R9, 0x1, -R3 ;  /* 0x000000010909e824 */ /* 0x000fe200078e0a03 */
[----:B------:R-:W-:Y:S01]  /*ae10*/  IABS R12, R122 ;  /* 0x0000007a000c7213 */ /* 0x000fe20000000000 */
[----:B------:R-:W-:Y:S01]  /*ae20*/  @!P5 IMAD.MOV R19, RZ, RZ, -R19 ;  /* 0x000000ffff13d224 */ /* 0x000fe200078e0a13 */
[C---:B------:R-:W-:Y:S01]  /*ae30*/  ISETP.GT.U32.AND P5, PT, R3.reuse, R14, PT ;  /* 0x0000000e0300720c */ /* 0x040fe20003fa4070 */
[----:B------:R-:W-:Y:S01]  /*ae40*/  STL [R1+0x384], R17 ;  /* 0x0003841101007387 */ /* 0x000fe20000100800 */
[----:B------:R-:W-:Y:S01]  /*ae50*/  ISETP.GT.U32.AND P6, PT, R3, R9, PT ;  /* 0x000000090300720c */ /* 0x000fe20003fc4070 */
[----:B0-----:R-:W-:-:S02]  /*ae60*/  IMAD.HI.U32 R18, R4, R16, RZ ;  /* 0x0000001004127227 */ /* 0x001fc400078e00ff */
[----:B------:R0:W-:Y:S02]  /*ae70*/  STL [R1+0x380], R19 ;  /* 0x0003801301007387 */ /* 0x0001e40000100800 */
[----:B------:R-:W-:-:S04]  /*ae80*/  IMAD.HI.U32 R10, R4, R12, RZ ;  /* 0x0000000c040a7227 */ /* 0x000fc800078e00ff */
[----:B------:R-:W-:Y:S02]  /*ae90*/  IMAD.MOV R18, RZ, RZ, -R18 ;  /* 0x000000ffff127224 */ /* 0x000fe400078e0a12 */
[----:B0-----:R-:W-:Y:S02]  /*aea0*/  IMAD.MOV.U32 R19, RZ, RZ, R11 ;  /* 0x000000ffff137224 */ /* 0x001fe400078e000b */
        /* <DEDUP_REMOVED lines=8> */
[----:B------:R-:W-:Y:S02]  /*af30*/  ISETP.GT.U32.AND P6, PT, R3, R10, PT ;  /* 0x0000000a0300720c */ /* 0x000fe40003fc4070 */
[----:B------:R-:W-:Y:S02]  /*af40*/  IABS R13, R123 ;  /* 0x0000007b000d7213 */ /* 0x000fe40000000000 */
[----:B------:R-:W-:Y:S01]  /*af50*/  IABS R17, R130 ;  /* 0x0000008200117213 */ /* 0x000fe20000000000 */
[----:B------:R-:W-:Y:S02]  /*af60*/  @!P1 IMAD.IADD R15, R15, 0x1, -R3 ;  /* 0x000000010f0f9824 */ /* 0x000fe400078e0a03 */
[----:B------:R-:W-:Y:S01]  /*af70*/  IMAD.HI.U32 R18, R4, R13, RZ ;  /* 0x0000000d04127227 */ /* 0x000fe200078e00ff */
[----:B------:R-:W-:-:S03]  /*af80*/  IABS R12, R131 ;  /* 0x00000083000c7213 */ /* 0x000fc60000000000 */
[----:B------:R-:W-:Y:S02]  /*af90*/  IMAD.MOV.U32 R11, RZ, RZ, R17 ;  /* 0x000000ffff0b7224 */ /* 0x000fe400078e0011 */
[----:B------:R-:W-:Y:S01]  /*afa0*/  @!P5 IMAD.IADD R16, R16, 0x1, -R3 ;  /* 0x000000011010d824 */ /* 0x000fe200078e0a03 */
[----:B------:R-:W-:Y:S01]  /*afb0*/  ISETP.GT.U32.AND P5, PT, R3, R15, PT ;  /* 0x0000000f0300720c */ /* 0x000fe20003fa4070 */
[----:B------:R-:W-:Y:S01]  /*afc0*/  IMAD.MOV R18, RZ, RZ, -R18 ;  /* 0x000000ffff127224 */ /* 0x000fe200078e0a12 */
[----:B------:R-:W-:Y:S01]  /*afd0*/  ISETP.GE.AND P0, PT, R119, RZ, PT ;  /* 0x000000ff7700720c */ /* 0x000fe20003f06270 */
[----:B------:R-:W-:Y:S01]  /*afe0*/  IMAD.HI.U32 R17, R4, R11, RZ ;  /* 0x0000000b04117227 */ /* 0x000fe200078e00ff */
[----:B------:R-:W-:-:S03]  /*aff0*/  ISETP.GE.AND P4, PT, R118, RZ, PT ;  /* 0x000000ff7600720c */ /* 0x000fc60003f86270 */
[----:B------:R-:W-:Y:S01]  /*b000*/  @!P6 IMAD.IADD R10, R10, 0x1, -R3 ;  /* 0x000000010a0ae824 */ /* 0x000fe200078e0a03 */
[C---:B------:R-:W-:Y:S01]  /*b010*/  ISETP.GT.U32.AND P6, PT, R3.reuse, R16, PT ;  /* 0x000000100300720c */ /* 0x040fe20003fc4070 */
[C---:B------:R-:W-:Y:S02]  /*b020*/  IMAD R13, R3.reuse, R18, R13 ;  /* 0x00000012030d7224 */ /* 0x040fe400078e020d */
[----:B------:R-:W-:Y:S02]  /*b030*/  IMAD.MOV R17, RZ, RZ, -R17 ;  /* 0x000000ffff117224 */ /* 0x000fe400078e0a11 */
[----:B------:R-:W-:Y:S01]  /*b040*/  IMAD.HI.U32 R18, R4, R12, RZ ;  /* 0x0000000c04127227 */ /* 0x000fe200078e00ff */
[----:B------:R0:W-:Y:S03]  /*b050*/  STL [R1+0x37c], R19 ;  /* 0x00037c1301007387 */ /* 0x0001e60000100800 */
[----:B------:R-:W-:-:S02]  /*b060*/  IMAD R11, R3, R17, R11 ;  /* 0x00000011030b7224 */ /* 0x000fc400078e020b */
[----:B------:R-:W-:Y:S02]  /*b070*/  IMAD.MOV R18, RZ, RZ, -R18 ;  /* 0x000000ffff127224 */ /* 0x000fe400078e0a12 */
[----:B------:R-:W-:Y:S02]  /*b080*/  @!P5 IMAD.IADD R15, R15, 0x1, -R3 ;  /* 0x000000010f0fd824 */ /* 0x000fe400078e0a03 */
[----:B0-----:R-:W-:Y:S02]  /*b090*/  IMAD.MOV.U32 R19, RZ, RZ, R14 ;  /* 0x000000ffff137224 */ /* 0x001fe400078e000e */
[----:B------:R-:W-:Y:S01]  /*b0a0*/  IMAD.MOV.U32 R14, RZ, RZ, R9 ;  /* 0x000000ffff0e7224 */ /* 0x000fe200078e0009 */
[C---:B------:R-:W-:Y:S01]  /*b0b0*/  ISETP.GT.U32.AND P5, PT, R3.reuse, R11, PT ;  /* 0x0000000b0300720c */ /* 0x040fe20003fa4070 */
[C---:B------:R-:W-:Y:S01]  /*b0c0*/  IMAD R12, R3.reuse, R18, R12 ;  /* 0x00000012030c7224 */ /* 0x040fe200078e020c */
[----:B------:R-:W-:Y:S01]  /*b0d0*/  IABS R17, R132 ;  /* 0x0000008400117213 */ /* 0x000fe20000000000 */
[----:B------:R-:W-:Y:S01]  /*b0e0*/  @!P0 IMAD.MOV R14, RZ, RZ, -R14 ;  /* 0x000000ffff0e8224 */ /* 0x000fe200078e0a0e */
[C---:B------:R-:W-:Y:S01]  /*b0f0*/  ISETP.GT.U32.AND P0, PT, R3.reuse, R13, PT ;  /* 0x0000000d0300720c */ /* 0x040fe20003f04070 */
[----:B------:R-:W-:Y:S01]  /*b100*/  @!P4 IMAD.MOV R19, RZ, RZ, -R19 ;  /* 0x000000ffff13c224 */ /* 0x000fe200078e0a13 */
[C---:B------:R-:W-:Y:S01]  /*b110*/  ISETP.GT.U32.AND P4, PT, R3.reuse, R10, PT ;  /* 0x0000000a0300720c */ /* 0x040fe20003f84070 */
[----:B------:R-:W-:Y:S01]  /*b120*/  @!P6 IMAD.IADD R16, R16, 0x1, -R3 ;  /* 0x000000011010e824 */ /* 0x000fe200078e0a03 */
[----:B------:R-:W-:Y:S01]  /*b130*/  ISETP.GT.U32.AND P6, PT, R3, R12, PT ;  /* 0x0000000c0300720c */ /* 0x000fe20003fc4070 */
[----:B------:R-:W-:Y:S01]  /*b140*/  IMAD.MOV.U32 R9, RZ, RZ, R17 ;  /* 0x000000ffff097224 */ /* 0x000fe200078e0011 */
[----:B------:R-:W-:-:S02]  /*b150*/  ISETP.GE.AND P2, PT, R120, RZ, PT ;  /* 0x000000ff7800720c */ /* 0x000fc40003f46270 */
[----:B------:R-:W-:Y:S01]  /*b160*/  ISETP.GE.AND P1, PT, R122, RZ, PT ;  /* 0x000000ff7a00720c */ /* 0x000fe20003f26270 */
[----:B------:R-:W-:Y:S01]  /*b170*/  IMAD.HI.U32 R17, R4, R9, RZ ;  /* 0x0000000904117227 */ /* 0x000fe200078e00ff */
[----:B------:R0:W-:Y:S03]  /*b180*/  STL [R1+0x378], R19 ;  /* 0x0003781301007387 */ /* 0x0001e60000100800 */
[----:B------:R-:W-:Y:S01]  /*b190*/  @!P5 IMAD.IADD R11, R11, 0x1, -R3 ;  /* 0x000000010b0bd824 */ /* 0x000fe200078e0a03 */
[----:B------:R1:W-:Y:S01]  /*b1a0*/  STL [R1+0x374], R14 ;  /* 0x0003740e01007387 */ /* 0x0003e20000100800 */
[----:B------:R-:W-:Y:S02]  /*b1b0*/  IMAD.MOV R17, RZ, RZ, -R17 ;  /* 0x000000ffff117224 */ /* 0x000fe400078e0a11 */
[----:B------:R-:W-:Y:S02]  /*b1c0*/  @!P0 IMAD.IADD R13, R13, 0x1, -R3 ;  /* 0x000000010d0d8824 */ /* 0x000fe400078e0a03 */
[----:B------:R-:W-:-:S02]  /*b1d0*/  IMAD.MOV.U32 R20, RZ, RZ, R15 ;  /* 0x000000ffff147224 */ /* 0x000fc400078e000f */
[----:B0-----:R-:W-:Y:S01]  /*b1e0*/  IMAD.MOV.U32 R19, RZ, RZ, R16 ;  /* 0x000000ffff137224 */ /* 0x001fe200078e0010 */
[----:B-1----:R-:W-:Y:S01]  /*b1f0*/  IABS R14, R133 ;  /* 0x00000085000e7213 */ /* 0x002fe20000000000 */
[--C-:B------:R-:W-:Y:S02]  /*b200*/  @!P4 IMAD.IADD R10, R10, 0x1, -R3.reuse ;  /* 0x000000010a0ac824 */ /* 0x100fe400078e0a03 */
[----:B------:R-:W-:Y:S01]  /*b210*/  @!P6 IMAD.IADD R12, R12, 0x1, -R3 ;  /* 0x000000010c0ce824 */ /* 0x000fe200078e0a03 */
[C---:B------:R-:W-:Y:S01]  /*b220*/  ISETP.GT.U32.AND P6, PT, R3.reuse, R11, PT ;  /* 0x0000000b0300720c */ /* 0x040fe20003fc4070 */
[----:B------:R-:W-:Y:S01]  /*b230*/  IMAD.HI.U32 R18, R4, R14, RZ ;  /* 0x0000000e04127227 */ /* 0x000fe200078e00ff */
[----:B------:R-:W-:-:S03]  /*b240*/  ISETP.GT.U32.AND P5, PT, R3, R13, PT ;  /* 0x0000000d0300720c */ /* 0x000fc60003fa4070 */
[C---:B------:R-:W-:Y:S02]  /*b250*/  IMAD R9, R3.reuse, R17, R9 ;  /* 0x0000001103097224 */ /* 0x040fe400078e0209 */
[----:B------:R-:W-:Y:S02]  /*b260*/  @!P2 IMAD.MOV R20, RZ, RZ, -R20 ;  /* 0x000000ffff14a224 */ /* 0x000fe400078e0a14 */
[----:B------:R-:W-:Y:S02]  /*b270*/  @!P3 IMAD.MOV R19, RZ, RZ, -R19 ;  /* 0x000000ffff13b224 */ /* 0x000fe400078e0a13 */
[----:B------:R-:W-:Y:S01]  /*b280*/  @!P1 IMAD.MOV R10, RZ, RZ, -R10 ;  /* 0x000000ffff0a9224 */ /* 0x000fe200078e0a0a */
[----:B------:R-:W-:Y:S01]  /*b290*/  STL [R1+0x370], R20 ;  /* 0x0003701401007387 */ /* 0x000fe20000100800 */
[----:B------:R-:W-:Y:S01]  /*b2a0*/  IMAD.MOV R18, RZ, RZ, -R18 ;  /* 0x000000ffff127224 */ /* 0x000fe200078e0a12 */
[----:B------:R-:W-:Y:S02]  /*b2b0*/  ISETP.GT.U32.AND P1, PT, R3, R9, PT ;  /* 0x000000090300720c */ /* 0x000fe40003f24070 */
[----:B------:R-:W-:Y:S01]  /*b2c0*/  STL [R1+0x36c], R19 ;  /* 0x00036c1301007387 */ /* 0x000fe20000100800 */
[----:B------:R-:W-:-:S03]  /*b2d0*/  ISETP.GE.AND P4, PT, R123, RZ, PT ;  /* 0x000000ff7b00720c */ /* 0x000fc60003f86270 */
[----:B------:R0:W-:Y:S01]  /*b2e0*/  STL [R1+0x368], R10 ;  /* 0x0003680a01007387 */ /* 0x0001e20000100800 */
[----:B------:R-:W-:Y:S02]  /*b2f0*/  IABS R17, R134 ;  /* 0x0000008600117213 */ /* 0x000fe40000000000 */
[----:B------:R-:W-:Y:S01]  /*b300*/  ISETP.GT.U32.AND P2, PT, R3, R12, PT ;  /* 0x0000000c0300720c */ /* 0x000fe20003f44070 */
[--C-:B------:R-:W-:Y:S02]  /*b310*/  @!P6 IMAD.IADD R11, R11, 0x1, -R3.reuse ;  /* 0x000000010b0be824 */ /* 0x100fe400078e0a03 */
[----:B0-----:R-:W-:Y:S02]  /*b320*/  IMAD R10, R3, R18, R14 ;  /* 0x00000012030a7224 */ /* 0x001fe400078e020e */
[----:B------:R-:W-:Y:S02]  /*b330*/  @!P5 IMAD.IADD R13, R13, 0x1, -R3 ;  /* 0x000000010d0dd824 */ /* 0x000fe400078e0a03 */
[----:B------:R-:W-:Y:S01]  /*b340*/  IMAD.HI.U32 R14, R4, R17, RZ ;  /* 0x00000011040e7227 */ /* 0x000fe200078e00ff */
[----:B------:R-:W-:-:S02]  /*b350*/  ISETP.GT.U32.AND P6, PT, R3, R10, PT ;  /* 0x0000000a0300720c */ /* 0x000fc40003fc4070 */
[----:B------:R-:W-:Y:S01]  /*b360*/  ISETP.GE.AND P0, PT, R130, RZ, PT ;  /* 0x000000ff8200720c */ /* 0x000fe20003f06270 */
[----:B------:R-:W-:Y:S01]  /*b370*/  IMAD.MOV R14, RZ, RZ, -R14 ;  /* 0x000000ffff0e7224 */ /* 0x000fe200078e0a0e */
[----:B------:R-:W-:Y:S01]  /*b380*/  ISETP.GE.AND P3, PT, R131, RZ, PT ;  /* 0x000000ff8300720c */ /* 0x000fe20003f66270 */
[----:B------:R-:W-:Y:S01]  /*b390*/  @!P1 IMAD.IADD R9, R9, 0x1, -R3 ;  /* 0x0000000109099824 */ /* 0x000fe200078e0a03 */
[----:B------:R-:W-:Y:S01]  /*b3a0*/  IABS R16, R135 ;  /* 0x0000008700107213 */ /* 0x000fe20000000000 */
[----:B------:R-:W-:Y:S01]  /*b3b0*/  IMAD.MOV.U32 R21, RZ, RZ, R13 ;  /* 0x000000ffff157224 */ /* 0x000fe200078e000d */
[----:B------:R-:W-:Y:S01]  /*b3c0*/  IABS R15, R136 ;  /* 0x00000088000f7213 */ /* 0x000fe20000000000 */
[----:B------:R-:W-:Y:S02]  /*b3d0*/  @!P2 IMAD.IADD R12, R12, 0x1, -R3 ;  /* 0x000000010c0ca824 */ /* 0x000fe400078e0a03 */
[C---:B------:R-:W-:Y:S02]  /*b3e0*/  IMAD R14, R3.reuse, R14, R17 ;  /* 0x0000000e030e7224 */ /* 0x040fe400078e0211 */
[----:B------:R-:W-:Y:S01]  /*b3f0*/  @!P4 IMAD.MOV R21, RZ, RZ, -R21 ;  /* 0x000000ffff15c224 */ /* 0x000fe200078e0a15 */
[----:B------:R-:W-:Y:S01]  /*b400*/  ISETP.GT.U32.AND P4, PT, R3, R9, PT ;  /* 0x000000090300720c */ /* 0x000fe20003f84070 */
[----:B------:R-:W-:-:S04]  /*b410*/  IMAD.HI.U32 R19, R4, R16, RZ ;  /* 0x0000001004137227 */ /* 0x000fc800078e00ff */
[----:B------:R-:W-:Y:S02]  /*b420*/  IMAD.MOV.U32 R20, RZ, RZ, R11 ;  /* 0x000000ffff147224 */ /* 0x000fe400078e000b */
[----:B------:R-:W-:Y:S01]  /*b430*/  @!P6 IMAD.IADD R10, R10, 0x1, -R3 ;  /* 0x000000010a0ae824 */ /* 0x000fe200078e0a03 */
[----:B------:R-:W-:Y:S01]  /*b440*/  ISETP.GT.U32.AND P6, PT, R3, R14, PT ;  /* 0x0000000e0300720c */ /* 0x000fe20003fc4070 */
[----:B------:R-:W-:Y:S02]  /*b450*/  IMAD.MOV.U32 R11, RZ, RZ, R12 ;  /* 0x000000ffff0b7224 */ /* 0x000fe400078e000c */
[----:B------:R-:W-:-:S04]  /*b460*/  IMAD.HI.U32 R17, R4, R15, RZ ;  /* 0x0000000f04117227 */ /* 0x000fc800078e00ff */
[----:B------:R-:W-:Y:S02]  /*b470*/  IMAD.MOV R19, RZ, RZ, -R19 ;  /* 0x000000ffff137224 */ /* 0x000fe400078e0a13 */
[----:B------:R-:W-:Y:S02]  /*b480*/  @!P0 IMAD.MOV R20, RZ, RZ, -R20 ;  /* 0x000000ffff148224 */ /* 0x000fe400078e0a14 */
[----:B------:R-:W-:Y:S01]  /*b490*/  @!P3 IMAD.MOV R11, RZ, RZ, -R11 ;  /* 0x000000ffff0bb224 */ /* 0x000fe200078e0a0b */
[----:B------:R-:W-:Y:S01]  /*b4a0*/  STL [R1+0x364], R21 ;  /* 0x0003641501007387 */ /* 0x000fe20000100800 */
[----:B------:R-:W-:Y:S02]  /*b4b0*/  IMAD.MOV R17, RZ, RZ, -R17 ;  /* 0x000000ffff117224 */ /* 0x000fe400078e0a11 */
[----:B------:R-:W-:Y:S01]  /*b4c0*/  IMAD R12, R3, R19, R16 ;  /* 0x00000013030c7224 */ /* 0x000fe200078e0210 */
[----:B------:R-:W-:Y:S01]  /*b4d0*/  STL [R1+0x360], R20 ;  /* 0x0003601401007387 */ /* 0x000fe20000100800 */
[----:B------:R-:W-:Y:S01]  /*b4e0*/  IABS R18, R137 ;  /* 0x0000008900127213 */ /* 0x000fe20000000000 */
[----:B------:R-:W-:-:S02]  /*b4f0*/  @!P4 IMAD.IADD R9, R9, 0x1, -R3 ;  /* 0x000000010909c824 */ /* 0x000fc400078e0a03 */
[----:B------:R0:W-:Y:S01]  /*b500*/  STL [R1+0x35c], R11 ;  /* 0x00035c0b01007387 */ /* 0x0001e20000100800 */
[C---:B------:R-:W-:Y:S01]  /*b510*/  ISETP.GT.U32.AND P4, PT, R3.reuse, R12, PT ;  /* 0x0000000c0300720c */ /* 0x040fe20003f84070 */
[----:B------:R-:W-:Y:S01]  /*b520*/  IMAD.MOV.U32 R13, RZ, RZ, R18 ;  /* 0x000000ffff0d7224 */ /* 0x000fe200078e0012 */
[C---:B------:R-:W-:Y:S01]  /*b530*/  ISETP.GT.U32.AND P0, PT, R3.reuse, R10, PT ;  /* 0x0000000a0300720c */ /* 0x040fe20003f04070 */
[----:B------:R-:W-:Y:S02]  /*b540*/  @!P6 IMAD.IADD R14, R14, 0x1, -R3 ;  /* 0x000000010e0ee824 */ /* 0x000fe400078e0a03 */
[----:B0-----:R-:W-:Y:S01]  /*b550*/  IMAD R11, R3, R17, R15 ;  /* 0x00000011030b7224 */ /* 0x001fe200078e020f */
[----:B------:R-:W-:Y:S01]  /*b560*/  ISETP.GE.AND P2, PT, R133, RZ, PT ;  /* 0x000000ff8500720c */ /* 0x000fe20003f46270 */
[----:B------:R-:W-:-:S03]  /*b570*/  IMAD.HI.U32 R16, R4, R13, RZ ;  /* 0x0000000d04107227 */ /* 0x000fc600078e00ff */
[C---:B------:R-:W-:Y:S02]  /*b580*/  ISETP.GT.U32.AND P6, PT, R3.reuse, R11, PT ;  /* 0x0000000b0300720c */ /* 0x040fe40003fc4070 */
[----:B------:R-:W-:Y:S01]  /*b590*/  ISETP.GE.AND P5, PT, R132, RZ, PT ;  /* 0x000000ff8400720c */ /* 0x000fe20003fa6270 */
[----:B------:R-:W-:Y:S01]  /*b5a0*/  IMAD.MOV R16, RZ, RZ, -R16 ;  /* 0x000000ffff107224 */ /* 0x000fe200078e0a10 */
[----:B------:R-:W-:Y:S01]  /*b5b0*/  IABS R18, R138 ;  /* 0x0000008a00127213 */ /* 0x000fe20000000000 */
[--C-:B------:R-:W-:Y:S02]  /*b5c0*/  @!P4 IMAD.IADD R12, R12, 0x1, -R3.reuse ;  /* 0x000000010c0cc824 */ /* 0x100fe400078e0a03 */
[----:B------:R-:W-:Y:S02]  /*b5d0*/  @!P0 IMAD.IADD R10, R10, 0x1, -R3 ;  /* 0x000000010a0a8824 */ /* 0x000fe400078e0a03 */
[----:B------:R-:W-:Y:S02]  /*b5e0*/  IMAD R13, R3, R16, R13 ;  /* 0x00000010030d7224 */ /* 0x000fe400078e020d */
[----:B------:R-:W-:-:S02]  /*b5f0*/  IMAD.MOV.U32 R20, RZ, RZ, R9 ;  /* 0x000000ffff147224 */ /* 0x000fc400078e0009 */
[----:B------:R-:W-:Y:S01]  /*b600*/  @!P6 IMAD.IADD R11, R11, 0x1, -R3 ;  /* 0x000000010b0be824 */ /* 0x000fe200078e0a03 */
[----:B------:R-:W-:Y:S01]  /*b610*/  ISETP.GT.U32.AND P6, PT, R3, R12, PT ;  /* 0x0000000c0300720c */ /* 0x000fe20003fc4070 */
[----:B------:R-:W-:-:S04]  /*b620*/  IMAD.HI.U32 R19, R4, R18, RZ ;  /* 0x0000001204137227 */ /* 0x000fc800078e00ff */
[----:B------:R-:W-:Y:S01]  /*b630*/  @!P2 IMAD.MOV R10, RZ, RZ, -R10 ;  /* 0x000000ffff0aa224 */ /* 0x000fe200078e0a0a */
[----:B------:R-:W-:Y:S01]  /*b640*/  ISETP.GT.U32.AND P2, PT, R3, R13, PT ;  /* 0x0000000d0300720c */ /* 0x000fe20003f44070 */
[----:B------:R-:W-:Y:S02]  /*b650*/  @!P5 IMAD.MOV R20, RZ, RZ, -R20 ;  /* 0x000000ffff14d224 */ /* 0x000fe400078e0a14 */
[----:B------:R-:W-:-:S03]  /*b660*/  IMAD.MOV R19, RZ, RZ, -R19 ;  /* 0x000000ffff137224 */ /* 0x000fc600078e0a13 */
[----:B------:R-:W-:Y:S01]  /*b670*/  STL [R1+0x358], R20 ;  /* 0x0003581401007387 */ /* 0x000fe20000100800 */
[----:B------:R-:W-:-:S03]  /*b680*/  ISETP.GT.U32.AND P4, PT, R3, R14, PT ;  /* 0x0000000e0300720c */ /* 0x000fc60003f84070 */
[----:B------:R0:W-:Y:S01]  /*b690*/  STL [R1+0x354], R10 ;  /* 0x0003540a01007387 */ /* 0x0001e20000100800 */
[--C-:B------:R-:W-:Y:S01]  /*b6a0*/  @!P6 IMAD.IADD R12, R12, 0x1, -R3.reuse ;  /* 0x000000010c0ce824 */ /* 0x100fe200078e0a03 */
[----:B------:R-:W-:Y:S01]  /*b6b0*/  IABS R15, R139 ;  /* 0x0000008b000f7213 */ /* 0x000fe20000000000 */
[----:B------:R-:W-:Y:S02]  /*b6c0*/  @!P2 IMAD.IADD R13, R13, 0x1, -R3 ;  /* 0x000000010d0da824 */ /* 0x000fe400078e0a03 */
[----:B0-----:R-:W-:Y:S01]  /*b6d0*/  IMAD R10, R3, R19, R18 ;  /* 0x00000013030a7224 */ /* 0x001fe200078e0212 */
[----:B------:R-:W-:-:S04]  /*b6e0*/  ISETP.GE.AND P3, PT, R135, RZ, PT ;  /* 0x000000ff8700720c */ /* 0x000fc80003f66270 */
[C---:B------:R-:W-:Y:S01]  /*b6f0*/  ISETP.GT.U32.AND P6, PT, R3.reuse, R10, PT ;  /* 0x0000000a0300720c */ /* 0x040fe20003fc4070 */
[----:B------:R-:W-:Y:S01]  /*b700*/  IMAD.HI.U32 R9, R4, R15, RZ ;  /* 0x0000000f04097227 */ /* 0x000fe200078e00ff */
[C---:B------:R-:W-:Y:S02]  /*b710*/  ISETP.GT.U32.AND P5, PT, R3.reuse, R11, PT ;  /* 0x0000000b0300720c */ /* 0x040fe40003fa4070 */
[----:B------:R-:W-:Y:S01]  /*b720*/  ISETP.GT.U32.AND P2, PT, R3, R13, PT ;  /* 0x0000000d0300720c */ /* 0x000fe20003f44070 */
[----:B------:R-:W-:Y:S01]  /*b730*/  IMAD.MOV R9, RZ, RZ, -R9 ;  /* 0x000000ffff097224 */ /* 0x000fe200078e0a09 */
[----:B------:R-:W-:Y:S01]  /*b740*/  IABS R16, R141 ;  /* 0x0000008d00107213 */ /* 0x000fe20000000000 */
[----:B------:R-:W-:Y:S01]  /*b750*/  @!P4 IMAD.IADD R14, R14, 0x1, -R3 ;  /* 0x000000010e0ec824 */ /* 0x000fe200078e0a03 */
[----:B------:R-:W-:Y:S01]  /*b760*/  ISETP.GE.AND P4, PT, R137, RZ, PT ;  /* 0x000000ff8900720c */ /* 0x000fe20003f86270 */
[----:B------:R-:W-:Y:S02]  /*b770*/  IMAD R9, R3, R9, R15 ;  /* 0x0000000903097224 */ /* 0x000fe400078e020f */
[----:B------:R-:W-:Y:S01]  /*b780*/  IMAD.MOV.U32 R20, RZ, RZ, R14 ;  /* 0x000000ffff147224 */ /* 0x000fe200078e000e */
[----:B------:R-:W-:Y:S01]  /*b790*/  IABS R14, R142 ;  /* 0x0000008e000e7213 */ /* 0x000fe20000000000 */
[----:B------:R-:W-:-:S02]  /*b7a0*/  @!P6 IMAD.IADD R10, R10, 0x1, -R3 ;  /* 0x000000010a0ae824 */ /* 0x000fc400078e0a03 */
[----:B------:R-:W-:Y:S02]  /*b7b0*/  IMAD.MOV.U32 R19, RZ, RZ, R12 ;  /* 0x000000ffff137224 */ /* 0x000fe400078e000c */
[----:B------:R-:W-:Y:S01]  /*b7c0*/  IMAD.HI.U32 R15, R4, R16, RZ ;  /* 0x00000010040f7227 */ /* 0x000fe200078e00ff */
[----:B------:R-:W-:-:S03]  /*b7d0*/  IABS R17, R140 ;  /* 0x0000008c00117213 */ /* 0x000fc60000000000 */
[----:B------:R-:W-:Y:S01]  /*b7e0*/  @!P3 IMAD.MOV R19, RZ, RZ, -R19 ;  /* 0x000000ffff13b224 */ /* 0x000fe200078e0a13 */
[----:B------:R-:W-:Y:S01]  /*b7f0*/  ISETP.GT.U32.AND P3, PT, R3, R10, PT ;  /* 0x0000000a0300720c */ /* 0x000fe20003f64070 */
[----:B------:R-:W-:Y:S02]  /*b800*/  IMAD.MOV R15, RZ, RZ, -R15 ;  /* 0x000000ffff0f7224 */ /* 0x000fe400078e0a0f */
[----:B------:R-:W-:Y:S01]  /*b810*/  @!P5 IMAD.IADD R11, R11, 0x1, -R3 ;  /* 0x000000010b0bd824 */ /* 0x000fe200078e0a03 */
[----:B------:R-:W-:Y:S01]  /*b820*/  ISETP.GT.U32.AND P5, PT, R3, R9, PT ;  /* 0x000000090300720c */ /* 0x000fe20003fa4070 */
[----:B------:R-:W-:Y:S01]  /*b830*/  IMAD.HI.U32 R12, R4, R14, RZ ;  /* 0x0000000e040c7227 */ /* 0x000fe200078e00ff */
[----:B------:R-:W-:-:S03]  /*b840*/  ISETP.GE.AND P1, PT, R134, RZ, PT ;  /* 0x000000ff8600720c */ /* 0x000fc60003f26270 */
[----:B------:R-:W-:Y:S01]  /*b850*/  @!P2 IMAD.IADD R13, R13, 0x1, -R3 ;  /* 0x000000010d0da824 */ /* 0x000fe200078e0a03 */
[----:B------:R-:W-:Y:S01]  /*b860*/  ISETP.GE.AND P0, PT, R136, RZ, PT ;  /* 0x000000ff8800720c */ /* 0x000fe20003f06270 */
[----:B------:R-:W-:Y:S02]  /*b870*/  IMAD R16, R3, R15, R16 ;  /* 0x0000000f03107224 */ /* 0x000fe400078e0210 */
[----:B------:R-:W-:Y:S02]  /*b880*/  IMAD.MOV R12, RZ, RZ, -R12 ;  /* 0x000000ffff0c7224 */ /* 0x000fe400078e0a0c */
[----:B------:R-:W-:Y:S02]  /*b890*/  IMAD.MOV.U32 R15, RZ, RZ, R13 ;  /* 0x000000ffff0f7224 */ /* 0x000fe400078e000d */
[----:B------:R-:W-:-:S04]  /*b8a0*/  IMAD.HI.U32 R18, R4, R17, RZ ;  /* 0x0000001104127227 */ /* 0x000fc800078e00ff */
[C---:B------:R-:W-:Y:S02]  /*b8b0*/  IMAD R14, R3.reuse, R12, R14 ;  /* 0x0000000c030e7224 */ /* 0x040fe400078e020e */
[----:B------:R-:W-:Y:S01]  /*b8c0*/  @!P4 IMAD.MOV R15, RZ, RZ, -R15 ;  /* 0x000000ffff0fc224 */ /* 0x000fe200078e0a0f */
[C---:B------:R-:W-:Y:S01]  /*b8d0*/  ISETP.GT.U32.AND P4, PT, R3.reuse, R16, PT ;  /* 0x000000100300720c */ /* 0x040fe20003f84070 */
[----:B------:R-:W-:Y:S02]  /*b8e0*/  IMAD.MOV R18, RZ, RZ, -R18 ;  /* 0x000000ffff127224 */ /* 0x000fe400078e0a12 */
[----:B------:R-:W-:Y:S01]  /*b8f0*/  @!P3 IMAD.IADD R10, R10, 0x1, -R3 ;  /* 0x000000010a0ab824 */ /* 0x000fe200078e0a03 */
[C---:B------:R-:W-:Y:S01]  /*b900*/  ISETP.GT.U32.AND P3, PT, R3.reuse, R14, PT ;  /* 0x0000000e0300720c */ /* 0x040fe20003f64070 */
[----:B------:R-:W-:Y:S02]  /*b910*/  IMAD R17, R3, R18, R17 ;  /* 0x0000001203117224 */ /* 0x000fe400078e0211 */
[----:B------:R-:W-:-:S02]  /*b920*/  @!P5 IMAD.IADD R9, R9, 0x1, -R3 ;  /* 0x000000010909d824 */ /* 0x000fc400078e0a03 */
[----:B------:R-:W-:Y:S02]  /*b930*/  @!P1 IMAD.MOV R20, RZ, RZ, -R20 ;  /* 0x000000ffff149224 */ /* 0x000fe400078e0a14 */
[----:B------:R-:W-:Y:S01]  /*b940*/  @!P0 IMAD.MOV R11, RZ, RZ, -R11 ;  /* 0x000000ffff0b8224 */ /* 0x000fe200078e0a0b */
[C---:B------:R-:W-:Y:S02]  /*b950*/  ISETP.GT.U32.AND P5, PT, R3.reuse, R9, PT ;  /* 0x000000090300720c */ /* 0x040fe40003fa4070 */
[----:B------:R-:W-:Y:S01]  /*b960*/  ISETP.GT.U32.AND P2, PT, R3, R17, PT ;  /* 0x000000110300720c */ /* 0x000fe20003f44070 */
[----:B------:R-:W-:Y:S01]  /*b970*/  STL [R1+0x350], R20 ;  /* 0x0003501401007387 */ /* 0x000fe20000100800 */
[----:B------:R-:W-:-:S03]  /*b980*/  @!P4 IMAD.IADD R16, R16, 0x1, -R3 ;  /* 0x000000011010c824 */ /* 0x000fc600078e0a03 */
[----:B------:R-:W-:Y:S04]  /*b990*/  STL [R1+0x34c], R19 ;  /* 0x00034c1301007387 */ /* 0x000fe80000100800 */
[----:B------:R0:W-:Y:S01]  /*b9a0*/  STL [R1+0x348], R11 ;  /* 0x0003480b01007387 */ /* 0x0001e20000100800 */
[----:B------:R-:W-:Y:S01]  /*b9b0*/  ISETP.GE.AND P1, PT, R138, RZ, PT ;  /* 0x000000ff8a00720c */ /* 0x000fe20003f26270 */
[--C-:B------:R-:W-:Y:S01]  /*b9c0*/  @!P3 IMAD.IADD R14, R14, 0x1, -R3.reuse ;  /* 0x000000010e0eb824 */ /* 0x100fe200078e0a03 */
[----:B------:R-:W-:Y:S02]  /*b9d0*/  ISETP.GE.AND P6, PT, R139, RZ, PT ;  /* 0x000000ff8b00720c */ /* 0x000fe40003fc6270 */
[----:B------:R-:W-:Y:S02]  /*b9e0*/  ISETP.GT.U32.AND P3, PT, R3, R16, PT ;  /* 0x000000100300720c */ /* 0x000fe40003f64070 */
[----:B0-----:R-:W-:Y:S01]  /*b9f0*/  IABS R11, R143 ;  /* 0x0000008f000b7213 */ /* 0x001fe20000000000 */
[----:B------:R-:W-:-:S04]  /*ba00*/  @!P5 IMAD.IADD R9, R9, 0x1, -R3 ;  /* 0x000000010909d824 */ /* 0x000fc800078e0a03 */
[----:B------:R-:W-:-:S04]  /*ba10*/  IMAD.HI.U32 R13, R4, R11, RZ ;  /* 0x0000000b040d7227 */ /* 0x000fc800078e00ff */
[----:B------:R-:W-:Y:S02]  /*ba20*/  @!P2 IMAD.IADD R17, R17, 0x1, -R3 ;  /* 0x000000011111a824 */ /* 0x000fe400078e0a03 */
[----:B------:R-:W-:Y:S02]  /*ba30*/  IMAD.MOV R13, RZ, RZ, -R13 ;  /* 0x000000ffff0d7224 */ /* 0x000fe400078e0a0d */
[----:B------:R-:W-:Y:S01]  /*ba40*/  IMAD.MOV.U32 R18, RZ, RZ, R10 ;  /* 0x000000ffff127224 */ /* 0x000fe200078e000a */
[C---:B------:R-:W-:Y:S01]  /*ba50*/  ISETP.GT.U32.AND P4, PT, R3.reuse, R17, PT ;  /* 0x000000110300720c */ /* 0x040fe20003f84070 */
[----:B------:R-:W-:Y:S02]  /*ba60*/  IMAD.MOV.U32 R10, RZ, RZ, R9 ;  /* 0x000000ffff0a7224 */ /* 0x000fe400078e0009 */
[----:B------:R-:W-:Y:S02]  /*ba70*/  IMAD R11, R3, R13, R11 ;  /* 0x0000000d030b7224 */ /* 0x000fe400078e020b */
[----:B------:R-:W-:Y:S01]  /*ba80*/  @!P1 IMAD.MOV R18, RZ, RZ, -R18 ;  /* 0x000000ffff129224 */ /* 0x000fe200078e0a12 */
[----:B------:R-:W-:Y:S01]  /*ba90*/  IABS R12, R144 ;  /* 0x00000090000c7213 */ /* 0x000fe20000000000 */
[----:B------:R-:W-:-:S02]  /*baa0*/  @!P6 IMAD.MOV R10, RZ, RZ, -R10 ;  /* 0x000000ffff0ae224 */ /* 0x000fc400078e0a0a */
[----:B------:R-:W-:Y:S01]  /*bab0*/  @!P3 IMAD.IADD R16, R16, 0x1, -R3 ;  /* 0x000000011010b824 */ /* 0x000fe200078e0a03 */
[----:B------:R-:W-:Y:S01]  /*bac0*/  ISETP.GT.U32.AND P3, PT, R3, R11, PT ;  /* 0x0000000b0300720c */ /* 0x000fe20003f64070 */
[----:B------:R0:W-:Y:S01]  /*bad0*/  STL [R1+0x344], R15 ;  /* 0x0003440f01007387 */ /* 0x0001e20000100800 */
[----:B------:R-:W-:-:S03]  /*bae0*/  ISETP.GE.AND P0, PT, R140, RZ, PT ;  /* 0x000000ff8c00720c */ /* 0x000fc60003f06270 */
[----:B------:R-:W-:Y:S04]  /*baf0*/  STL [R1+0x340], R18 ;  /* 0x0003401201007387 */ /* 0x000fe80000100800 */
[----:B------:R1:W-:Y:S01]  /*bb00*/  STL [R1+0x33c], R10 ;  /* 0x00033c0a01007387 */ /* 0x0003e20000100800 */
[----:B0-----:R-:W-:Y:S01]  /*bb10*/  IABS R15, R145 ;  /* 0x00000091000f7213 */ /* 0x001fe20000000000 */
[----:B------:R-:W-:Y:S01]  /*bb20*/  @!P4 IMAD.IADD R17, R17, 0x1, -R3 ;  /* 0x000000011111c824 */ /* 0x000fe200078e0a03 */
[----:B------:R-:W-:Y:S01]  /*bb30*/  ISETP.GE.AND P5, PT, R141, RZ, PT ;  /* 0x000000ff8d00720c */ /* 0x000fe20003fa6270 */
[----:B-1----:R-:W-:-:S04]  /*bb40*/  IMAD.HI.U32 R10, R4, R12, RZ ;  /* 0x0000000c040a7227 */ /* 0x002fc800078e00ff */
[----:B------:R-:W-:Y:S02]  /*bb50*/  IMAD.MOV.U32 R9, RZ, RZ, R15 ;  /* 0x000000ffff097224 */ /* 0x000fe400078e000f */
[----:B------:R-:W-:Y:S02]  /*bb60*/  IMAD.MOV R10, RZ, RZ, -R10 ;  /* 0x000000ffff0a7224 */ /* 0x000fe400078e0a0a */
[----:B------:R-:W-:-:S04]  /*bb70*/  IMAD.HI.U32 R15, R4, R9, RZ ;  /* 0x00000009040f7227 */ /* 0x000fc800078e00ff */
[----:B------:R-:W-:Y:S02]  /*bb80*/  IMAD R10, R3, R10, R12 ;  /* 0x0000000a030a7224 */ /* 0x000fe400078e020c */
[----:B------:R-:W-:Y:S02]  /*bb90*/  IMAD.MOV.U32 R20, RZ, RZ, R17 ;  /* 0x000000ffff147224 */ /* 0x000fe400078e0011 */
[----:B------:R-:W-:Y:S02]  /*bba0*/  @!P3 IMAD.IADD R11, R11, 0x1, -R3 ;  /* 0x000000010b0bb824 */ /* 0x000fe400078e0a03 */
[----:B------:R-:W-:Y:S02]  /*bbb0*/  IMAD.MOV R15, RZ, RZ, -R15 ;  /* 0x000000ffff0f7224 */ /* 0x000fe400078e0a0f */
[----:B------:R-:W-:Y:S01]  /*bbc0*/  @!P0 IMAD.MOV R20, RZ, RZ, -R20 ;  /* 0x000000ffff148224 */ /* 0x000fe200078e0a14 */
[C---:B------:R-:W-:Y:S02]  /*bbd0*/  ISETP.GT.U32.AND P3, PT, R3.reuse, R11, PT ;  /* 0x0000000b0300720c */ /* 0x040fe40003f64070 */
[C---:B------:R-:W-:Y:S01]  /*bbe0*/  ISETP.GT.U32.AND P0, PT, R3.reuse, R10, PT ;  /* 0x0000000a0300720c */ /* 0x040fe20003f04070 */
[C---:B------:R-:W-:Y:S01]  /*bbf0*/  IMAD R9, R3.reuse, R15, R9 ;  /* 0x0000000f03097224 */ /* 0x040fe200078e0209 */
[----:B------:R-:W-:-:S02]  /*bc00*/  ISETP.GT.U32.AND P1, PT, R3, R14, PT ;  /* 0x0000000e0300720c */ /* 0x000fc40003f24070 */
[----:B------:R-:W-:Y:S01]  /*bc10*/  IABS R15, R147 ;  /* 0x00000093000f7213 */ /* 0x000fe20000000000 */
[----:B------:R-:W-:Y:S01]  /*bc20*/  @!P5 IMAD.MOV R16, RZ, RZ, -R16 ;  /* 0x000000ffff10d224 */ /* 0x000fe200078e0a10 */
[----:B------:R-:W-:Y:S02]  /*bc30*/  ISETP.GE.AND P2, PT, R142, RZ, PT ;  /* 0x000000ff8e00720c */ /* 0x000fe40003f46270 */
[----:B------:R-:W-:Y:S01]  /*bc40*/  IABS R13, R149 ;  /* 0x00000095000d7213 */ /* 0x000fe20000000000 */
[----:B------:R-:W-:Y:S01]  /*bc50*/  IMAD.HI.U32 R17, R4, R15, RZ ;  /* 0x0000000f04117227 */ /* 0x000fe200078e00ff */
[----:B------:R-:W-:Y:S01]  /*bc60*/  ISETP.GE.AND P6, PT, R143, RZ, PT ;  /* 0x000000ff8f00720c */ /* 0x000fe20003fc6270 */
[----:B------:R-:W-:Y:S01]  /*bc70*/  STL [R1+0x338], R20 ;  /* 0x0003381401007387 */ /* 0x000fe20000100800 */
[----:B------:R-:W-:Y:S01]  /*bc80*/  IABS R18, R146 ;  /* 0x0000009200127213 */ /* 0x000fe20000000000 */
[--C-:B------:R-:W-:Y:S02]  /*bc90*/  @!P3 IMAD.IADD R11, R11, 0x1, -R3.reuse ;  /* 0x000000010b0bb824 */ /* 0x100fe400078e0a03 */
[----:B------:R0:W-:Y:S01]  /*bca0*/  STL [R1+0x334], R16 ;  /* 0x0003341001007387 */ /* 0x0001e20000100800 */
[--C-:B------:R-:W-:Y:S01]  /*bcb0*/  @!P0 IMAD.IADD R10, R10, 0x1, -R3.reuse ;  /* 0x000000010a0a8824 */ /* 0x100fe200078e0a03 */
[----:B------:R-:W-:Y:S01]  /*bcc0*/  ISETP.GT.U32.AND P5, PT, R3, R9, PT ;  /* 0x000000090300720c */ /* 0x000fe20003fa4070 */
[----:B------:R-:W-:-:S02]  /*bcd0*/  @!P1 IMAD.IADD R14, R14, 0x1, -R3 ;  /* 0x000000010e0e9824 */ /* 0x000fc400078e0a03 */
[----:B0-----:R-:W-:Y:S02]  /*bce0*/  IMAD.MOV.U32 R16, RZ, RZ, R13 ;  /* 0x000000ffff107224 */ /* 0x001fe400078e000d */
[----:B------:R-:W-:Y:S01]  /*bcf0*/  IMAD.MOV R13, RZ, RZ, -R17 ;  /* 0x000000ffff0d7224 */ /* 0x000fe200078e0a11 */
[C---:B------:R-:W-:Y:S01]  /*bd00*/  ISETP.GT.U32.AND P0, PT, R3.reuse, R10, PT ;  /* 0x0000000a0300720c */ /* 0x040fe20003f04070 */
[----:B------:R-:W-:Y:S02]  /*bd10*/  IMAD.MOV.U32 R20, RZ, RZ, R11 ;  /* 0x000000ffff147224 */ /* 0x000fe400078e000b */
[----:B------:R-:W-:Y:S02]  /*bd20*/  IMAD R13, R3, R13, R15 ;  /* 0x0000000d030d7224 */ /* 0x000fe400078e020f */
[----:B------:R-:W-:Y:S01]  /*bd30*/  IMAD.HI.U32 R19, R4, R18, RZ ;  /* 0x0000001204137227 */ /* 0x000fe200078e00ff */
[----:B------:R-:W-:-:S03]  /*bd40*/  IABS R12, R148 ;  /* 0x00000094000c7213 */ /* 0x000fc60000000000 */
[----:B------:R-:W-:Y:S02]  /*bd50*/  @!P2 IMAD.MOV R14, RZ, RZ, -R14 ;  /* 0x000000ffff0ea224 */ /* 0x000fe400078e0a0e */
[----:B------:R-:W-:Y:S01]  /*bd60*/  @!P6 IMAD.MOV R20, RZ, RZ, -R20 ;  /* 0x000000ffff14e224 */ /* 0x000fe200078e0a14 */
[----:B------:R-:W-:Y:S01]  /*bd70*/  ISETP.GT.U32.AND P6, PT, R3, R13, PT ;  /* 0x0000000d0300720c */ /* 0x000fe20003fc4070 */
[----:B------:R-:W-:Y:S01]  /*bd80*/  IMAD.MOV R19, RZ, RZ, -R19 ;  /* 0x000000ffff137224 */ /* 0x000fe200078e0a13 */
[----:B------:R0:W-:Y:S01]  /*bd90*/  STL [R1+0x330], R14 ;  /* 0x0003300e01007387 */ /* 0x0001e20000100800 */
[----:B------:R-:W-:Y:S01]  /*bda0*/  ISETP.GE.AND P4, PT, R144, RZ, PT ;  /* 0x000000ff9000720c */ /* 0x000fe20003f86270 */
[----:B------:R-:W-:-:S04]  /*bdb0*/  IMAD.HI.U32 R17, R4, R12, RZ ;  /* 0x0000000c04117227 */ /* 0x000fc800078e00ff */
[----:B------:R-:W-:Y:S02]  /*bdc0*/  @!P5 IMAD.IADD R9, R9, 0x1, -R3 ;  /* 0x000000010909d824 */ /* 0x000fe400078e0a03 */
[C---:B0-----:R-:W-:Y:S02]  /*bdd0*/  IMAD R14, R3.reuse, R19, R18 ;  /* 0x00000013030e7224 */ /* 0x041fe400078e0212 */
[----:B------:R-:W-:Y:S01]  /*bde0*/  IMAD.MOV R17, RZ, RZ, -R17 ;  /* 0x000000ffff117224 */ /* 0x000fe200078e0a11 */
[C---:B------:R-:W-:Y:S01]  /*bdf0*/  ISETP.GT.U32.AND P5, PT, R3.reuse, R9, PT ;  /* 0x000000090300720c */ /* 0x040fe20003fa4070 */
[----:B------:R-:W-:Y:S01]  /*be00*/  IMAD.HI.U32 R15, R4, R16, RZ ;  /* 0x00000010040f7227 */ /* 0x000fe200078e00ff */
[----:B------:R-:W-:-:S03]  /*be10*/  ISETP.GT.U32.AND P3, PT, R3, R14, PT ;  /* 0x0000000e0300720c */ /* 0x000fc60003f64070 */
[----:B------:R-:W-:Y:S02]  /*be20*/  @!P0 IMAD.IADD R10, R10, 0x1, -R3 ;  /* 0x000000010a0a8824 */ /* 0x000fe400078e0a03 */
[----:B------:R-:W-:Y:S02]  /*be30*/  IMAD R12, R3, R17, R12 ;  /* 0x00000011030c7224 */ /* 0x000fe400078e020c */
[----:B------:R-:W-:Y:S02]  /*be40*/  IMAD.MOV R15, RZ, RZ, -R15 ;  /* 0x000000ffff0f7224 */ /* 0x000fe400078e0a0f */
[----:B------:R-:W-:Y:S02]  /*be50*/  IMAD.MOV.U32 R17, RZ, RZ, R10 ;  /* 0x000000ffff117224 */ /* 0x000fe400078e000a */
[----:B------:R-:W-:Y:S02]  /*be60*/  @!P6 IMAD.IADD R13, R13, 0x1, -R3 ;  /* 0x000000010d0de824 */ /* 0x000fe400078e0a03 */
[C---:B------:R-:W-:Y:S01]  /*be70*/  IMAD R11, R3.reuse, R15, R16 ;  /* 0x0000000f030b7224 */ /* 0x040fe200078e0210 */
[----:B------:R-:W-:Y:S01]  /*be80*/  IABS R16, R150 ;  /* 0x0000009600107213 */ /* 0x000fe20000000000 */
[----:B------:R-:W-:Y:S01]  /*be90*/  @!P4 IMAD.MOV R17, RZ, RZ, -R17 ;  /* 0x000000ffff11c224 */ /* 0x000fe200078e0a11 */
[----:B------:R-:W-:Y:S01]  /*bea0*/  ISETP.GT.U32.AND P4, PT, R3, R13, PT ;  /* 0x0000000d0300720c */ /* 0x000fe20003f84070 */
[--C-:B------:R-:W-:Y:S01]  /*beb0*/  @!P3 IMAD.IADD R14, R14, 0x1, -R3.reuse ;  /* 0x000000010e0eb824 */ /* 0x100fe200078e0a03 */
[----:B------:R-:W-:Y:S01]  /*bec0*/  IABS R15, R151 ;  /* 0x00000097000f7213 */ /* 0x000fe20000000000 */
[----:B------:R-:W-:Y:S01]  /*bed0*/  @!P5 IMAD.IADD R9, R9, 0x1, -R3 ;  /* 0x000000010909d824 */ /* 0x000fe200078e0a03 */
[C---:B------:R-:W-:Y:S01]  /*bee0*/  ISETP.GT.U32.AND P0, PT, R3.reuse, R12, PT ;  /* 0x0000000c0300720c */ /* 0x040fe20003f04070 */
[----:B------:R-:W-:Y:S01]  /*bef0*/  IMAD.HI.U32 R10, R4, R16, RZ ;  /* 0x00000010040a7227 */ /* 0x000fe200078e00ff */
[----:B------:R-:W-:Y:S01]  /*bf00*/  ISETP.GT.U32.AND P5, PT, R3, R11, PT ;  /* 0x0000000b0300720c */ /* 0x000fe20003fa4070 */
[----:B------:R-:W-:Y:S01]  /*bf10*/  STL [R1+0x32c], R20 ;  /* 0x00032c1401007387 */ /* 0x000fe20000100800 */
[----:B------:R-:W-:Y:S01]  /*bf20*/  ISETP.GE.AND P6, PT, R147, RZ, PT ;  /* 0x000000ff9300720c */ /* 0x000fe20003fc6270 */
[----:B------:R-:W-:Y:S01]  /*bf30*/  IMAD.MOV R10, RZ, RZ, -R10 ;  /* 0x000000ffff0a7224 */ /* 0x000fe200078e0a0a */
[----:B------:R-:W-:Y:S01]  /*bf40*/  ISETP.GE.AND P1, PT, R145, RZ, PT ;  /* 0x000000ff9100720c */ /* 0x000fe20003f26270 */
[----:B------:R0:W-:Y:S01]  /*bf50*/  STL [R1+0x324], R17 ;  /* 0x0003241101007387 */ /* 0x0001e20000100800 */
[C---:B------:R-:W-:Y:S01]  /*bf60*/  ISETP.GT.U32.AND P3, PT, R3.reuse, R14, PT ;  /* 0x0000000e0300720c */ /* 0x040fe20003f64070 */
[----:B------:R-:W-:-:S02]  /*bf70*/  IMAD R10, R3, R10, R16 ;  /* 0x0000000a030a7224 */ /* 0x000fc400078e0210 */
[----:B------:R-:W-:Y:S02]  /*bf80*/  @!P4 IMAD.IADD R13, R13, 0x1, -R3 ;  /* 0x000000010d0dc824 */ /* 0x000fe400078e0a03 */
[----:B0-----:R-:W-:-:S04]  /*bf90*/  IMAD.HI.U32 R17, R4, R15, RZ ;  /* 0x0000000f04117227 */ /* 0x001fc800078e00ff */
[----:B------:R-:W-:Y:S01]  /*bfa0*/  IMAD.MOV R17, RZ, RZ, -R17 ;  /* 0x000000ffff117224 */ /* 0x000fe200078e0a11 */
[----:B------:R-:W-:Y:S01]  /*bfb0*/  ISETP.GE.AND P2, PT, R146, RZ, PT ;  /* 0x000000ff9200720c */ /* 0x000fe20003f46270 */
[----:B------:R-:W-:Y:S01]  /*bfc0*/  IMAD.MOV.U32 R18, RZ, RZ, R9 ;  /* 0x000000ffff127224 */ /* 0x000fe200078e0009 */
[C---:B------:R-:W-:Y:S01]  /*bfd0*/  ISETP.GT.U32.AND P4, PT, R3.reuse, R10, PT ;  /* 0x0000000a0300720c */ /* 0x040fe20003f84070 */
[----:B------:R-:W-:Y:S02]  /*bfe0*/  IMAD R9, R3, R17, R15 ;  /* 0x0000001103097224 */ /* 0x000fe400078e020f */
[----:B------:R-:W-:Y:S02]  /*bff0*/  IMAD.MOV.U32 R16, RZ, RZ, R13 ;  /* 0x000000ffff107224 */ /* 0x000fe400078e000d */
[--C-:B------:R-:W-:Y:S02]  /*c000*/  @!P0 IMAD.IADD R12, R12, 0x1, -R3.reuse ;  /* 0x000000010c0c8824 */ /* 0x100fe400078e0a03 */
[----:B------:R-:W-:-:S02]  /*c010*/  @!P5 IMAD.IADD R11, R11, 0x1, -R3 ;  /* 0x000000010b0bd824 */ /* 0x000fc400078e0a03 */
[----:B------:R-:W-:Y:S01]  /*c020*/  @!P6 IMAD.MOV R16, RZ, RZ, -R16 ;  /* 0x000000ffff10e224 */ /* 0x000fe200078e0a10 */
[C---:B------:R-:W-:Y:S01]  /*c030*/  ISETP.GT.U32.AND P6, PT, R3.reuse, R9, PT ;  /* 0x000000090300720c */ /* 0x040fe20003fc4070 */
[--C-:B------:R-:W-:Y:S02]  /*c040*/  @!P3 IMAD.IADD R14, R14, 0x1, -R3.reuse ;  /* 0x000000010e0eb824 */ /* 0x100fe400078e0a03 */
[----:B------:R-:W-:Y:S01]  /*c050*/  @!P1 IMAD.MOV R18, RZ, RZ, -R18 ;  /* 0x000000ffff129224 */ /* 0x000fe200078e0a12 */
[C---:B------:R-:W-:Y:S02]  /*c060*/  ISETP.GT.U32.AND P1, PT, R3.reuse, R12, PT ;  /* 0x0000000c0300720c */ /* 0x040fe40003f24070 */
[----:B------:R-:W-:Y:S01]  /*c070*/  ISETP.GT.U32.AND P5, PT, R3, R11, PT ;  /* 0x0000000b0300720c */ /* 0x000fe20003fa4070 */
[----:B------:R-:W-:Y:S01]  /*c080*/  IMAD.MOV.U32 R15, RZ, RZ, R14 ;  /* 0x000000ffff0f7224 */ /* 0x000fe200078e000e */
[----:B------:R-:W-:Y:S01]  /*c090*/  IABS R14, R152 ;  /* 0x00000098000e7213 */ /* 0x000fe20000000000 */
[----:B------:R-:W-:Y:S01]  /*c0a0*/  @!P4 IMAD.IADD R10, R10, 0x1, -R3 ;  /* 0x000000010a0ac824 */ /* 0x000fe200078e0a03 */
[----:B------:R-:W-:Y:S01]  /*c0b0*/  ISETP.GE.AND P3, PT, R148, RZ, PT ;  /* 0x000000ff9400720c */ /* 0x000fe20003f66270 */
[----:B------:R-:W-:Y:S01]  /*c0c0*/  @!P2 IMAD.MOV R15, RZ, RZ, -R15 ;  /* 0x000000ffff0fa224 */ /* 0x000fe200078e0a0f */
[----:B------:R-:W-:Y:S01]  /*c0d0*/  ISETP.GE.AND P0, PT, R149, RZ, PT ;  /* 0x000000ff9500720c */ /* 0x000fe20003f06270 */
[----:B------:R-:W-:Y:S01]  /*c0e0*/  IMAD.MOV.U32 R13, RZ, RZ, R14 ;  /* 0x000000ffff0d7224 */ /* 0x000fe200078e000e */
[----:B------:R-:W-:Y:S01]  /*c0f0*/  STL [R1+0x31c], R18 ;  /* 0x00031c1201007387 */ /* 0x000fe20000100800 */
[--C-:B------:R-:W-:Y:S01]  /*c100*/  @!P6 IMAD.IADD R9, R9, 0x1, -R3.reuse ;  /* 0x000000010909e824 */ /* 0x100fe200078e0a03 */
[----:B------:R-:W-:Y:S01]  /*c110*/  ISETP.GT.U32.AND P6, PT, R3, R10, PT ;  /* 0x0000000a0300720c */ /* 0x000fe20003fc4070 */
[--C-:B------:R-:W-:Y:S01]  /*c120*/  @!P1 IMAD.IADD R12, R12, 0x1, -R3.reuse ;  /* 0x000000010c0c9824 */ /* 0x100fe200078e0a03 */
[----:B------:R0:W-:Y:S01]  /*c130*/  STL [R1+0x318], R15 ;  /* 0x0003180f01007387 */ /* 0x0001e20000100800 */
[----:B------:R-:W-:-:S02]  /*c140*/  @!P5 IMAD.IADD R11, R11, 0x1, -R3 ;  /* 0x000000010b0bd824 */ /* 0x000fc400078e0a03 */
[----:B------:R-:W-:Y:S01]  /*c150*/  IMAD.HI.U32 R17, R4, R13, RZ ;  /* 0x0000000d04117227 */ /* 0x000fe200078e00ff */
[----:B0-----:R-:W-:-:S03]  /*c160*/  IABS R15, R153 ;  /* 0x00000099000f7213 */ /* 0x001fc60000000000 */
[----:B------:R-:W-:Y:S02]  /*c170*/  IMAD.MOV.U32 R19, RZ, RZ, R12 ;  /* 0x000000ffff137224 */ /* 0x000fe400078e000c */
[----:B------:R-:W-:Y:S02]  /*c180*/  IMAD.MOV R17, RZ, RZ, -R17 ;  /* 0x000000ffff117224 */ /* 0x000fe400078e0a11 */
[----:B------:R-:W-:Y:S01]  /*c190*/  IMAD.MOV.U32 R14, RZ, RZ, R15 ;  /* 0x000000ffff0e7224 */ /* 0x000fe200078e000f */
[----:B------:R-:W-:Y:S01]  /*c1a0*/  IABS R15, R154 ;  /* 0x0000009a000f7213 */ /* 0x000fe20000000000 */
[----:B------:R-:W-:Y:S02]  /*c1b0*/  IMAD.MOV.U32 R18, RZ, RZ, R11 ;  /* 0x000000ffff127224 */ /* 0x000fe400078e000b */
[----:B------:R-:W-:Y:S02]  /*c1c0*/  @!P3 IMAD.MOV R19, RZ, RZ, -R19 ;  /* 0x000000ffff13b224 */ /* 0x000fe400078e0a13 */
[----:B------:R-:W-:-:S02]  /*c1d0*/  @!P0 IMAD.MOV R18, RZ, RZ, -R18 ;  /* 0x000000ffff128224 */ /* 0x000fc400078e0a12 */
[C---:B------:R-:W-:Y:S01]  /*c1e0*/  IMAD R13, R3.reuse, R17, R13 ;  /* 0x00000011030d7224 */ /* 0x040fe200078e020d */
[----:B------:R0:W-:Y:S01]  /*c1f0*/  STL [R1+0x314], R16 ;  /* 0x0003141001007387 */ /* 0x0001e20000100800 */
[----:B------:R-:W-:Y:S02]  /*c200*/  IMAD.MOV.U32 R11, RZ, RZ, R15 ;  /* 0x000000ffff0b7224 */ /* 0x000fe400078e000f */
[----:B------:R-:W-:Y:S01]  /*c210*/  @!P6 IMAD.IADD R10, R10, 0x1, -R3 ;  /* 0x000000010a0ae824 */ /* 0x000fe200078e0a03 */
[----:B------:R-:W-:Y:S01]  /*c220*/  STL [R1+0x30c], R19 ;  /* 0x00030c1301007387 */ /* 0x000fe20000100800 */
[----:B------:R-:W-:-:S03]  /*c230*/  ISETP.GT.U32.AND P6, PT, R3, R13, PT ;  /* 0x0000000d0300720c */ /* 0x000fc60003fc4070 */
[----:B------:R1:W-:Y:S01]  /*c240*/  STL [R1+0x308], R18 ;  /* 0x0003081201007387 */ /* 0x0003e20000100800 */
[----:B------:R-:W-:Y:S01]  /*c250*/  ISETP.GE.AND P2, PT, R150, RZ, PT ;  /* 0x000000ff9600720c */ /* 0x000fe20003f46270 */
[----:B0-----:R-:W-:Y:S01]  /*c260*/  IMAD.HI.U32 R16, R4, R14, RZ ;  /* 0x0000000e04107227 */ /* 0x001fe200078e00ff */
[----:B------:R-:W-:-:S03]  /*c270*/  ISETP.GT.U32.AND P3, PT, R3, R9, PT ;  /* 0x000000090300720c */ /* 0x000fc60003f64070 */
[----:B-1----:R-:W-:-:S04]  /*c280*/  IMAD.HI.U32 R18, R4, R11, RZ ;  /* 0x0000000b04127227 */ /* 0x002fc800078e00ff */
[----:B------:R-:W-:Y:S02]  /*c290*/  IMAD.MOV R18, RZ, RZ, -R18 ;  /* 0x000000ffff127224 */ /* 0x000fe400078e0a12 */
[----:B------:R-:W-:Y:S02]  /*c2a0*/  IMAD.MOV R16, RZ, RZ, -R16 ;  /* 0x000000ffff107224 */ /* 0x000fe400078e0a10 */
[----:B------:R-:W-:Y:S02]  /*c2b0*/  IMAD R11, R3, R18, R11 ;  /* 0x00000012030b7224 */ /* 0x000fe400078e020b */
[--C-:B------:R-:W-:Y:S02]  /*c2c0*/  @!P6 IMAD.IADD R13, R13, 0x1, -R3.reuse ;  /* 0x000000010d0de824 */ /* 0x100fe400078e0a03 */
[C---:B------:R-:W-:Y:S01]  /*c2d0*/  IMAD R12, R3.reuse, R16, R14 ;  /* 0x00000010030c7224 */ /* 0x040fe200078e020e */
[----:B------:R-:W-:Y:S01]  /*c2e0*/  ISETP.GT.U32.AND P6, PT, R3, R11, PT ;  /* 0x0000000b0300720c */ /* 0x000fe20003fc4070 */
[----:B------:R-:W-:Y:S01]  /*c2f0*/  IMAD.MOV.U32 R23, RZ, RZ, R10 ;  /* 0x000000ffff177224 */ /* 0x000fe200078e000a */
[----:B------:R-:W-:Y:S01]  /*c300*/  ISETP.GE.AND P1, PT, R151, RZ, PT ;  /* 0x000000ff9700720c */ /* 0x000fe20003f26270 */
[----:B------:R-:W-:Y:S01]  /*c310*/  @!P3 IMAD.IADD R9, R9, 0x1, -R3 ;  /* 0x000000010909b824 */ /* 0x000fe200078e0a03 */
[C---:B------:R-:W-:Y:S01]  /*c320*/  ISETP.GT.U32.AND P3, PT, R3.reuse, R12, PT ;  /* 0x0000000c0300720c */ /* 0x040fe20003f64070 */
[----:B------:R-:W-:Y:S01]  /*c330*/  @!P2 IMAD.MOV R23, RZ, RZ, -R23 ;  /* 0x000000ffff17a224 */ /* 0x000fe200078e0a17 */
[----:B------:R-:W-:-:S02]  /*c340*/  ISETP.GT.U32.AND P2, PT, R3, R13, PT ;  /* 0x0000000d0300720c */ /* 0x000fc40003f44070 */
[----:B------:R-:W-:Y:S01]  /*c350*/  IABS R16, R157 ;  /* 0x0000009d00107213 */ /* 0x000fe20000000000 */
[----:B------:R-:W-:Y:S01]  /*c360*/  IMAD.MOV.U32 R22, RZ, RZ, R9 ;  /* 0x000000ffff167224 */ /* 0x000fe200078e0009 */
[----:B------:R-:W-:Y:S02]  /*c370*/  ISETP.GE.AND P5, PT, R152, RZ, PT ;  /* 0x000000ff9800720c */ /* 0x000fe40003fa6270 */
[----:B------:R-:W-:Y:S01]  /*c380*/  IABS R14, R158 ;  /* 0x0000009e000e7213 */ /* 0x000fe20000000000 */
[----:B------:R-:W-:Y:S02]  /*c390*/  @!P6 IMAD.IADD R11, R11, 0x1, -R3 ;  /* 0x000000010b0be824 */ /* 0x000fe400078e0a03 */
[----:B------:R-:W-:Y:S01]  /*c3a0*/  IMAD.HI.U32 R19, R4, R16, RZ ;  /* 0x0000001004137227 */ /* 0x000fe200078e00ff */
[----:B------:R-:W-:Y:S02]  /*c3b0*/  IABS R15, R156 ;  /* 0x0000009c000f7213 */ /* 0x000fe40000000000 */
[----:B------:R-:W-:Y:S01]  /*c3c0*/  ISETP.GT.U32.AND P6, PT, R3, R11, PT ;  /* 0x0000000b0300720c */ /* 0x000fe20003fc4070 */
[----:B------:R-:W-:-:S02]  /*c3d0*/  @!P1 IMAD.MOV R22, RZ, RZ, -R22 ;  /* 0x000000ffff169224 */ /* 0x000fc400078e0a16 */
[----:B------:R-:W-:Y:S01]  /*c3e0*/  IMAD.HI.U32 R18, R4, R14, RZ ;  /* 0x0000000e04127227 */ /* 0x000fe200078e00ff */
[----:B------:R-:W-:Y:S03]  /*c3f0*/  STL [R1+0x304], R23 ;  /* 0x0003041701007387 */ /* 0x000fe60000100800 */
[----:B------:R-:W-:Y:S02]  /*c400*/  @!P3 IMAD.IADD R12, R12, 0x1, -R3 ;  /* 0x000000010c0cb824 */ /* 0x000fe400078e0a03 */
[----:B------:R-:W-:Y:S02]  /*c410*/  IMAD.MOV R19, RZ, RZ, -R19 ;  /* 0x000000ffff137224 */ /* 0x000fe400078e0a13 */
[----:B------:R-:W-:Y:S01]  /*c420*/  @!P2 IMAD.IADD R13, R13, 0x1, -R3 ;  /* 0x000000010d0da824 */ /* 0x000fe200078e0a03 */
[----:B------:R0:W-:Y:S01]  /*c430*/  STL [R1+0x300], R22 ;  /* 0x0003001601007387 */ /* 0x0001e20000100800 */
[----:B------:R-:W-:Y:S01]  /*c440*/  IMAD.MOV R18, RZ, RZ, -R18 ;  /* 0x000000ffff127224 */ /* 0x000fe200078e0a12 */
[C---:B------:R-:W-:Y:S01]  /*c450*/  ISETP.GT.U32.AND P3, PT, R3.reuse, R12, PT ;  /* 0x0000000c0300720c */ /* 0x040fe20003f64070 */
[----:B------:R-:W-:-:S02]  /*c460*/  IMAD R16, R3, R19, R16 ;  /* 0x0000001303107224 */ /* 0x000fc400078e0210 */
[----:B------:R-:W-:-:S04]  /*c470*/  IMAD.HI.U32 R20, R4, R15, RZ ;  /* 0x0000000f04147227 */ /* 0x000fc800078e00ff */
[----:B0-----:R-:W-:Y:S02]  /*c480*/  IMAD.MOV.U32 R22, RZ, RZ, R13 ;  /* 0x000000ffff167224 */ /* 0x001fe400078e000d */
[C---:B------:R-:W-:Y:S02]  /*c490*/  IMAD R14, R3.reuse, R18, R14 ;  /* 0x00000012030e7224 */ /* 0x040fe400078e020e */
[----:B------:R-:W-:Y:S01]  /*c4a0*/  @!P5 IMAD.MOV R22, RZ, RZ, -R22 ;  /* 0x000000ffff16d224 */ /* 0x000fe200078e0a16 */
[----:B------:R-:W-:Y:S01]  /*c4b0*/  ISETP.GT.U32.AND P5, PT, R3, R16, PT ;  /* 0x000000100300720c */ /* 0x000fe20003fa4070 */
[----:B------:R-:W-:Y:S01]  /*c4c0*/  IMAD.MOV R20, RZ, RZ, -R20 ;  /* 0x000000ffff147224 */ /* 0x000fe200078e0a14 */
[----:B------:R-:W-:Y:S01]  /*c4d0*/  IABS R17, R155 ;  /* 0x0000009b00117213 */ /* 0x000fe20000000000 */
[----:B------:R-:W-:Y:S01]  /*c4e0*/  @!P6 IMAD.IADD R11, R11, 0x1, -R3 ;  /* 0x000000010b0be824 */ /* 0x000fe200078e0a03 */
[C---:B------:R-:W-:Y:S01]  /*c4f0*/  ISETP.GT.U32.AND P6, PT, R3.reuse, R14, PT ;  /* 0x0000000e0300720c */ /* 0x040fe20003fc4070 */
[----:B------:R-:W-:-:S02]  /*c500*/  IMAD R15, R3, R20, R15 ;  /* 0x00000014030f7224 */ /* 0x000fc400078e020f */
[----:B------:R-:W-:-:S04]  /*c510*/  IMAD.HI.U32 R21, R4, R17, RZ ;  /* 0x0000001104157227 */ /* 0x000fc800078e00ff */
[----:B------:R-:W-:Y:S01]  /*c520*/  @!P3 IMAD.IADD R12, R12, 0x1, -R3 ;  /* 0x000000010c0cb824 */ /* 0x000fe200078e0a03 */
[C---:B------:R-:W-:Y:S01]  /*c530*/  ISETP.GT.U32.AND P3, PT, R3.reuse, R15, PT ;  /* 0x0000000f0300720c */ /* 0x040fe20003f64070 */
[----:B------:R-:W-:Y:S01]  /*c540*/  IMAD.MOV R10, RZ, RZ, -R21 ;  /* 0x000000ffff0a7224 */ /* 0x000fe200078e0a15 */
[----:B------:R-:W-:Y:S01]  /*c550*/  IABS R13, R160 ;  /* 0x000000a0000d7213 */ /* 0x000fe20000000000 */
[----:B------:R-:W-:Y:S02]  /*c560*/  @!P5 IMAD.IADD R16, R16, 0x1, -R3 ;  /* 0x000000011010d824 */ /* 0x000fe400078e0a03 */
[C---:B------:R-:W-:Y:S02]  /*c570*/  IMAD R10, R3.reuse, R10, R17 ;  /* 0x0000000a030a7224 */ /* 0x040fe400078e0211 */
[----:B------:R-:W-:Y:S01]  /*c580*/  @!P6 IMAD.IADD R14, R14, 0x1, -R3 ;  /* 0x000000010e0ee824 */ /* 0x000fe200078e0a03 */
[C---:B------:R-:W-:Y:S01]  /*c590*/  ISETP.GT.U32.AND P6, PT, R3.reuse, R16, PT ;  /* 0x000000100300720c */ /* 0x040fe20003fc4070 */
[----:B------:R-:W-:Y:S01]  /*c5a0*/  IMAD.MOV.U32 R17, RZ, RZ, R11 ;  /* 0x000000ffff117224 */ /* 0x000fe200078e000b */
[----:B------:R-:W-:Y:S01]  /*c5b0*/  ISETP.GT.U32.AND P2, PT, R3, R10, PT ;  /* 0x0000000a0300720c */ /* 0x000fe20003f44070 */
[----:B------:R-:W-:Y:S01]  /*c5c0*/  IMAD.HI.U32 R11, R4, R13, RZ ;  /* 0x0000000d040b7227 */ /* 0x000fe200078e00ff */
[----:B------:R-:W-:-:S03]  /*c5d0*/  IABS R9, R159 ;  /* 0x0000009f00097213 */ /* 0x000fc60000000000 */
[----:B------:R-:W-:Y:S02]  /*c5e0*/  @!P3 IMAD.IADD R15, R15, 0x1, -R3 ;  /* 0x000000010f0fb824 */ /* 0x000fe400078e0a03 */
[----:B------:R-:W-:Y:S01]  /*c5f0*/  IMAD.MOV R11, RZ, RZ, -R11 ;  /* 0x000000ffff0b7224 */ /* 0x000fe200078e0a0b */
[----:B------:R-:W-:Y:S01]  /*c600*/  ISETP.GE.AND P4, PT, R153, RZ, PT ;  /* 0x000000ff9900720c */ /* 0x000fe20003f86270 */
[----:B------:R-:W-:Y:S01]  /*c610*/  IMAD.MOV.U32 R21, RZ, RZ, R12 ;  /* 0x000000ffff157224 */ /* 0x000fe200078e000c */
[----:B------:R-:W-:Y:S01]  /*c620*/  ISETP.GE.AND P0, PT, R154, RZ, PT ;  /* 0x000000ff9a00720c */ /* 0x000fe20003f06270 */
[C---:B------:R-:W-:Y:S01]  /*c630*/  IMAD R11, R3.reuse, R11, R13 ;  /* 0x0000000b030b7224 */ /* 0x040fe200078e020d */
[----:B------:R-:W-:Y:S01]  /*c640*/  ISETP.GT.U32.AND P5, PT, R3, R15, PT ;  /* 0x0000000f0300720c */ /* 0x000fe20003fa4070 */
[----:B------:R-:W-:-:S04]  /*c650*/  IMAD.HI.U32 R12, R4, R9, RZ ;  /* 0x00000009040c7227 */ /* 0x000fc800078e00ff */
[--C-:B------:R-:W-:Y:S01]  /*c660*/  @!P6 IMAD.IADD R16, R16, 0x1, -R3.reuse ;  /* 0x000000011010e824 */ /* 0x100fe200078e0a03 */
[----:B------:R-:W-:Y:S01]  /*c670*/  ISETP.GT.U32.AND P6, PT, R3, R11, PT ;  /* 0x0000000b0300720c */ /* 0x000fe20003fc4070 */
[----:B------:R-:W-:Y:S02]  /*c680*/  @!P2 IMAD.IADD R10, R10, 0x1, -R3 ;  /* 0x000000010a0aa824 */ /* 0x000fe400078e0a03 */
[----:B------:R-:W-:-:S03]  /*c690*/  IMAD.MOV R12, RZ, RZ, -R12 ;  /* 0x000000ffff0c7224 */ /* 0x000fc600078e0a0c */
[C---:B------:R-:W-:Y:S01]  /*c6a0*/  ISETP.GT.U32.AND P3, PT, R3.reuse, R10, PT ;  /* 0x0000000a0300720c */ /* 0x040fe20003f64070 */
[----:B------:R-:W-:Y:S02]  /*c6b0*/  IMAD R12, R3, R12, R9 ;  /* 0x0000000c030c7224 */ /* 0x000fe400078e0209 */
[----:B------:R-:W-:Y:S02]  /*c6c0*/  @!P4 IMAD.MOV R21, RZ, RZ, -R21 ;  /* 0x000000ffff15c224 */ /* 0x000fe400078e0a15 */
[----:B------:R-:W-:Y:S01]  /*c6d0*/  @!P0 IMAD.MOV R17, RZ, RZ, -R17 ;  /* 0x000000ffff118224 */ /* 0x000fe200078e0a11 */
[----:B------:R-:W-:Y:S01]  /*c6e0*/  IABS R9, R161 ;  /* 0x000000a100097213 */ /* 0x000fe20000000000 */
[--C-:B------:R-:W-:Y:S01]  /*c6f0*/  @!P5 IMAD.IADD R15, R15, 0x1, -R3.reuse ;  /* 0x000000010f0fd824 */ /* 0x100fe200078e0a03 */
[----:B------:R-:W-:Y:S01]  /*c700*/  ISETP.GT.U32.AND P5, PT, R3, R12, PT ;  /* 0x0000000c0300720c */ /* 0x000fe20003fa4070 */
[----:B------:R-:W-:Y:S01]  /*c710*/  STL [R1+0x2fc], R22 ;  /* 0x0002fc1601007387 */ /* 0x000fe20000100800 */
[----:B------:R-:W-:Y:S01]  /*c720*/  @!P6 IMAD.IADD R11, R11, 0x1, -R3 ;  /* 0x000000010b0be824 */ /* 0x000fe200078e0a03 */
[----:B------:R-:W-:-:S02]  /*c730*/  ISETP.GE.AND P1, PT, R155, RZ, PT ;  /* 0x000000ff9b00720c */ /* 0x000fc40003f26270 */
[----:B------:R-:W-:Y:S01]  /*c740*/  STL [R1+0x2f8], R21 ;  /* 0x0002f81501007387 */ /* 0x000fe20000100800 */
[----:B------:R-:W-:Y:S01]  /*c750*/  ISETP.GE.AND P4, PT, R156, RZ, PT ;  /* 0x000000ff9c00720c */ /* 0x000fe20003f86270 */
[----:B------:R-:W-:Y:S02]  /*c760*/  IMAD.HI.U32 R18, R4, R9, RZ ;  /* 0x0000000904127227 */ /* 0x000fe400078e00ff */
[----:B------:R0:W-:Y:S01]  /*c770*/  STL [R1+0x2f4], R17 ;  /* 0x0002f41101007387 */ /* 0x0001e20000100800 */
[----:B------:R-:W-:Y:S01]  /*c780*/  ISETP.GT.U32.AND P6, PT, R3, R11, PT ;  /* 0x0000000b0300720c */ /* 0x000fe20003fc4070 */
[----:B------:R-:W-:Y:S02]  /*c790*/  @!P3 IMAD.IADD R10, R10, 0x1, -R3 ;  /* 0x000000010a0ab824 */ /* 0x000fe400078e0a03 */
[----:B------:R-:W-:Y:S01]  /*c7a0*/  IMAD.MOV R18, RZ, RZ, -R18 ;  /* 0x000000ffff127224 */ /* 0x000fe200078e0a12 */
[----:B0-----:R-:W-:Y:S01]  /*c7b0*/  IABS R17, R162 ;  /* 0x000000a200117213 */ /* 0x001fe20000000000 */
[----:B------:R-:W-:-:S04]  /*c7c0*/  IMAD.MOV.U32 R20, RZ, RZ, R10 ;  /* 0x000000ffff147224 */ /* 0x000fc800078e000a */
[----:B------:R-:W-:Y:S01]  /*c7d0*/  IMAD.HI.U32 R19, R4, R17, RZ ;  /* 0x0000001104137227 */ /* 0x000fe200078e00ff */
[----:B------:R-:W-:-:S03]  /*c7e0*/  ISETP.GE.AND P2, PT, R157, RZ, PT ;  /* 0x000000ff9d00720c */ /* 0x000fc60003f46270 */
[----:B------:R-:W-:Y:S02]  /*c7f0*/  @!P5 IMAD.IADD R12, R12, 0x1, -R3 ;  /* 0x000000010c0cd824 */ /* 0x000fe400078e0a03 */
[C---:B------:R-:W-:Y:S02]  /*c800*/  IMAD R9, R3.reuse, R18, R9 ;  /* 0x0000001203097224 */ /* 0x040fe400078e0209 */
[----:B------:R-:W-:Y:S02]  /*c810*/  IMAD.MOV R10, RZ, RZ, -R19 ;  /* 0x000000ffff0a7224 */ /* 0x000fe400078e0a13 */
[----:B------:R-:W-:Y:S01]  /*c820*/  @!P1 IMAD.MOV R20, RZ, RZ, -R20 ;  /* 0x000000ffff149224 */ /* 0x000fe200078e0a14 */
[C---:B------:R-:W-:Y:S01]  /*c830*/  ISETP.GT.U32.AND P1, PT, R3.reuse, R12, PT ;  /* 0x0000000c0300720c */ /* 0x040fe20003f24070 */
[----:B------:R-:W-:Y:S01]  /*c840*/  @!P4 IMAD.MOV R15, RZ, RZ, -R15 ;  /* 0x000000ffff0fc224 */ /* 0x000fe200078e0a0f */
[C---:B------:R-:W-:Y:S01]  /*c850*/  ISETP.GT.U32.AND P4, PT, R3.reuse, R9, PT ;  /* 0x000000090300720c */ /* 0x040fe20003f84070 */
[C---:B------:R-:W-:Y:S01]  /*c860*/  IMAD R10, R3.reuse, R10, R17 ;  /* 0x0000000a030a7224 */ /* 0x040fe200078e0211 */
[----:B------:R-:W-:Y:S01]  /*c870*/  ISETP.GT.U32.AND P0, PT, R3, R14, PT ;  /* 0x0000000e0300720c */ /* 0x000fe20003f04070 */
[----:B------:R-:W-:-:S03]  /*c880*/  @!P6 IMAD.IADD R11, R11, 0x1, -R3 ;  /* 0x000000010b0be824 */ /* 0x000fc600078e0a03 */
[----:B------:R-:W-:Y:S02]  /*c890*/  ISETP.GT.U32.AND P6, PT, R3, R10, PT ;  /* 0x0000000a0300720c */ /* 0x000fe40003fc4070 */
[----:B------:R-:W-:Y:S01]  /*c8a0*/  ISETP.GE.AND P3, PT, R158, RZ, PT ;  /* 0x000000ff9e00720c */ /* 0x000fe20003f66270 */
[----:B------:R-:W-:Y:S01]  /*c8b0*/  @!P2 IMAD.MOV R16, RZ, RZ, -R16 ;  /* 0x000000ffff10a224 */ /* 0x000fe200078e0a10 */
[----:B------:R-:W-:Y:S01]  /*c8c0*/  IABS R13, R163 ;  /* 0x000000a3000d7213 */ /* 0x000fe20000000000 */
[--C-:B------:R-:W-:Y:S01]  /*c8d0*/  @!P1 IMAD.IADD R12, R12, 0x1, -R3.reuse ;  /* 0x000000010c0c9824 */ /* 0x100fe200078e0a03 */
[----:B------:R-:W-:Y:S01]  /*c8e0*/  STL [R1+0x2ec], R20 ;  /* 0x0002ec1401007387 */ /* 0x000fe20000100800 */
[----:B------:R-:W-:-:S03]  /*c8f0*/  @!P4 IMAD.IADD R9, R9, 0x1, -R3 ;  /* 0x000000010909c824 */ /* 0x000fc600078e0a03 */
[----:B------:R-:W-:Y:S01]  /*c900*/  STL [R1+0x2e0], R15 ;  /* 0x0002e00f01007387 */ /* 0x000fe20000100800 */
[--C-:B------:R-:W-:Y:S01]  /*c910*/  @!P0 IMAD.IADD R14, R14, 0x1, -R3.reuse ;  /* 0x000000010e0e8824 */ /* 0x100fe200078e0a03 */
[----:B------:R-:W-:Y:S01]  /*c920*/  ISETP.GT.U32.AND P4, PT, R3, R9, PT ;  /* 0x000000090300720c */ /* 0x000fe20003f84070 */
[----:B------:R-:W-:Y:S01]  /*c930*/  @!P6 IMAD.IADD R10, R10, 0x1, -R3 ;  /* 0x000000010a0ae824 */ /* 0x000fe200078e0a03 */
[----:B------:R0:W-:Y:S01]  /*c940*/  STL [R1+0x2dc], R16 ;  /* 0x0002dc1001007387 */ /* 0x0001e20000100800 */
[----:B------:R-:W-:-:S03]  /*c950*/  IMAD.HI.U32 R18, R4, R13, RZ ;  /* 0x0000000d04127227 */ /* 0x000fc600078e00ff */
[----:B------:R-:W-:Y:S01]  /*c960*/  ISETP.GT.U32.AND P6, PT, R3, R10, PT ;  /* 0x0000000a0300720c */ /* 0x000fe20003fc4070 */
[----:B------:R-:W-:Y:S02]  /*c970*/  @!P3 IMAD.MOV R14, RZ, RZ, -R14 ;  /* 0x000000ffff0eb224 */ /* 0x000fe400078e0a0e */
[----:B0-----:R-:W-:Y:S01]  /*c980*/  IMAD.MOV.U32 R16, RZ, RZ, R12 ;  /* 0x000000ffff107224 */ /* 0x001fe200078e000c */
[----:B------:R-:W-:Y:S01]  /*c990*/  IABS R12, R164 ;  /* 0x000000a4000c7213 */ /* 0x000fe20000000000 */
[----:B------:R-:W-:Y:S02]  /*c9a0*/  IMAD.MOV.U32 R15, RZ, RZ, R11 ;  /* 0x000000ffff0f7224 */ /* 0x000fe400078e000b */
[----:B------:R-:W-:Y:S02]  /*c9b0*/  IMAD.MOV R18, RZ, RZ, -R18 ;  /* 0x000000ffff127224 */ /* 0x000fe400078e0a12 */
[----:B------:R-:W-:Y:S01]  /*c9c0*/  IMAD.HI.U32 R11, R4, R12, RZ ;  /* 0x0000000c040b7227 */ /* 0x000fe200078e00ff */
[----:B------:R0:W-:Y:S01]  /*c9d0*/  STL [R1+0x2d4], R14 ;  /* 0x0002d40e01007387 */ /* 0x0001e20000100800 */
[----:B------:R-:W-:-:S02]  /*c9e0*/  ISETP.GE.AND P0, PT, R159, RZ, PT ;  /* 0x000000ff9f00720c */ /* 0x000fc40003f06270 */
[----:B------:R-:W-:Y:S02]  /*c9f0*/  IMAD.MOV R11, RZ, RZ, -R11 ;  /* 0x000000ffff0b7224 */ /* 0x000fe400078e0a0b */
[----:B------:R-:W-:Y:S02]  /*ca00*/  @!P4 IMAD.IADD R9, R9, 0x1, -R3 ;  /* 0x000000010909c824 */ /* 0x000fe400078e0a03 */
[C---:B0-----:R-:W-:Y:S02]  /*ca10*/  IMAD R14, R3.reuse, R18, R13 ;  /* 0x00000012030e7224 */ /* 0x041fe400078e020d */
[----:B------:R-:W-:-:S03]  /*ca20*/  IMAD R12, R3, R11, R12 ;  /* 0x0000000b030c7224 */ /* 0x000fc600078e020c */
[C---:B------:R-:W-:Y:S01]  /*ca30*/  ISETP.GT.U32.AND P4, PT, R3.reuse, R14, PT ;  /* 0x0000000e0300720c */ /* 0x040fe20003f84070 */
[--C-:B------:R-:W-:Y:S01]  /*ca40*/  @!P6 IMAD.IADD R10, R10, 0x1, -R3.reuse ;  /* 0x000000010a0ae824 */ /* 0x100fe200078e0a03 */
[----:B------:R-:W-:Y:S02]  /*ca50*/  ISETP.GT.U32.AND P6, PT, R3, R12, PT ;  /* 0x0000000c0300720c */ /* 0x000fe40003fc4070 */
[----:B------:R-:W-:Y:S01]  /*ca60*/  ISETP.GE.AND P5, PT, R160, RZ, PT ;  /* 0x000000ffa000720c */ /* 0x000fe20003fa6270 */
[----:B------:R-:W-:Y:S01]  /*ca70*/  @!P0 IMAD.MOV R16, RZ, RZ, -R16 ;  /* 0x000000ffff108224 */ /* 0x000fe200078e0a10 */
[----:B------:R-:W-:Y:S02]  /*ca80*/  ISETP.GE.AND P2, PT, R161, RZ, PT ;  /* 0x000000ffa100720c */ /* 0x000fe40003f46270 */
[----:B------:R-:W-:Y:S02]  /*ca90*/  IABS R17, R165 ;  /* 0x000000a500117213 */ /* 0x000fe40000000000 */
[----:B------:R-:W-:Y:S01]  /*caa0*/  ISETP.GE.AND P3, PT, R162, RZ, PT ;  /* 0x000000ffa200720c */ /* 0x000fe20003f66270 */
[----:B------:R0:W-:Y:S01]  /*cab0*/  STL [R1+0x2d0], R16 ;  /* 0x0002d01001007387 */ /* 0x0001e20000100800 */
[----:B------:R-:W-:Y:S01]  /*cac0*/  IABS R18, R166 ;  /* 0x000000a600127213 */ /* 0x000fe20000000000 */
[----:B------:R-:W-:-:S02]  /*cad0*/  @!P4 IMAD.IADD R14, R14, 0x1, -R3 ;  /* 0x000000010e0ec824 */ /* 0x000fc400078e0a03 */
[----:B------:R-:W-:Y:S01]  /*cae0*/  IMAD.HI.U32 R20, R4, R17, RZ ;  /* 0x0000001104147227 */ /* 0x000fe200078e00ff */
[----:B0-----:R-:W-:-:S03]  /*caf0*/  IABS R16, R167 ;  /* 0x000000a700107213 */ /* 0x001fc60000000000 */
[----:B------:R-:W-:Y:S01]  /*cb00*/  @!P6 IMAD.IADD R12, R12, 0x1, -R3 ;  /* 0x000000010c0ce824 */ /* 0x000fe200078e0a03 */
[----:B------:R-:W-:Y:S01]  /*cb10*/  ISETP.GT.U32.AND P6, PT, R3, R14, PT ;  /* 0x0000000e0300720c */ /* 0x000fe20003fc4070 */
[----:B------:R-:W-:Y:S02]  /*cb20*/  @!P5 IMAD.MOV R15, RZ, RZ, -R15 ;  /* 0x000000ffff0fd224 */ /* 0x000fe400078e0a0f */
[----:B------:R-:W-:-:S04]  /*cb30*/  IMAD.HI.U32 R19, R4, R18, RZ ;  /* 0x0000001204137227 */ /* 0x000fc800078e00ff */
[----:B------:R-:W-:-:S04]  /*cb40*/  IMAD.HI.U32 R13, R4, R16, RZ ;  /* 0x00000010040d7227 */ /* 0x000fc800078e00ff */
[----:B------:R-:W-:Y:S02]  /*cb50*/  IMAD.MOV R20, RZ, RZ, -R20 ;  /* 0x000000ffff147224 */ /* 0x000fe400078e0a14 */
[----:B------:R-:W-:Y:S01]  /*cb60*/  IMAD.MOV.U32 R21, RZ, RZ, R9 ;  /* 0x000000ffff157224 */ /* 0x000fe200078e0009 */
[----:B------:R0:W-:Y:S01]  /*cb70*/  STL [R1+0x2c4], R15 ;  /* 0x0002c40f01007387 */ /* 0x0001e20000100800 */
[----:B------:R-:W-:Y:S02]  /*cb80*/  IMAD.MOV R19, RZ, RZ, -R19 ;  /* 0x000000ffff137224 */ /* 0x000fe400078e0a13 */
[----:B------:R-:W-:Y:S02]  /*cb90*/  IMAD.MOV R13, RZ, RZ, -R13 ;  /* 0x000000ffff0d7224 */ /* 0x000fe400078e0a0d */
[C---:B------:R-:W-:Y:S02]  /*cba0*/  IMAD R17, R3.reuse, R20, R17 ;  /* 0x0000001403117224 */ /* 0x040fe400078e0211 */
[----:B------:R-:W-:Y:S01]  /*cbb0*/  @!P2 IMAD.MOV R21, RZ, RZ, -R21 ;  /* 0x000000ffff15a224 */ /* 0x000fe200078e0a15 */
[----:B------:R-:W-:-:S02]  /*cbc0*/  ISETP.GT.U32.AND P2, PT, R3, R12, PT ;  /* 0x0000000c0300720c */ /* 0x000fc40003f44070 */
[----:B0-----:R-:W-:Y:S01]  /*cbd0*/  IABS R15, R168 ;  /* 0x000000a8000f7213 */ /* 0x001fe20000000000 */
[C---:B------:R-:W-:Y:S01]  /*cbe0*/  IMAD R18, R3.reuse, R19, R18 ;  /* 0x0000001303127224 */ /* 0x040fe200078e0212 */
[----:B------:R-:W-:Y:S01]  /*cbf0*/  IABS R19, R171 ;  /* 0x000000ab00137213 */ /* 0x000fe20000000000 */
[----:B------:R-:W-:Y:S01]  /*cc00*/  @!P3 IMAD.MOV R10, RZ, RZ, -R10 ;  /* 0x000000ffff0ab224 */ /* 0x000fe200078e0a0a */
[C---:B------:R-:W-:Y:S01]  /*cc10*/  ISETP.GT.U32.AND P3, PT, R3.reuse, R17, PT ;  /* 0x000000110300720c */ /* 0x040fe20003f64070 */
[C---:B------:R-:W-:Y:S01]  /*cc20*/  IMAD R16, R3.reuse, R13, R16 ;  /* 0x0000000d03107224 */ /* 0x040fe200078e0210 */
[----:B------:R-:W-:Y:S01]  /*cc30*/  IABS R13, R169 ;  /* 0x000000a9000d7213 */ /* 0x000fe20000000000 */
[----:B------:R-:W-:Y:S01]  /*cc40*/  IMAD.HI.U32 R11, R4, R15, RZ ;  /* 0x0000000f040b7227 */ /* 0x000fe200078e00ff */
[----:B------:R-:W-:Y:S03]  /*cc50*/  STL [R1+0x2b8], R21 ;  /* 0x0002b81501007387 */ /* 0x000fe60000100800 */
[----:B------:R-:W-:Y:S01]  /*cc60*/  @!P6 IMAD.IADD R14, R14, 0x1, -R3 ;  /* 0x000000010e0ee824 */ /* 0x000fe200078e0a03 */
[----:B------:R0:W-:Y:S01]  /*cc70*/  STL [R1+0x2b4], R10 ;  /* 0x0002b40a01007387 */ /* 0x0001e20000100800 */
[----:B------:R-:W-:Y:S01]  /*cc80*/  ISETP.GT.U32.AND P6, PT, R3, R18, PT ;  /* 0x000000120300720c */ /* 0x000fe20003fc4070 */
[----:B------:R-:W-:-:S02]  /*cc90*/  IMAD.MOV R11, RZ, RZ, -R11 ;  /* 0x000000ffff0b7224 */ /* 0x000fc400078e0a0b */
[----:B------:R-:W-:Y:S02]  /*cca0*/  @!P2 IMAD.IADD R12, R12, 0x1, -R3 ;  /* 0x000000010c0ca824 */ /* 0x000fe400078e0a03 */
[----:B0-----:R-:W-:Y:S02]  /*ccb0*/  IMAD.MOV.U32 R10, RZ, RZ, R19 ;  /* 0x000000ffff0a7224 */ /* 0x001fe400078e0013 */
[----:B------:R-:W-:Y:S01]  /*ccc0*/  IMAD.HI.U32 R19, R4, R13, RZ ;  /* 0x0000000d04137227 */ /* 0x000fe200078e00ff */
[----:B------:R-:W-:-:S03]  /*ccd0*/  ISETP.GT.U32.AND P2, PT, R3, R16, PT ;  /* 0x000000100300720c */ /* 0x000fc60003f44070 */
[----:B------:R-:W-:Y:S02]  /*cce0*/  IMAD R15, R3, R11, R15 ;  /* 0x0000000b030f7224 */ /* 0x000fe400078e020f */
[----:B------:R-:W-:Y:S02]  /*ccf0*/  IMAD.MOV R19, RZ, RZ, -R19 ;  /* 0x000000ffff137224 */ /* 0x000fe400078e0a13 */
[----:B------:R-:W-:Y:S01]  /*cd00*/  @!P3 IMAD.IADD R17, R17, 0x1, -R3 ;  /* 0x000000011111b824 */ /* 0x000fe200078e0a03 */
[C---:B------:R-:W-:Y:S01]  /*cd10*/  ISETP.GT.U32.AND P3, PT, R3.reuse, R15, PT ;  /* 0x0000000f0300720c */ /* 0x040fe20003f64070 */
[----:B------:R-:W-:Y:S02]  /*cd20*/  IMAD R13, R3, R19, R13 ;  /* 0x00000013030d7224 */ /* 0x000fe400078e020d */
[----:B------:R-:W-:Y:S01]  /*cd30*/  @!P6 IMAD.IADD R18, R18, 0x1, -R3 ;  /* 0x000000011212e824 */ /* 0x000fe200078e0a03 */
[----:B------:R-:W-:Y:S02]  /*cd40*/  ISETP.GE.AND P1, PT, R163, RZ, PT ;  /* 0x000000ffa300720c */ /* 0x000fe40003f26270 */
[----:B------:R-:W-:-:S02]  /*cd50*/  ISETP.GT.U32.AND P6, PT, R3, R13, PT ;  /* 0x0000000d0300720c */ /* 0x000fc40003fc4070 */
[----:B------:R-:W-:Y:S01]  /*cd60*/  IABS R11, R170 ;  /* 0x000000aa000b7213 */ /* 0x000fe20000000000 */
[----:B------:R-:W-:Y:S01]  /*cd70*/  @!P2 IMAD.IADD R16, R16, 0x1, -R3 ;  /* 0x000000011010a824 */ /* 0x000fe200078e0a03 */
[----:B------:R-:W-:-:S03]  /*cd80*/  ISETP.GT.U32.AND P2, PT, R3, R17, PT ;  /* 0x000000110300720c */ /* 0x000fc60003f44070 */
[----:B------:R-:W-:Y:S01]  /*cd90*/  IMAD.HI.U32 R21, R4, R11, RZ ;  /* 0x0000000b04157227 */ /* 0x000fe200078e00ff */
[----:B------:R-:W-:-:S03]  /*cda0*/  IABS R9, R172 ;  /* 0x000000ac00097213 */ /* 0x000fc60000000000 */
[----:B------:R-:W-:Y:S01]  /*cdb0*/  @!P3 IMAD.IADD R15, R15, 0x1, -R3 ;  /* 0x000000010f0fb824 */ /* 0x000fe200078e0a03 */
[----:B------:R-:W-:Y:S01]  /*cdc0*/  ISETP.GE.AND P0, PT, R164, RZ, PT ;  /* 0x000000ffa400720c */ /* 0x000fe20003f06270 */
[----:B------:R-:W-:Y:S02]  /*cdd0*/  IMAD.MOV.U32 R22, RZ, RZ, R14 ;  /* 0x000000ffff167224 */ /* 0x000fe400078e000e */
[----:B------:R-:W-:Y:S02]  /*cde0*/  IMAD.MOV R21, RZ, RZ, -R21 ;  /* 0x000000ffff157224 */ /* 0x000fe400078e0a15 */
[----:B------:R-:W-:Y:S01]  /*cdf0*/  @!P6 IMAD.IADD R13, R13, 0x1, -R3 ;  /* 0x000000010d0de824 */ /* 0x000fe200078e0a03 */
[C---:B------:R-:W-:Y:S01]  /*ce00*/  ISETP.GT.U32.AND P6, PT, R3.reuse, R15, PT ;  /* 0x0000000f0300720c */ /* 0x040fe20003fc4070 */
[----:B------:R-:W-:Y:S01]  /*ce10*/  @!P1 IMAD.MOV R22, RZ, RZ, -R22 ;  /* 0x000000ffff169224 */ /* 0x000fe200078e0a16 */
[----:B------:R-:W-:Y:S01]  /*ce20*/  ISETP.GT.U32.AND P1, PT, R3, R18, PT ;  /* 0x000000120300720c */ /* 0x000fe20003f24070 */
[----:B------:R-:W-:-:S04]  /*ce30*/  IMAD.HI.U32 R19, R4, R9, RZ ;  /* 0x0000000904137227 */ /* 0x000fc800078e00ff */
[C---:B------:R-:W-:Y:S02]  /*ce40*/  IMAD R11, R3.reuse, R21, R11 ;  /* 0x00000015030b7224 */ /* 0x040fe400078e020b */
[----:B------:R-:W-:Y:S01]  /*ce50*/  IMAD.HI.U32 R20, R4, R10, RZ ;  /* 0x0000000a04147227 */ /* 0x000fe200078e00ff */
[----:B------:R-:W-:-:S03]  /*ce60*/  ISETP.GT.U32.AND P3, PT, R3, R16, PT ;  /* 0x000000100300720c */ /* 0x000fc60003f64070 */
[----:B------:R-:W-:Y:S02]  /*ce70*/  IMAD.MOV R19, RZ, RZ, -R19 ;  /* 0x000000ffff137224 */ /* 0x000fe400078e0a13 */
[----:B------:R-:W-:Y:S01]  /*ce80*/  @!P2 IMAD.IADD R17, R17, 0x1, -R3 ;  /* 0x000000011111a824 */ /* 0x000fe200078e0a03 */
[C---:B------:R-:W-:Y:S01]  /*ce90*/  ISETP.GT.U32.AND P2, PT, R3.reuse, R11, PT ;  /* 0x0000000b0300720c */ /* 0x040fe20003f44070 */
[----:B------:R-:W-:Y:S02]  /*cea0*/  IMAD.MOV R20, RZ, RZ, -R20 ;  /* 0x000000ffff147224 */ /* 0x000fe400078e0a14 */
[C---:B------:R-:W-:Y:S02]  /*ceb0*/  IMAD R9, R3.reuse, R19, R9 ;  /* 0x0000001303097224 */ /* 0x040fe400078e0209 */
[----:B------:R-:W-:Y:S02]  /*cec0*/  IMAD R10, R3, R20, R10 ;  /* 0x00000014030a7224 */ /* 0x000fe400078e020a */
[----:B------:R-:W-:Y:S01]  /*ced0*/  @!P0 IMAD.MOV R12, RZ, RZ, -R12 ;  /* 0x000000ffff0c8224 */ /* 0x000fe200078e0a0c */
[----:B------:R-:W-:Y:S01]  /*cee0*/  IABS R14, R173 ;  /* 0x000000ad000e7213 */ /* 0x000fe20000000000 */
[--C-:B------:R-:W-:Y:S01]  /*cef0*/  @!P6 IMAD.IADD R15, R15, 0x1, -R3.reuse ;  /* 0x000000010f0fe824 */ /* 0x100fe200078e0a03 */
[C---:B------:R-:W-:Y:S01]  /*cf00*/  ISETP.GT.U32.AND P0, PT, R3.reuse, R13, PT ;  /* 0x0000000d0300720c */ /* 0x040fe20003f04070 */
[----:B------:R-:W-:Y:S01]  /*cf10*/  STL [R1+0x29c], R22 ;  /* 0x00029c1601007387 */ /* 0x000fe20000100800 */
[----:B------:R-:W-:Y:S01]  /*cf20*/  @!P1 IMAD.IADD R18, R18, 0x1, -R3 ;  /* 0x0000000112129824 */ /* 0x000fe200078e0a03 */
[----:B------:R-:W-:-:S02]  /*cf30*/  ISETP.GT.U32.AND P6, PT, R3, R9, PT ;  /* 0x000000090300720c */ /* 0x000fc40003fc4070 */
[----:B------:R0:W-:Y:S01]  /*cf40*/  STL [R1+0x298], R12 ;  /* 0x0002980c01007387 */ /* 0x0001e20000100800 */
[----:B------:R-:W-:Y:S01]  /*cf50*/  ISETP.GT.U32.AND P1, PT, R3, R10, PT ;  /* 0x0000000a0300720c */ /* 0x000fe20003f24070 */
[----:B------:R-:W-:Y:S01]  /*cf60*/  IMAD.HI.U32 R20, R4, R14, RZ ;  /* 0x0000000e04147227 */ /* 0x000fe200078e00ff */
[----:B------:R-:W-:Y:S02]  /*cf70*/  ISETP.GE.AND P4, PT, R166, RZ, PT ;  /* 0x000000ffa600720c */ /* 0x000fe40003f86270 */
[----:B------:R-:W-:Y:S01]  /*cf80*/  ISETP.GE.AND P5, PT, R165, RZ, PT ;  /* 0x000000ffa500720c */ /* 0x000fe20003fa6270 */
[--C-:B------:R-:W-:Y:S01]  /*cf90*/  @!P3 IMAD.IADD R16, R16, 0x1, -R3.reuse ;  /* 0x000000011010b824 */ /* 0x100fe200078e0a03 */
[----:B0-----:R-:W-:Y:S01]  /*cfa0*/  IABS R12, R174 ;  /* 0x000000ae000c7213 */ /* 0x001fe20000000000 */
[----:B------:R-:W-:Y:S01]  /*cfb0*/  @!P2 IMAD.IADD R11, R11, 0x1, -R3 ;  /* 0x000000010b0ba824 */ /* 0x000fe200078e0a03 */
[----:B------:R-:W-:Y:S01]  /*cfc0*/  ISETP.GE.AND P3, PT, R167, RZ, PT ;  /* 0x000000ffa700720c */ /* 0x000fe20003f66270 */
[----:B------:R-:W-:Y:S01]  /*cfd0*/  IMAD.MOV R20, RZ, RZ, -R20 ;  /* 0x000000ffff147224 */ /* 0x000fe200078e0a14 */
[----:B------:R-:W-:Y:S01]  /*cfe0*/  ISETP.GE.AND P2, PT, R169, RZ, PT ;  /* 0x000000ffa900720c */ /* 0x000fe20003f46270 */
[----:B------:R-:W-:-:S04]  /*cff0*/  IMAD.HI.U32 R19, R4, R12, RZ ;  /* 0x0000000c04137227 */ /* 0x000fc800078e00ff */
[----:B------:R-:W-:Y:S02]  /*d000*/  @!P0 IMAD.IADD R13, R13, 0x1, -R3 ;  /* 0x000000010d0d8824 */ /* 0x000fe400078e0a03 */
[----:B------:R-:W-:Y:S02]  /*d010*/  IMAD.MOV R21, RZ, RZ, -R19 ;  /* 0x000000ffff157224 */ /* 0x000fe400078e0a13 */
[----:B------:R-:W-:Y:S02]  /*d020*/  IMAD R14, R3, R20, R14 ;  /* 0x00000014030e7224 */ /* 0x000fe400078e020e */
[----:B------:R-:W-:Y:S02]  /*d030*/  IMAD.MOV.U32 R22, RZ, RZ, R18 ;  /* 0x000000ffff167224 */ /* 0x000fe400078e0012 */
[----:B------:R-:W-:Y:S01]  /*d040*/  @!P6 IMAD.IADD R9, R9, 0x1, -R3 ;  /* 0x000000010909e824 */ /* 0x000fe200078e0a03 */
[----:B------:R-:W-:Y:S01]  /*d050*/  ISETP.GT.U32.AND P6, PT, R3, R11, PT ;  /* 0x0000000b0300720c */ /* 0x000fe20003fc4070 */
[----:B------:R-:W-:-:S02]  /*d060*/  IMAD.MOV.U32 R18, RZ, RZ, R16 ;  /* 0x000000ffff127224 */ /* 0x000fc400078e0010 */
[----:B------:R-:W-:Y:S02]  /*d070*/  @!P1 IMAD.IADD R10, R10, 0x1, -R3 ;  /* 0x000000010a0a9824 */ /* 0x000fe400078e0a03 */
[----:B------:R-:W-:Y:S02]  /*d080*/  IMAD.MOV.U32 R23, RZ, RZ, R17 ;  /* 0x000000ffff177224 */ /* 0x000fe400078e0011 */
[----:B------:R-:W-:Y:S01]  /*d090*/  IMAD.MOV.U32 R16, RZ, RZ, R15 ;  /* 0x000000ffff107224 */ /* 0x000fe200078e000f */
[----:B------:R-:W-:Y:S01]  /*d0a0*/  ISETP.GE.AND P0, PT, R168, RZ, PT ;  /* 0x000000ffa800720c */ /* 0x000fe20003f06270 */
[C---:B------:R-:W-:Y:S02]  /*d0b0*/  IMAD R12, R3.reuse, R21, R12 ;  /* 0x00000015030c7224 */ /* 0x040fe400078e020c */
[----:B------:R-:W-:Y:S01]  /*d0c0*/  @!P4 IMAD.MOV R22, RZ, RZ, -R22 ;  /* 0x000000ffff16c224 */ /* 0x000fe200078e0a16 */
[C---:B------:R-:W-:Y:S01]  /*d0d0*/  ISETP.GT.U32.AND P4, PT, R3.reuse, R14, PT ;  /* 0x0000000e0300720c */ /* 0x040fe20003f84070 */
[----:B------:R-:W-:Y:S01]  /*d0e0*/  IMAD.MOV.U32 R15, RZ, RZ, R13 ;  /* 0x000000ffff0f7224 */ /* 0x000fe200078e000d */
[----:B------:R-:W-:Y:S01]  /*d0f0*/  IABS R19, R175 ;  /* 0x000000af00137213 */ /* 0x000fe20000000000 */
[----:B------:R-:W-:Y:S01]  /*d100*/  @!P5 IMAD.MOV R23, RZ, RZ, -R23 ;  /* 0x000000ffff17d224 */ /* 0x000fe200078e0a17 */
[C---:B------:R-:W-:Y:S01]  /*d110*/  ISETP.GT.U32.AND P5, PT, R3.reuse, R10, PT ;  /* 0x0000000a0300720c */ /* 0x040fe20003fa4070 */
[----:B------:R-:W-:Y:S01]  /*d120*/  @!P3 IMAD.MOV R18, RZ, RZ, -R18 ;  /* 0x000000ffff12b224 */ /* 0x000fe200078e0a12 */
[C---:B------:R-:W-:Y:S01]  /*d130*/  ISETP.GT.U32.AND P3, PT, R3.reuse, R9, PT ;  /* 0x000000090300720c */ /* 0x040fe20003f64070 */
[----:B------:R-:W-:Y:S01]  /*d140*/  @!P2 IMAD.MOV R15, RZ, RZ, -R15 ;  /* 0x000000ffff0fa224 */ /* 0x000fe200078e0a0f */
[----:B------:R-:W-:Y:S01]  /*d150*/  ISETP.GT.U32.AND P2, PT, R3, R12, PT ;  /* 0x0000000c0300720c */ /* 0x000fe20003f44070 */
[----:B------:R-:W-:-:S02]  /*d160*/  IMAD.MOV.U32 R17, RZ, RZ, R19 ;  /* 0x000000ffff117224 */ /* 0x000fc400078e0013 */
[--C-:B------:R-:W-:Y:S01]  /*d170*/  @!P6 IMAD.IADD R11, R11, 0x1, -R3.reuse ;  /* 0x000000010b0be824 */ /* 0x100fe200078e0a03 */
[----:B------:R-:W-:Y:S01]  /*d180*/  ISETP.GE.AND P6, PT, R172, RZ, PT ;  /* 0x000000ffac00720c */ /* 0x000fe20003fc6270 */
[----:B------:R-:W-:Y:S01]  /*d190*/  IMAD.HI.U32 R13, R4, R17, RZ ;  /* 0x00000011040d7227 */ /* 0x000fe200078e00ff */
[----:B------:R-:W-:Y:S01]  /*d1a0*/  ISETP.GE.AND P1, PT, R170, RZ, PT ;  /* 0x000000ffaa00720c */ /* 0x000fe20003f26270 */
[----:B------:R-:W-:Y:S02]  /*d1b0*/  STL [R1+0x288], R23 ;  /* 0x0002881701007387 */ /* 0x000fe40000100800 */
[----:B------:R-:W-:Y:S02]  /*d1c0*/  @!P0 IMAD.MOV R16, RZ, RZ, -R16 ;  /* 0x000000ffff108224 */ /* 0x000fe400078e0a10 */
[--C-:B------:R-:W-:Y:S01]  /*d1d0*/  @!P4 IMAD.IADD R14, R14, 0x1, -R3.reuse ;  /* 0x000000010e0ec824 */ /* 0x100fe200078e0a03 */
[----:B------:R-:W-:Y:S01]  /*d1e0*/  STL [R1+0x284], R22 ;  /* 0x0002841601007387 */ /* 0x000fe20000100800 */
[----:B------:R-:W-:Y:S01]  /*d1f0*/  @!P5 IMAD.IADD R10, R10, 0x1, -R3 ;  /* 0x000000010a0ad824 */ /* 0x000fe200078e0a03 */
[----:B------:R-:W-:Y:S01]  /*d200*/  ISETP.GE.AND P0, PT, R171, RZ, PT ;  /* 0x000000ffab00720c */ /* 0x000fe20003f06270 */
[----:B------:R-:W-:Y:S01]  /*d210*/  IMAD.MOV R13, RZ, RZ, -R13 ;  /* 0x000000ffff0d7224 */ /* 0x000fe200078e0a0d */
[----:B------:R0:W-:Y:S01]  /*d220*/  STL [R1+0x280], R18 ;  /* 0x0002801201007387 */ /* 0x0001e20000100800 */
[----:B------:R-:W-:-:S02]  /*d230*/  @!P3 IMAD.IADD R9, R9, 0x1, -R3 ;  /* 0x000000010909b824 */ /* 0x000fc400078e0a03 */
[----:B------:R-:W-:Y:S01]  /*d240*/  @!P2 IMAD.IADD R12, R12, 0x1, -R3 ;  /* 0x000000010c0ca824 */ /* 0x000fe200078e0a03 */
[----:B------:R1:W-:Y:S01]  /*d250*/  STL [R1+0x27c], R16 ;  /* 0x00027c1001007387 */ /* 0x0003e20000100800 */
[C---:B------:R-:W-:Y:S01]  /*d260*/  ISETP.GT.U32.AND P2, PT, R3.reuse, R14, PT ;  /* 0x0000000e0300720c */ /* 0x040fe20003f44070 */
[----:B------:R-:W-:Y:S02]  /*d270*/  IMAD R17, R3, R13, R17 ;  /* 0x0000000d03117224 */ /* 0x000fe400078e0211 */
[----:B------:R2:W-:Y:S01]  /*d280*/  STL [R1+0x278], R15 ;  /* 0x0002780f01007387 */ /* 0x0005e20000100800 */
[----:B------:R-:W-:Y:S01]  /*d290*/  IMAD.MOV.U32 R13, RZ, RZ, R9 ;  /* 0x000000ffff0d7224 */ /* 0x000fe200078e0009 */
[----:B0-----:R-:W-:Y:S01]  /*d2a0*/  IABS R18, R176 ;  /* 0x000000b000127213 */ /* 0x001fe20000000000 */
[----:B-1----:R-:W-:Y:S02]  /*d2b0*/  IMAD.MOV.U32 R16, RZ, RZ, R11 ;  /* 0x000000ffff107224 */ /* 0x002fe400078e000b */
[----:B--2---:R-:W-:Y:S01]  /*d2c0*/  IMAD.MOV.U32 R15, RZ, RZ, R10 ;  /* 0x000000ffff0f7224 */ /* 0x004fe200078e000a */
[----:B------:R-:W-:Y:S01]  /*d2d0*/  IABS R10, R177 ;  /* 0x000000b1000a7213 */ /* 0x000fe20000000000 */
[----:B------:R-:W-:Y:S01]  /*d2e0*/  @!P6 IMAD.MOV R13, RZ, RZ, -R13 ;  /* 0x000000ffff0de224 */ /* 0x000fe200078e0a0d */
[----:B------:R-:W-:Y:S01]  /*d2f0*/  ISETP.GE.AND P5, PT, R173, RZ, PT ;  /* 0x000000ffad00720c */ /* 0x000fe20003fa6270 */
[----:B------:R-:W-:Y:S01]  /*d300*/  @!P1 IMAD.MOV R16, RZ, RZ, -R16 ;  /* 0x000000ffff109224 */ /* 0x000fe200078e0a10 */
[C---:B------:R-:W-:Y:S01]  /*d310*/  ISETP.GT.U32.AND P6, PT, R3.reuse, R17, PT ;  /* 0x000000110300720c */ /* 0x040fe20003fc4070 */
[----:B------:R-:W-:Y:S01]  /*d320*/  IMAD.MOV.U32 R9, RZ, RZ, R10 ;  /* 0x000000ffff097224 */ /* 0x000fe200078e000a */
[----:B------:R-:W-:Y:S01]  /*d330*/  IABS R11, R178 ;  /* 0x000000b2000b7213 */ /* 0x000fe20000000000 */
[----:B------:R-:W-:Y:S01]  /*d340*/  IMAD.HI.U32 R10, R4, R18, RZ ;  /* 0x00000012040a7227 */ /* 0x000fe200078e00ff */
[----:B------:R-:W-:Y:S01]  /*d350*/  ISETP.GT.U32.AND P1, PT, R3, R12, PT ;  /* 0x0000000c0300720c */ /* 0x000fe20003f24070 */
[----:B------:R0:W-:Y:S02]  /*d360*/  STL [R1+0x270], R16 ;  /* 0x0002701001007387 */ /* 0x0001e40000100800 */
[----:B------:R-:W-:-:S02]  /*d370*/  @!P0 IMAD.MOV R15, RZ, RZ, -R15 ;  /* 0x000000ffff0f8224 */ /* 0x000fc400078e0a0f */
[----:B------:R-:W-:Y:S02]  /*d380*/  @!P2 IMAD.IADD R14, R14, 0x1, -R3 ;  /* 0x000000010e0ea824 */ /* 0x000fe400078e0a03 */
[----:B------:R-:W-:Y:S01]  /*d390*/  IMAD.MOV R10, RZ, RZ, -R10 ;  /* 0x000000ffff0a7224 */ /* 0x000fe200078e0a0a */
[----:B------:R1:W-:Y:S01]  /*d3a0*/  STL [R1+0x26c], R15 ;  /* 0x00026c0f01007387 */ /* 0x0003e20000100800 */
[----:B0-----:R-:W-:Y:S01]  /*d3b0*/  IMAD.HI.U32 R16, R4, R11, RZ ;  /* 0x0000000b04107227 */ /* 0x001fe200078e00ff */
[----:B------:R-:W-:Y:S02]  /*d3c0*/  ISETP.GE.AND P3, PT, R174, RZ, PT ;  /* 0x000000ffae00720c */ /* 0x000fe40003f66270 */
[----:B------:R0:W-:Y:S01]  /*d3d0*/  STL [R1+0x268], R13 ;  /* 0x0002680d01007387 */ /* 0x0001e20000100800 */
[----:B------:R-:W-:Y:S02]  /*d3e0*/  IMAD R18, R3, R10, R18 ;  /* 0x0000000a03127224 */ /* 0x000fe400078e0212 */
[----:B------:R-:W-:Y:S01]  /*d3f0*/  IMAD.MOV.U32 R20, RZ, RZ, R14 ;  /* 0x000000ffff147224 */ /* 0x000fe200078e000e */
[----:B-1----:R-:W-:Y:S01]  /*d400*/  IABS R15, R179 ;  /* 0x000000b3000f7213 */ /* 0x002fe20000000000 */
[----:B------:R-:W-:-:S02]  /*d410*/  IMAD.MOV R10, RZ, RZ, -R16 ;  /* 0x000000ffff0a7224 */ /* 0x000fc400078e0a10 */
[----:B------:R-:W-:Y:S02]  /*d420*/  @!P6 IMAD.IADD R17, R17, 0x1, -R3 ;  /* 0x000000011111e824 */ /* 0x000fe400078e0a03 */
[----:B0-----:R-:W-:-:S04]  /*d430*/  IMAD.HI.U32 R13, R4, R9, RZ ;  /* 0x00000009040d7227 */ /* 0x001fc800078e00ff */
[----:B------:R-:W-:Y:S01]  /*d440*/  @!P5 IMAD.MOV R20, RZ, RZ, -R20 ;  /* 0x000000ffff14d224 */ /* 0x000fe200078e0a14 */
[C---:B------:R-:W-:Y:S01]  /*d450*/  ISETP.GT.U32.AND P5, PT, R3.reuse, R18, PT ;  /* 0x000000120300720c */ /* 0x040fe20003fa4070 */
[C---:B------:R-:W-:Y:S02]  /*d460*/  IMAD R11, R3.reuse, R10, R11 ;  /* 0x0000000a030b7224 */ /* 0x040fe400078e020b */
[----:B------:R-:W-:Y:S02]  /*d470*/  @!P1 IMAD.IADD R12, R12, 0x1, -R3 ;  /* 0x000000010c0c9824 */ /* 0x000fe400078e0a03 */
[----:B------:R-:W-:Y:S02]  /*d480*/  IMAD.MOV R13, RZ, RZ, -R13 ;  /* 0x000000ffff0d7224 */ /* 0x000fe400078e0a0d */
[----:B------:R-:W-:Y:S01]  /*d490*/  IMAD.HI.U32 R10, R4, R15, RZ ;  /* 0x0000000f040a7227 */ /* 0x000fe200078e00ff */
[----:B------:R-:W-:-:S03]  /*d4a0*/  ISETP.GT.U32.AND P6, PT, R3, R17, PT ;  /* 0x000000110300720c */ /* 0x000fc60003fc4070 */
[C---:B------:R-:W-:Y:S02]  /*d4b0*/  IMAD R9, R3.reuse, R13, R9 ;  /* 0x0000000d03097224 */ /* 0x040fe400078e0209 */
[----:B------:R-:W-:Y:S02]  /*d4c0*/  IMAD.MOV.U32 R19, RZ, RZ, R12 ;  /* 0x000000ffff137224 */ /* 0x000fe400078e000c */
[----:B------:R-:W-:Y:S02]  /*d4d0*/  IMAD.MOV R10, RZ, RZ, -R10 ;  /* 0x000000ffff0a7224 */ /* 0x000fe400078e0a0a */
[----:B------:R-:W-:Y:S01]  /*d4e0*/  @!P3 IMAD.MOV R19, RZ, RZ, -R19 ;  /* 0x000000ffff13b224 */ /* 0x000fe200078e0a13 */
[C---:B------:R-:W-:Y:S01]  /*d4f0*/  ISETP.GT.U32.AND P3, PT, R3.reuse, R9, PT ;  /* 0x000000090300720c */ /* 0x040fe20003f64070 */
[----:B------:R-:W-:Y:S01]  /*d500*/  IMAD R15, R3, R10, R15 ;  /* 0x0000000a030f7224 */ /* 0x000fe200078e020f */
[----:B------:R-:W-:Y:S01]  /*d510*/  ISETP.GE.AND P4, PT, R175, RZ, PT ;  /* 0x000000ffaf00720c */ /* 0x000fe20003f86270 */
[----:B------:R-:W-:-:S03]  /*d520*/  @!P5 IMAD.IADD R18, R18, 0x1, -R3 ;  /* 0x000000011212d824 */ /* 0x000fc600078e0a03 */
[----:B------:R-:W-:Y:S01]  /*d530*/  ISETP.GT.U32.AND P5, PT, R3, R15, PT ;  /* 0x0000000f0300720c */ /* 0x000fe20003fa4070 */
[--C-:B------:R-:W-:Y:S01]  /*d540*/  @!P6 IMAD.IADD R17, R17, 0x1, -R3.reuse ;  /* 0x000000011111e824 */ /* 0x100fe200078e0a03 */
[----:B------:R-:W-:Y:S02]  /*d550*/  ISETP.GT.U32.AND P6, PT, R3, R11, PT ;  /* 0x0000000b0300720c */ /* 0x000fe40003fc4070 */
[----:B------:R-:W-:Y:S01]  /*d560*/  IABS R12, R181 ;  /* 0x000000b5000c7213 */ /* 0x000fe20000000000 */
[----:B------:R-:W-:Y:S02]  /*d570*/  STL [R1+0x264], R20 ;  /* 0x0002641401007387 */ /* 0x000fe40000100800 */
[----:B------:R-:W-:Y:S02]  /*d580*/  @!P3 IMAD.IADD R9, R9, 0x1, -R3 ;  /* 0x000000010909b824 */ /* 0x000fe400078e0a03 */
[----:B------:R0:W-:Y:S01]  /*d590*/  STL [R1+0x250], R19 ;  /* 0x0002501301007387 */ /* 0x0001e20000100800 */
[----:B------:R-:W-:Y:S01]  /*d5a0*/  IMAD.HI.U32 R16, R4, R12, RZ ;  /* 0x0000000c04107227 */ /* 0x000fe200078e00ff */
[----:B------:R-:W-:-:S03]  /*d5b0*/  IABS R10, R182 ;  /* 0x000000b6000a7213 */ /* 0x000fc60000000000 */
[----:B------:R-:W-:Y:S02]  /*d5c0*/  @!P5 IMAD.IADD R15, R15, 0x1, -R3 ;  /* 0x000000010f0fd824 */ /* 0x000fe400078e0a03 */
[----:B0-----:R-:W-:Y:S02]  /*d5d0*/  IMAD.MOV.U32 R19, RZ, RZ, R17 ;  /* 0x000000ffff137224 */ /* 0x001fe400078e0011 */
[----:B------:R-:W-:Y:S02]  /*d5e0*/  IMAD.MOV R16, RZ, RZ, -R16 ;  /* 0x000000ffff107224 */ /* 0x000fe400078e0a10 */
[----:B------:R-:W-:Y:S01]  /*d5f0*/  @!P4 IMAD.MOV R19, RZ, RZ, -R19 ;  /* 0x000000ffff13c224 */ /* 0x000fe200078e0a13 */
[----:B------:R-:W-:Y:S01]  /*d600*/  ISETP.GT.U32.AND P4, PT, R3, R9, PT ;  /* 0x000000090300720c */ /* 0x000fe20003f84070 */
[----:B------:R-:W-:Y:S01]  /*d610*/  @!P6 IMAD.IADD R11, R11, 0x1, -R3 ;  /* 0x000000010b0be824 */ /* 0x000fe200078e0a03 */
[----:B------:R-:W-:Y:S01]  /*d620*/  IABS R14, R180 ;  /* 0x000000b4000e7213 */ /* 0x000fe20000000000 */
[C---:B------:R-:W-:Y:S01]  /*d630*/  IMAD R12, R3.reuse, R16, R12 ;  /* 0x00000010030c7224 */ /* 0x040fe200078e020c */
[C---:B------:R-:W-:Y:S01]  /*d640*/  ISETP.GT.U32.AND P5, PT, R3.reuse, R15, PT ;  /* 0x0000000f0300720c */ /* 0x040fe20003fa4070 */
[----:B------:R-:W-:Y:S01]  /*d650*/  IMAD.HI.U32 R16, R4, R10, RZ ;  /* 0x0000000a04107227 */ /* 0x000fe200078e00ff */
[----:B------:R-:W-:-:S03]  /*d660*/  ISETP.GT.U32.AND P6, PT, R3, R11, PT ;  /* 0x0000000b0300720c */ /* 0x000fc60003fc4070 */
[----:B------:R-:W-:Y:S01]  /*d670*/  IMAD.HI.U32 R13, R4, R14, RZ ;  /* 0x0000000e040d7227 */ /* 0x000fe200078e00ff */
[----:B------:R-:W-:-:S03]  /*d680*/  ISETP.GT.U32.AND P3, PT, R3, R18, PT ;  /* 0x000000120300720c */ /* 0x000fc60003f64070 */
[----:B------:R-:W-:Y:S02]  /*d690*/  IMAD.MOV R16, RZ, RZ, -R16 ;  /* 0x000000ffff107224 */ /* 0x000fe400078e0a10 */
[----:B------:R-:W-:Y:S02]  /*d6a0*/  IMAD.MOV R13, RZ, RZ, -R13 ;  /* 0x000000ffff0d7224 */ /* 0x000fe400078e0a0d */
[--C-:B------:R-:W-:Y:S01]  /*d6b0*/  @!P4 IMAD.IADD R9, R9, 0x1, -R3.reuse ;  /* 0x000000010909c824 */ /* 0x100fe200078e0a03 */
[C---:B------:R-:W-:Y:S01]  /*d6c0*/  ISETP.GT.U32.AND P4, PT, R3.reuse, R12, PT ;  /* 0x0000000c0300720c */ /* 0x040fe20003f84070 */
[C---:B------:R-:W-:Y:S02]  /*d6d0*/  IMAD R10, R3.reuse, R16, R10 ;  /* 0x00000010030a7224 */ /* 0x040fe400078e020a */
[----:B------:R-:W-:Y:S01]  /*d6e0*/  IMAD R14, R3, R13, R14 ;  /* 0x0000000d030e7224 */ /* 0x000fe200078e020e */
[----:B------:R-:W-:Y:S01]  /*d6f0*/  IABS R13, R183 ;  /* 0x000000b7000d7213 */ /* 0x000fe20000000000 */
[--C-:B------:R-:W-:Y:S01]  /*d700*/  @!P5 IMAD.IADD R15, R15, 0x1, -R3.reuse ;  /* 0x000000010f0fd824 */ /* 0x100fe200078e0a03 */
[----:B------:R-:W-:Y:S01]  /*d710*/  ISETP.GT.U32.AND P5, PT, R3, R10, PT ;  /* 0x0000000a0300720c */ /* 0x000fe20003fa4070 */
[----:B------:R-:W-:Y:S01]  /*d720*/  @!P6 IMAD.IADD R11, R11, 0x1, -R3 ;  /* 0x000000010b0be824 */ /* 0x000fe200078e0a03 */
[----:B------:R-:W-:Y:S01]  /*d730*/  ISETP.GE.AND P0, PT, R176, RZ, PT ;  /* 0x000000ffb000720c */ /* 0x000fe20003f06270 */
[----:B------:R0:W-:Y:S01]  /*d740*/  STL [R1+0x24c], R19 ;  /* 0x00024c1301007387 */ /* 0x0001e20000100800 */
[----:B------:R-:W-:-:S02]  /*d750*/  ISETP.GE.AND P2, PT, R177, RZ, PT ;  /* 0x000000ffb100720c */ /* 0x000fc40003f46270 */
[----:B------:R-:W-:Y:S02]  /*d760*/  ISETP.GE.AND P1, PT, R178, RZ, PT ;  /* 0x000000ffb200720c */ /* 0x000fe40003f26270 */
[----:B------:R-:W-:Y:S01]  /*d770*/  ISETP.GE.AND P6, PT, R179, RZ, PT ;  /* 0x000000ffb300720c */ /* 0x000fe20003fc6270 */
[----:B------:R-:W-:Y:S02]  /*d780*/  @!P3 IMAD.IADD R18, R18, 0x1, -R3 ;  /* 0x000000011212b824 */ /* 0x000fe400078e0a03 */
[----:B0-----:R-:W-:Y:S01]  /*d790*/  IMAD.HI.U32 R19, R4, R13, RZ ;  /* 0x0000000d04137227 */ /* 0x001fe200078e00ff */
[----:B------:R-:W-:Y:S02]  /*d7a0*/  ISETP.GT.U32.AND P3, PT, R3, R14, PT ;  /* 0x0000000e0300720c */ /* 0x000fe40003f64070 */
[----:B------:R-:W-:Y:S01]  /*d7b0*/  IABS R17, R184 ;  /* 0x000000b800117213 */ /* 0x000fe20000000000 */
[----:B------:R-:W-:Y:S02]  /*d7c0*/  IMAD.MOV R19, RZ, RZ, -R19 ;  /* 0x000000ffff137224 */ /* 0x000fe400078e0a13 */
[----:B------:R-:W-:-:S02]  /*d7d0*/  @!P4 IMAD.IADD R12, R12, 0x1, -R3 ;  /* 0x000000010c0cc824 */ /* 0x000fc400078e0a03 */
[----:B------:R-:W-:Y:S02]  /*d7e0*/  IMAD.MOV.U32 R21, RZ, RZ, R18 ;  /* 0x000000ffff157224 */ /* 0x000fe400078e0012 */
[----:B------:R-:W-:Y:S01]  /*d7f0*/  IMAD.MOV.U32 R20, RZ, RZ, R9 ;  /* 0x000000ffff147224 */ /* 0x000fe200078e0009 */
[----:B------:R-:W-:Y:S01]  /*d800*/  IABS R16, R185 ;  /* 0x000000b900107213 */ /* 0x000fe20000000000 */
[C---:B------:R-:W-:Y:S02]  /*d810*/  IMAD R13, R3.reuse, R19, R13 ;  /* 0x00000013030d7224 */ /* 0x040fe400078e020d */
[----:B------:R-:W-:Y:S01]  /*d820*/  @!P5 IMAD.IADD R10, R10, 0x1, -R3 ;  /* 0x000000010a0ad824 */ /* 0x000fe200078e0a03 */
[----:B------:R-:W-:Y:S01]  /*d830*/  ISETP.GT.U32.AND P5, PT, R3, R12, PT ;  /* 0x0000000c0300720c */ /* 0x000fe20003fa4070 */
[----:B------:R-:W-:Y:S02]  /*d840*/  IMAD.MOV.U32 R9, RZ, RZ, R15 ;  /* 0x000000ffff097224 */ /* 0x000fe400078e000f */
[----:B------:R-:W-:-:S04]  /*d850*/  IMAD.HI.U32 R19, R4, R17, RZ ;  /* 0x0000001104137227 */ /* 0x000fc800078e00ff */
[----:B------:R-:W-:Y:S02]  /*d860*/  @!P0 IMAD.MOV R21, RZ, RZ, -R21 ;  /* 0x000000ffff158224 */ /* 0x000fe400078e0a15 */
[----:B------:R-:W-:Y:S02]  /*d870*/  @!P2 IMAD.MOV R20, RZ, RZ, -R20 ;  /* 0x000000ffff14a224 */ /* 0x000fe400078e0a14 */
[----:B------:R-:W-:Y:S02]  /*d880*/  @!P1 IMAD.MOV R11, RZ, RZ, -R11 ;  /* 0x000000ffff0b9224 */ /* 0x000fe400078e0a0b */
[----:B------:R-:W-:Y:S01]  /*d890*/  @!P6 IMAD.MOV R9, RZ, RZ, -R9 ;  /* 0x000000ffff09e224 */ /* 0x000fe200078e0a09 */
[----:B------:R-:W-:Y:S01]  /*d8a0*/  ISETP.GT.U32.AND P6, PT, R3, R13, PT ;  /* 0x0000000d0300720c */ /* 0x000fe20003fc4070 */
[----:B------:R-:W-:Y:S01]  /*d8b0*/  IMAD.HI.U32 R18, R4, R16, RZ ;  /* 0x0000001004127227 */ /* 0x000fe200078e00ff */
[----:B------:R-:W-:Y:S03]  /*d8c0*/  STL [R1+0x248], R21 ;  /* 0x0002481501007387 */ /* 0x000fe60000100800 */
[----:B------:R-:W-:Y:S01]  /*d8d0*/  IMAD.MOV R19, RZ, RZ, -R19 ;  /* 0x000000ffff137224 */ /* 0x000fe200078e0a13 */
[----:B------:R-:W-:Y:S01]  /*d8e0*/  STL [R1+0x240], R20 ;  /* 0x0002401401007387 */ /* 0x000fe20000100800 */
[----:B------:R-:W-:-:S02]  /*d8f0*/  @!P3 IMAD.IADD R14, R14, 0x1, -R3 ;  /* 0x000000010e0eb824 */ /* 0x000fc400078e0a03 */
[----:B------:R-:W-:Y:S01]  /*d900*/  IMAD.MOV R18, RZ, RZ, -R18 ;  /* 0x000000ffff127224 */ /* 0x000fe200078e0a12 */
[----:B------:R0:W-:Y:S01]  /*d910*/  STL [R1+0x23c], R11 ;  /* 0x00023c0b01007387 */ /* 0x0001e20000100800 */
[----:B------:R-:W-:Y:S01]  /*d920*/  @!P5 IMAD.IADD R12, R12, 0x1, -R3 ;  /* 0x000000010c0cd824 */ /* 0x000fe200078e0a03 */
[C---:B------:R-:W-:Y:S02]  /*d930*/  ISETP.GT.U32.AND P0, PT, R3.reuse, R14, PT ;  /* 0x0000000e0300720c */ /* 0x040fe40003f04070 */
[----:B------:R1:W-:Y:S01]  /*d940*/  STL [R1+0x238], R9 ;  /* 0x0002380901007387 */ /* 0x0003e20000100800 */
[C---:B0-----:R-:W-:Y:S02]  /*d950*/  IMAD R11, R3.reuse, R19, R17 ;  /* 0x00000013030b7224 */ /* 0x041fe400078e0211 */
[----:B-1----:R-:W-:-:S03]  /*d960*/  IMAD R9, R3, R18, R16 ;  /* 0x0000001203097224 */ /* 0x002fc600078e0210 */
[----:B------:R-:W-:Y:S01]  /*d970*/  ISETP.GT.U32.AND P5, PT, R3, R11, PT ;  /* 0x0000000b0300720c */ /* 0x000fe20003fa4070 */
[--C-:B------:R-:W-:Y:S01]  /*d980*/  @!P6 IMAD.IADD R13, R13, 0x1, -R3.reuse ;  /* 0x000000010d0de824 */ /* 0x100fe200078e0a03 */
[----:B------:R-:W-:Y:S02]  /*d990*/  ISETP.GT.U32.AND P6, PT, R3, R9, PT ;  /* 0x000000090300720c */ /* 0x000fe40003fc4070 */
[----:B------:R-:W-:Y:S02]  /*d9a0*/  ISETP.GE.AND P3, PT, R180, RZ, PT ;  /* 0x000000ffb400720c */ /* 0x000fe40003f66270 */
[----:B------:R-:W-:Y:S01]  /*d9b0*/  ISETP.GE.AND P4, PT, R181, RZ, PT ;  /* 0x000000ffb500720c */ /* 0x000fe20003f86270 */
[----:B------:R-:W-:Y:S01]  /*d9c0*/  @!P0 IMAD.IADD R14, R14, 0x1, -R3 ;  /* 0x000000010e0e8824 */ /* 0x000fe200078e0a03 */
[----:B------:R-:W-:-:S05]  /*d9d0*/  IABS R16, R187 ;  /* 0x000000bb00107213 */ /* 0x000fca0000000000 */
[--C-:B------:R-:W-:Y:S02]  /*d9e0*/  @!P5 IMAD.IADD R11, R11, 0x1, -R3.reuse ;  /* 0x000000010b0bd824 */ /* 0x100fe400078e0a03 */
[----:B------:R-:W-:Y:S02]  /*d9f0*/  IMAD.MOV.U32 R21, RZ, RZ, R14 ;  /* 0x000000ffff157224 */ /* 0x000fe400078e000e */
[----:B------:R-:W-:Y:S01]  /*da00*/  @!P6 IMAD.IADD R9, R9, 0x1, -R3 ;  /* 0x000000010909e824 */ /* 0x000fe200078e0a03 */
[----:B------:R-:W-:Y:S01]  /*da10*/  ISETP.GT.U32.AND P6, PT, R3, R11, PT ;  /* 0x0000000b0300720c */ /* 0x000fe20003fc4070 */
[----:B------:R-:W-:-:S04]  /*da20*/  IMAD.HI.U32 R17, R4, R16, RZ ;  /* 0x0000001004117227 */ /* 0x000fc800078e00ff */
[----:B------:R-:W-:Y:S02]  /*da30*/  @!P3 IMAD.MOV R21, RZ, RZ, -R21 ;  /* 0x000000ffff15b224 */ /* 0x000fe400078e0a15 */
[----:B------:R-:W-:Y:S02]  /*da40*/  @!P4 IMAD.MOV R12, RZ, RZ, -R12 ;  /* 0x000000ffff0cc224 */ /* 0x000fe400078e0a0c */
[----:B------:R-:W-:Y:S01]  /*da50*/  IMAD.MOV R17, RZ, RZ, -R17 ;  /* 0x000000ffff117224 */ /* 0x000fe200078e0a11 */
[----:B------:R-:W-:Y:S01]  /*da60*/  IABS R20, R186 ;  /* 0x000000ba00147213 */ /* 0x000fe20000000000 */
[----:B------:R-:W-:Y:S01]  /*da70*/  STL [R1+0x234], R21 ;  /* 0x0002341501007387 */ /* 0x000fe20000100800 */
[----:B------:R-:W-:-:S03]  /*da80*/  ISETP.GT.U32.AND P2, PT, R3, R10, PT ;  /* 0x0000000a0300720c */ /* 0x000fc60003f44070 */
[----:B------:R0:W-:Y:S01]  /*da90*/  STL [R1+0x230], R12 ;  /* 0x0002300c01007387 */ /* 0x0001e20000100800 */
[----:B------:R-:W-:Y:S01]  /*daa0*/  IMAD.HI.U32 R14, R4, R20, RZ ;  /* 0x00000014040e7227 */ /* 0x000fe200078e00ff */
[----:B------:R-:W-:-:S03]  /*dab0*/  ISETP.GE.AND P1, PT, R182, RZ, PT ;  /* 0x000000ffb600720c */ /* 0x000fc60003f26270 */
[----:B------:R-:W-:Y:S02]  /*dac0*/  @!P6 IMAD.IADD R11, R11, 0x1, -R3 ;  /* 0x000000010b0be824 */ /* 0x000fe400078e0a03 */
[C---:B0-----:R-:W-:Y:S01]  /*dad0*/  IMAD R12, R3.reuse, R17, R16 ;  /* 0x00000011030c7224 */ /* 0x041fe200078e0210 */
[C---:B------:R-:W-:Y:S01]  /*dae0*/  ISETP.GT.U32.AND P5, PT, R3.reuse, R13, PT ;  /* 0x0000000d0300720c */ /* 0x040fe20003fa4070 */
[----:B------:R-:W-:Y:S01]  /*daf0*/  IMAD.MOV R14, RZ, RZ, -R14 ;  /* 0x000000ffff0e7224 */ /* 0x000fe200078e0a0e */
[----:B------:R-:W-:Y:S02]  /*db00*/  IABS R15, R188 ;  /* 0x000000bc000f7213 */ /* 0x000fe40000000000 */
[C---:B------:R-:W-:Y:S01]  /*db10*/  ISETP.GT.U32.AND P6, PT, R3.reuse, R12, PT ;  /* 0x0000000c0300720c */ /* 0x040fe20003fc4070 */
[C---:B------:R-:W-:Y:S01]  /*db20*/  IMAD R20, R3.reuse, R14, R20 ;  /* 0x0000000e03147224 */ /* 0x040fe200078e0214 */
[----:B------:R-:W-:Y:S01]  /*db30*/  ISETP.GT.U32.AND P4, PT, R3, R9, PT ;  /* 0x000000090300720c */ /* 0x000fe20003f84070 */
[----:B------:R-:W-:Y:S01]  /*db40*/  IMAD.HI.U32 R14, R4, R15, RZ ;  /* 0x0000000f040e7227 */ /* 0x000fe200078e00ff */
[----:B------:R-:W-:-:S03]  /*db50*/  ISETP.GE.AND P0, PT, R183, RZ, PT ;  /* 0x000000ffb700720c */ /* 0x000fc60003f06270 */
[--C-:B------:R-:W-:Y:S02]  /*db60*/  @!P2 IMAD.IADD R10, R10, 0x1, -R3.reuse ;  /* 0x000000010a0aa824 */ /* 0x100fe400078e0a03 */
[----:B------:R-:W-:Y:S02]  /*db70*/  IMAD.MOV R14, RZ, RZ, -R14 ;  /* 0x000000ffff0e7224 */ /* 0x000fe400078e0a0e */
[----:B------:R-:W-:Y:S01]  /*db80*/  @!P1 IMAD.MOV R10, RZ, RZ, -R10 ;  /* 0x000000ffff0a9224 */ /* 0x000fe200078e0a0a */
[----:B------:R-:W-:Y:S01]  /*db90*/  ISETP.GE.AND P2, PT, R184, RZ, PT ;  /* 0x000000ffb800720c */ /* 0x000fe20003f46270 */
[--C-:B------:R-:W-:Y:S01]  /*dba0*/  @!P6 IMAD.IADD R12, R12, 0x1, -R3.reuse ;  /* 0x000000010c0ce824 */ /* 0x100fe200078e0a03 */
[----:B------:R-:W-:Y:S01]  /*dbb0*/  IABS R19, R189 ;  /* 0x000000bd00137213 */ /* 0x000fe20000000000 */
[----:B------:R-:W-:Y:S02]  /*dbc0*/  @!P5 IMAD.IADD R13, R13, 0x1, -R3 ;  /* 0x000000010d0dd824 */ /* 0x000fe400078e0a03 */
[C---:B------:R-:W-:Y:S01]  /*dbd0*/  IMAD R15, R3.reuse, R14, R15 ;  /* 0x0000000e030f7224 */ /* 0x040fe200078e020f */
[----:B------:R0:W-:Y:S01]  /*dbe0*/  STL [R1+0x22c], R10 ;  /* 0x00022c0a01007387 */ /* 0x0001e20000100800 */
[----:B------:R-:W-:Y:S01]  /*dbf0*/  IMAD.MOV.U32 R18, RZ, RZ, R13 ;  /* 0x000000ffff127224 */ /* 0x000fe200078e000d */
[----:B------:R-:W-:Y:S01]  /*dc00*/  ISETP.GT.U32.AND P6, PT, R3, R12, PT ;  /* 0x0000000c0300720c */ /* 0x000fe20003fc4070 */
[----:B------:R-:W-:Y:S01]  /*dc10*/  @!P4 IMAD.IADD R9, R9, 0x1, -R3 ;  /* 0x000000010909c824 */ /* 0x000fe200078e0a03 */
[----:B------:R-:W-:Y:S01]  /*dc20*/  ISETP.GT.U32.AND P4, PT, R3, R15, PT ;  /* 0x0000000f0300720c */ /* 0x000fe20003f84070 */
[----:B------:R-:W-:-:S02]  /*dc30*/  @!P0 IMAD.MOV R18, RZ, RZ, -R18 ;  /* 0x000000ffff128224 */ /* 0x000fc400078e0a12 */
[----:B0-----:R-:W-:Y:S02]  /*dc40*/  IMAD.MOV.U32 R10, RZ, RZ, R11 ;  /* 0x000000ffff0a7224 */ /* 0x001fe400078e000b */
[----:B------:R-:W-:-:S04]  /*dc50*/  IMAD.HI.U32 R11, R4, R19, RZ ;  /* 0x00000013040b7227 */ /* 0x000fc800078e00ff */
[----:B------:R-:W-:Y:S01]  /*dc60*/  IMAD.MOV R11, RZ, RZ, -R11 ;  /* 0x000000ffff0b7224 */ /* 0x000fe200078e0a0b */
[----:B------:R0:W-:Y:S01]  /*dc70*/  STL [R1+0x228], R18 ;  /* 0x0002281201007387 */ /* 0x0001e20000100800 */
[----:B------:R-:W-:Y:S01]  /*dc80*/  @!P2 IMAD.MOV R10, RZ, RZ, -R10 ;  /* 0x000000ffff0aa224 */ /* 0x000fe200078e0a0a */
[----:B------:R-:W-:Y:S01]  /*dc90*/  IABS R17, R191 ;  /* 0x000000bf00117213 */ /* 0x000fe20000000000 */
[----:B------:R-:W-:Y:S02]  /*dca0*/  IMAD R19, R3, R11, R19 ;  /* 0x0000000b03137224 */ /* 0x000fe400078e0213 */
[--C-:B------:R-:W-:Y:S01]  /*dcb0*/  @!P6 IMAD.IADD R12, R12, 0x1, -R3.reuse ;  /* 0x000000010c0ce824 */ /* 0x100fe200078e0a03 */
[----:B------:R1:W-:Y:S01]  /*dcc0*/  STL [R1+0x224], R10 ;  /* 0x0002240a01007387 */ /* 0x0003e20000100800 */
[----:B0-----:R-:W-:Y:S01]  /*dcd0*/  IABS R18, R190 ;  /* 0x000000be00127213 */ /* 0x001fe20000000000 */
[----:B------:R-:W-:Y:S01]  /*dce0*/  @!P4 IMAD.IADD R15, R15, 0x1, -R3 ;  /* 0x000000010f0fc824 */ /* 0x000fe200078e0a03 */
[----:B------:R-:W-:Y:S01]  /*dcf0*/  ISETP.GT.U32.AND P6, PT, R3, R19, PT ;  /* 0x000000130300720c */ /* 0x000fe20003fc4070 */
[----:B------:R-:W-:-:S04]  /*dd00*/  IMAD.HI.U32 R11, R4, R17, RZ ;  /* 0x00000011040b7227 */ /* 0x000fc800078e00ff */
[----:B-1----:R-:W-:Y:S01]  /*dd10*/  IMAD.HI.U32 R10, R4, R18, RZ ;  /* 0x00000012040a7227 */ /* 0x002fe200078e00ff */
[----:B------:R-:W-:-:S03]  /*dd20*/  ISETP.GT.U32.AND P4, PT, R3, R15, PT ;  /* 0x0000000f0300720c */ /* 0x000fc60003f84070 */
[----:B------:R-:W-:Y:S02]  /*dd30*/  IMAD.MOV R13, RZ, RZ, -R10 ;  /* 0x000000ffff0d7224 */ /* 0x000fe400078e0a0a */
[----:B------:R-:W-:Y:S01]  /*dd40*/  IMAD.MOV R11, RZ, RZ, -R11 ;  /* 0x000000ffff0b7224 */ /* 0x000fe200078e0a0b */
[C---:B------:R-:W-:Y:S01]  /*dd50*/  ISETP.GT.U32.AND P5, PT, R3.reuse, R20, PT ;  /* 0x000000140300720c */ /* 0x040fe20003fa4070 */
[C---:B------:R-:W-:Y:S01]  /*dd60*/  IMAD R18, R3.reuse, R13, R18 ;  /* 0x0000000d03127224 */ /* 0x040fe200078e0212 */
[----:B------:R-:W-:Y:S01]  /*dd70*/  IABS R13, R193 ;  /* 0x000000c1000d7213 */ /* 0x000fe20000000000 */
[----:B------:R-:W-:Y:S02]  /*dd80*/  IMAD R17, R3, R11, R17 ;  /* 0x0000000b03117224 */ /* 0x000fe400078e0211 */
[----:B------:R-:W-:Y:S01]  /*dd90*/  @!P6 IMAD.IADD R19, R19, 0x1, -R3 ;  /* 0x000000011313e824 */ /* 0x000fe200078e0a03 */
[----:B------:R-:W-:Y:S01]  /*dda0*/  IABS R16, R192 ;  /* 0x000000c000107213 */ /* 0x000fe20000000000 */
[----:B------:R-:W-:Y:S01]  /*ddb0*/  IMAD.HI.U32 R21, R4, R13, RZ ;  /* 0x0000000d04157227 */ /* 0x000fe200078e00ff */
[----:B------:R-:W-:-:S03]  /*ddc0*/  ISETP.GT.U32.AND P6, PT, R3, R17, PT ;  /* 0x000000110300720c */ /* 0x000fc60003fc4070 */
[----:B------:R-:W-:Y:S01]  /*ddd0*/  @!P4 IMAD.IADD R15, R15, 0x1, -R3 ;  /* 0x000000010f0fc824 */ /* 0x000fe200078e0a03 */
[----:B------:R-:W-:Y:S01]  /*dde0*/  ISETP.GT.U32.AND P4, PT, R3, R18, PT ;  /* 0x000000120300720c */ /* 0x000fe20003f84070 */
[----:B------:R-:W-:Y:S02]  /*ddf0*/  IMAD.MOV R21, RZ, RZ, -R21 ;  /* 0x000000ffff157224 */ /* 0x000fe400078e0a15 */
[----:B------:R-:W-:Y:S01]  /*de00*/  @!P5 IMAD.IADD R20, R20, 0x1, -R3 ;  /* 0x000000011414d824 */ /* 0x000fe200078e0a03 */
[----:B------:R-:W-:Y:S01]  /*de10*/  ISETP.GE.AND P3, PT, R185, RZ, PT ;  /* 0x000000ffb900720c */ /* 0x000fe20003f66270 */
[----:B------:R-:W-:-:S04]  /*de20*/  IMAD.HI.U32 R10, R4, R16, RZ ;  /* 0x00000010040a7227 */ /* 0x000fc800078e00ff */
[C---:B------:R-:W-:Y:S01]  /*de30*/  IMAD R13, R3.reuse, R21, R13 ;  /* 0x00000015030d7224 */ /* 0x040fe200078e020d */
[----:B------:R-:W-:Y:S01]  /*de40*/  ISETP.GT.U32.AND P5, PT, R3, R20, PT ;  /* 0x000000140300720c */ /* 0x000fe20003fa4070 */
[----:B------:R-:W-:Y:S02]  /*de50*/  IMAD.MOV R10, RZ, RZ, -R10 ;  /* 0x000000ffff0a7224 */ /* 0x000fe400078e0a0a */
[--C-:B------:R-:W-:Y:S01]  /*de60*/  @!P6 IMAD.IADD R17, R17, 0x1, -R3.reuse ;  /* 0x000000011111e824 */ /* 0x100fe200078e0a03 */
[C---:B------:R-:W-:Y:S01]  /*de70*/  ISETP.GT.U32.AND P6, PT, R3.reuse, R13, PT ;  /* 0x0000000d0300720c */ /* 0x040fe20003fc4070 */
[----:B------:R-:W-:Y:S01]  /*de80*/  IMAD R16, R3, R10, R16 ;  /* 0x0000000a03107224 */ /* 0x000fe200078e0210 */
[----:B------:R-:W-:Y:S01]  /*de90*/  IABS R14, R194 ;  /* 0x000000c2000e7213 */ /* 0x000fe20000000000 */
[----:B------:R-:W-:Y:S01]  /*dea0*/  @!P4 IMAD.IADD R18, R18, 0x1, -R3 ;  /* 0x000000011212c824 */ /* 0x000fe200078e0a03 */
[----:B------:R-:W-:Y:S01]  /*deb0*/  ISETP.GE.AND P1, PT, R186, RZ, PT ;  /* 0x000000ffba00720c */ /* 0x000fe20003f26270 */
[----:B------:R-:W-:Y:S01]  /*dec0*/  @!P3 IMAD.MOV R9, RZ, RZ, -R9 ;  /* 0x000000ffff09b224 */ /* 0x000fe200078e0a09 */
[----:B------:R-:W-:-:S02]  /*ded0*/  ISETP.GE.AND P0, PT, R187, RZ, PT ;  /* 0x000000ffbb00720c */ /* 0x000fc40003f06270 */
[C---:B------:R-:W-:Y:S01]  /*dee0*/  ISETP.GT.U32.AND P4, PT, R3.reuse, R16, PT ;  /* 0x000000100300720c */ /* 0x040fe20003f84070 */
[----:B------:R-:W-:Y:S01]  /*def0*/  IMAD.HI.U32 R25, R4, R14, RZ ;  /* 0x0000000e04197227 */ /* 0x000fe200078e00ff */
[----:B------:R-:W-:Y:S02]  /*df00*/  ISETP.GE.AND P2, PT, R188, RZ, PT ;  /* 0x000000ffbc00720c */ /* 0x000fe40003f46270 */
[----:B------:R-:W-:Y:S01]  /*df10*/  ISETP.GT.U32.AND P3, PT, R3, R19, PT ;  /* 0x000000130300720c */ /* 0x000fe20003f64070 */
[----:B------:R-:W-:Y:S01]  /*df20*/  @!P5 IMAD.IADD R20, R20, 0x1, -R3 ;  /* 0x000000011414d824 */ /* 0x000fe200078e0a03 */
[----:B------:R-:W-:Y:S01]  /*df30*/  IABS R21, R197 ;  /* 0x000000c500157213 */ /* 0x000fe20000000000 */
[----:B------:R-:W-:Y:S02]  /*df40*/  IMAD.MOV R25, RZ, RZ, -R25 ;  /* 0x000000ffff197224 */ /* 0x000fe400078e0a19 */
[--C-:B------:R-:W-:Y:S01]  /*df50*/  @!P6 IMAD.IADD R13, R13, 0x1, -R3.reuse ;  /* 0x000000010d0de824 */ /* 0x100fe200078e0a03 */
[----:B------:R-:W-:Y:S01]  /*df60*/  IABS R11, R195 ;  /* 0x000000c3000b7213 */ /* 0x000fe20000000000 */
[----:B------:R-:W-:Y:S01]  /*df70*/  IMAD.MOV.U32 R50, RZ, RZ, R20 ;  /* 0x000000ffff327224 */ /* 0x000fe200078e0014 */
[----:B------:R-:W-:Y:S01]  /*df80*/  IABS R10, R196 ;  /* 0x000000c4000a7213 */ /* 0x000fe20000000000 */
[----:B------:R0:W-:Y:S01]  /*df90*/  STL [R1+0x21c], R9 ;  /* 0x00021c0901007387 */ /* 0x0001e20000100800 */
[C---:B------:R-:W-:Y:S01]  /*dfa0*/  IMAD R14, R3.reuse, R25, R14 ;  /* 0x00000019030e7224 */ /* 0x040fe200078e020e */
[C---:B------:R-:W-:Y:S01]  /*dfb0*/  ISETP.GT.U32.AND P6, PT, R3.reuse, R13, PT ;  /* 0x0000000d0300720c */ /* 0x040fe20003fc4070 */
[----:B------:R-:W-:Y:S01]  /*dfc0*/  @!P1 IMAD.MOV R50, RZ, RZ, -R50 ;  /* 0x000000ffff329224 */ /* 0x000fe200078e0a32 */
[----:B------:R-:W-:Y:S01]  /*dfd0*/  ISETP.GT.U32.AND P1, PT, R3, R18, PT ;  /* 0x000000120300720c */ /* 0x000fe20003f24070 */
[----:B------:R-:W-:-:S02]  /*dfe0*/  @!P4 IMAD.IADD R16, R16, 0x1, -R3 ;  /* 0x000000011010c824 */ /* 0x000fc400078e0a03 */
[----:B------:R-:W-:-:S04]  /*dff0*/  IMAD.HI.U32 R22, R4, R21, RZ ;  /* 0x0000001504167227 */ /* 0x000fc800078e00ff */
[----:B0-----:R-:W-:Y:S02]  /*e000*/  IMAD.MOV.U32 R9, RZ, RZ, R15 ;  /* 0x000000ffff097224 */ /* 0x001fe400078e000f */
[----:B------:R-:W-:Y:S01]  /*e010*/  @!P0 IMAD.MOV R12, RZ, RZ, -R12 ;  /* 0x000000ffff0c8224 */ /* 0x000fe200078e0a0c */
[----:B------:R-:W-:Y:S01]  /*e020*/  ISETP.GT.U32.AND P0, PT, R3, R17, PT ;  /* 0x000000110300720c */ /* 0x000fe20003f04070 */
[C---:B------:R-:W-:Y:S01]  /*e030*/  IMAD.HI.U32 R24, R4.reuse, R11, RZ ;  /* 0x0000000b04187227 */ /* 0x040fe200078e00ff */
[----:B------:R-:W-:Y:S03]  /*e040*/  STL [R1+0x218], R50 ;  /* 0x0002183201007387 */ /* 0x000fe60000100800 */
[----:B------:R-:W-:-:S04]  /*e050*/  IMAD.HI.U32 R23, R4, R10, RZ ;  /* 0x0000000a04177227 */ /* 0x000fc800078e00ff */
[----:B------:R-:W-:Y:S02]  /*e060*/  @!P2 IMAD.MOV R9, RZ, RZ, -R9 ;  /* 0x000000ffff09a224 */ /* 0x000fe400078e0a09 */
[----:B------:R-:W-:Y:S01]  /*e070*/  @!P3 IMAD.IADD R19, R19, 0x1, -R3 ;  /* 0x000000011313b824 */ /* 0x000fe200078e0a03 */
[C---:B------:R-:W-:Y:S01]  /*e080*/  ISETP.GT.U32.AND P3, PT, R3.reuse, R14, PT ;  /* 0x0000000e0300720c */ /* 0x040fe20003f64070 */
[----:B------:R-:W-:Y:S01]  /*e090*/  IMAD.MOV R22, RZ, RZ, -R22 ;  /* 0x000000ffff167224 */ /* 0x000fe200078e0a16 */
[----:B------:R-:W-:Y:S01]  /*e0a0*/  ISETP.GT.U32.AND P2, PT, R3, R16, PT ;  /* 0x000000100300720c */ /* 0x000fe20003f44070 */
[----:B------:R-:W-:Y:S01]  /*e0b0*/  IMAD.MOV R24, RZ, RZ, -R24 ;  /* 0x000000ffff187224 */ /* 0x000fe200078e0a18 */
[----:B------:R-:W-:Y:S01]  /*e0c0*/  STL [R1+0x20c], R12 ;  /* 0x00020c0c01007387 */ /* 0x000fe20000100800 */
[----:B------:R-:W-:-:S03]  /*e0d0*/  IMAD.MOV R23, RZ, RZ, -R23 ;  /* 0x000000ffff177224 */ /* 0x000fc600078e0a17 */
[----:B------:R0:W-:Y:S01]  /*e0e0*/  STL [R1+0x208], R9 ;  /* 0x0002080901007387 */ /* 0x0001e20000100800 */
[C---:B------:R-:W-:Y:S02]  /*e0f0*/  IMAD R11, R3.reuse, R24, R11 ;  /* 0x00000018030b7224 */ /* 0x040fe400078e020b */
[----:B------:R-:W-:Y:S01]  /*e100*/  IMAD R10, R3, R23, R10 ;  /* 0x00000017030a7224 */ /* 0x000fe200078e020a */
[----:B------:R-:W-:Y:S01]  /*e110*/  IABS R15, R198 ;  /* 0x000000c6000f7213 */ /* 0x000fe20000000000 */
[----:B------:R-:W-:Y:S02]  /*e120*/  @!P6 IMAD.IADD R13, R13, 0x1, -R3 ;  /* 0x000000010d0de824 */ /* 0x000fe400078e0a03 */
[C---:B0-----:R-:W-:Y:S02]  /*e130*/  IMAD R9, R3.reuse, R22, R21 ;  /* 0x0000001603097224 */ /* 0x041fe400078e0215 */
[--C-:B------:R-:W-:Y:S01]  /*e140*/  @!P1 IMAD.IADD R18, R18, 0x1, -R3.reuse ;  /* 0x0000000112129824 */ /* 0x100fe200078e0a03 */
[----:B------:R-:W-:Y:S01]  /*e150*/  ISETP.GT.U32.AND P1, PT, R3, R11, PT ;  /* 0x0000000b0300720c */ /* 0x000fe20003f24070 */
[--C-:B------:R-:W-:Y:S01]  /*e160*/  @!P0 IMAD.IADD R17, R17, 0x1, -R3.reuse ;  /* 0x0000000111118824 */ /* 0x100fe200078e0a03 */
[C---:B------:R-:W-:Y:S01]  /*e170*/  ISETP.GT.U32.AND P6, PT, R3.reuse, R9, PT ;  /* 0x000000090300720c */ /* 0x040fe20003fc4070 */
[--C-:B------:R-:W-:Y:S01]  /*e180*/  @!P3 IMAD.IADD R14, R14, 0x1, -R3.reuse ;  /* 0x000000010e0eb824 */ /* 0x100fe200078e0a03 */
[----:B------:R-:W-:Y:S01]  /*e190*/  ISETP.GT.U32.AND P0, PT, R3, R10, PT ;  /* 0x0000000a0300720c */ /* 0x000fe20003f04070 */
[----:B------:R-:W-:Y:S01]  /*e1a0*/  @!P2 IMAD.IADD R16, R16, 0x1, -R3 ;  /* 0x000000011010a824 */ /* 0x000fe200078e0a03 */
[----:B------:R-:W-:Y:S01]  /*e1b0*/  ISETP.GE.AND P3, PT, R192, RZ, PT ;  /* 0x000000ffc000720c */ /* 0x000fe20003f66270 */
[----:B------:R-:W-:Y:S01]  /*e1c0*/  IMAD.HI.U32 R21, R4, R15, RZ ;  /* 0x0000000f04157227 */ /* 0x000fe200078e00ff */
[----:B------:R-:W-:-:S02]  /*e1d0*/  ISETP.GE.AND P4, PT, R190, RZ, PT ;  /* 0x000000ffbe00720c */ /* 0x000fc40003f86270 */
[----:B------:R-:W-:Y:S01]  /*e1e0*/  ISETP.GE.AND P2, PT, R191, RZ, PT ;  /* 0x000000ffbf00720c */ /* 0x000fe20003f46270 */
[----:B------:R-:W-:Y:S01]  /*e1f0*/  IMAD.MOV R21, RZ, RZ, -R21 ;  /* 0x000000ffff157224 */ /* 0x000fe200078e0a15 */
[----:B------:R-:W-:Y:S01]  /*e200*/  ISETP.GE.AND P5, PT, R189, RZ, PT ;  /* 0x000000ffbd00720c */ /* 0x000fe20003fa6270 */
[----:B------:R-:W-:Y:S02]  /*e210*/  @!P1 IMAD.IADD R11, R11, 0x1, -R3 ;  /* 0x000000010b0b9824 */ /* 0x000fe400078e0a03 */
[----:B------:R-:W-:Y:S02]  /*e220*/  IMAD R15, R3, R21, R15 ;  /* 0x00000015030f7224 */ /* 0x000fe400078e020f */
[--C-:B------:R-:W-:Y:S01]  /*e230*/  @!P6 IMAD.IADD R9, R9, 0x1, -R3.reuse ;  /* 0x000000010909e824 */ /* 0x100fe200078e0a03 */
[----:B------:R-:W-:Y:S01]  /*e240*/  ISETP.GT.U32.AND P6, PT, R3, R14, PT ;  /* 0x0000000e0300720c */ /* 0x000fe20003fc4070 */
[----:B------:R-:W-:Y:S02]  /*e250*/  IMAD.MOV.U32 R24, RZ, RZ, R18 ;  /* 0x000000ffff187224 */ /* 0x000fe400078e0012 */
[----:B------:R-:W-:-:S02]  /*e260*/  @!P0 IMAD.IADD R10, R10, 0x1, -R3 ;  /* 0x000000010a0a8824 */ /* 0x000fc400078e0a03 */
[----:B------:R-:W-:Y:S01]  /*e270*/  IMAD.MOV.U32 R23, RZ, RZ, R17 ;  /* 0x000000ffff177224 */ /* 0x000fe200078e0011 */
[----:B------:R-:W-:Y:S01]  /*e280*/  ISETP.GE.AND P1, PT, R193, RZ, PT ;  /* 0x000000ffc100720c */ /* 0x000fe20003f26270 */
[----:B------:R-:W-:Y:S01]  /*e290*/  @!P3 IMAD.MOV R16, RZ, RZ, -R16 ;  /* 0x000000ffff10b224 */ /* 0x000fe200078e0a10 */
[C---:B------:R-:W-:Y:S01]  /*e2a0*/  ISETP.GT.U32.AND P3, PT, R3.reuse, R15, PT ;  /* 0x0000000f0300720c */ /* 0x040fe20003f64070 */
[----:B------:R-:W-:Y:S01]  /*e2b0*/  @!P4 IMAD.MOV R24, RZ, RZ, -R24 ;  /* 0x000000ffff18c224 */ /* 0x000fe200078e0a18 */
[----:B------:R-:W-:Y:S01]  /*e2c0*/  IABS R12, R199 ;  /* 0x000000c7000c7213 */ /* 0x000fe20000000000 */
[----:B------:R-:W-:Y:S01]  /*e2d0*/  @!P2 IMAD.MOV R23, RZ, RZ, -R23 ;  /* 0x000000ffff17a224 */ /* 0x000fe200078e0a17 */
[C---:B------:R-:W-:Y:S02]  /*e2e0*/  ISETP.GT.U32.AND P4, PT, R3.reuse, R11, PT ;  /* 0x0000000b0300720c */ /* 0x040fe40003f84070 */
[----:B------:R-:W-:Y:S02]  /*e2f0*/  ISETP.GT.U32.AND P2, PT, R3, R10, PT ;  /* 0x0000000a0300720c */ /* 0x000fe40003f44070 */
[----:B------:R-:W-:Y:S01]  /*e300*/  ISETP.GE.AND P0, PT, R194, RZ, PT ;  /* 0x000000ffc200720c */ /* 0x000fe20003f06270 */
[----:B------:R-:W-:-:S04]  /*e310*/  IMAD.HI.U32 R20, R4, R12, RZ ;  /* 0x0000000c04147227 */ /* 0x000fc800078e00ff */
[----:B------:R-:W-:Y:S02]  /*e320*/  IMAD.MOV.U32 R25, RZ, RZ, R19 ;  /* 0x000000ffff197224 */ /* 0x000fe400078e0013 */
[----:B------:R-:W-:Y:S02]  /*e330*/  @!P6 IMAD.IADD R14, R14, 0x1, -R3 ;  /* 0x000000010e0ee824 */ /* 0x000fe400078e0a03 */
[----:B------:R-:W-:Y:S02]  /*e340*/  IMAD.MOV R20, RZ, RZ, -R20 ;  /* 0x000000ffff147224 */ /* 0x000fe400078e0a14 */
[----:B------:R-:W-:Y:S01]  /*e350*/  @!P5 IMAD.MOV R25, RZ, RZ, -R25 ;  /* 0x000000ffff19d224 */ /* 0x000fe200078e0a19 */
[----:B------:R-:W-:Y:S01]  /*e360*/  ISETP.GT.U32.AND P5, PT, R3, R9, PT ;  /* 0x000000090300720c */ /* 0x000fe20003fa4070 */
[----:B------:R-:W-:Y:S01]  /*e370*/  @!P1 IMAD.MOV R13, RZ, RZ, -R13 ;  /* 0x000000ffff0d9224 */ /* 0x000fe200078e0a0d */
[----:B------:R-:W-:Y:S01]  /*e380*/  ISETP.GE.AND P1, PT, R195, RZ, PT ;  /* 0x000000ffc300720c */ /* 0x000fe20003f26270 */
[----:B------:R-:W-:-:S02]  /*e390*/  @!P3 IMAD.IADD R15, R15, 0x1, -R3 ;  /* 0x000000010f0fb824 */ /* 0x000fc400078e0a03 */
[----:B------:R-:W-:Y:S01]  /*e3a0*/  IMAD.MOV.U32 R18, RZ, RZ, R14 ;  /* 0x000000ffff127224 */ /* 0x000fe200078e000e */
[----:B------:R-:W-:Y:S01]  /*e3b0*/  STL [R1+0x1e0], R25 ;  /* 0x0001e01901007387 */ /* 0x000fe20000100800 */
[----:B------:R-:W-:Y:S01]  /*e3c0*/  IMAD R12, R3, R20, R12 ;  /* 0x00000014030c7224 */ /* 0x000fe200078e020c */
[----:B------:R-:W-:Y:S01]  /*e3d0*/  IABS R20, R200 ;  /* 0x000000c800147213 */ /* 0x000fe20000000000 */
[--C-:B------:R-:W-:Y:S01]  /*e3e0*/  @!P4 IMAD.IADD R11, R11, 0x1, -R3.reuse ;  /* 0x000000010b0bc824 */ /* 0x100fe200078e0a03 */
[----:B------:R-:W-:Y:S01]  /*e3f0*/  ISETP.GE.AND P4, PT, R196, RZ, PT ;  /* 0x000000ffc400720c */ /* 0x000fe20003f86270 */
[----:B------:R-:W-:Y:S01]  /*e400*/  @!P2 IMAD.IADD R10, R10, 0x1, -R3 ;  /* 0x000000010a0aa824 */ /* 0x000fe200078e0a03 */
[----:B------:R-:W-:Y:S01]  /*e410*/  STL [R1+0x1dc], R24 ;  /* 0x0001dc1801007387 */ /* 0x000fe20000100800 */
[----:B------:R-:W-:Y:S01]  /*e420*/  ISETP.GE.AND P2, PT, R197, RZ, PT ;  /* 0x000000ffc500720c */ /* 0x000fe20003f46270 */
[----:B------:R-:W-:Y:S01]  /*e430*/  @!P0 IMAD.MOV R18, RZ, RZ, -R18 ;  /* 0x000000ffff128224 */ /* 0x000fe200078e0a12 */
[C---:B------:R-:W-:Y:S01]  /*e440*/  ISETP.GT.U32.AND P0, PT, R3.reuse, R15, PT ;  /* 0x0000000f0300720c */ /* 0x040fe20003f04070 */
[----:B------:R-:W-:Y:S01]  /*e450*/  STL [R1+0x1d0], R23 ;  /* 0x0001d01701007387 */ /* 0x000fe20000100800 */
[----:B------:R-:W-:-:S03]  /*e460*/  ISETP.GT.U32.AND P6, PT, R3, R12, PT ;  /* 0x0000000c0300720c */ /* 0x000fc60003fc4070 */
[----:B------:R0:W-:Y:S04]  /*e470*/  STL [R1+0x1cc], R16 ;  /* 0x0001cc1001007387 */ /* 0x0001e80000100800 */
[----:B------:R1:W-:Y:S01]  /*e480*/  STL [R1+0x1c8], R13 ;  /* 0x0001c80d01007387 */ /* 0x0003e20000100800 */
[----:B------:R-:W-:Y:S02]  /*e490*/  IMAD.MOV.U32 R17, RZ, RZ, R11 ;  /* 0x000000ffff117224 */ /* 0x000fe400078e000b */
[----:B------:R-:W-:Y:S01]  /*e4a0*/  @!P5 IMAD.IADD R9, R9, 0x1, -R3 ;  /* 0x000000010909d824 */ /* 0x000fe200078e0a03 */
[----:B0-----:R-:W-:Y:S01]  /*e4b0*/  IABS R16, R201 ;  /* 0x000000c900107213 */ /* 0x001fe20000000000 */
[----:B-1----:R-:W-:Y:S01]  /*e4c0*/  IMAD.HI.U32 R13, R4, R20, RZ ;  /* 0x00000014040d7227 */ /* 0x002fe200078e00ff */
[----:B------:R-:W-:-:S03]  /*e4d0*/  ISETP.GE.AND P5, PT, R198, RZ, PT ;  /* 0x000000ffc600720c */ /* 0x000fc60003fa6270 */
[----:B------:R-:W-:Y:S02]  /*e4e0*/  IMAD.MOV R13, RZ, RZ, -R13 ;  /* 0x000000ffff0d7224 */ /* 0x000fe400078e0a0d */
[----:B------:R-:W-:-:S04]  /*e4f0*/  IMAD.HI.U32 R11, R4, R16, RZ ;  /* 0x00000010040b7227 */ /* 0x000fc800078e00ff */
[----:B------:R-:W-:Y:S02]  /*e500*/  @!P1 IMAD.MOV R17, RZ, RZ, -R17 ;  /* 0x000000ffff119224 */ /* 0x000fe400078e0a11 */
[----:B------:R-:W-:Y:S02]  /*e510*/  IMAD R13, R3, R13, R20 ;  /* 0x0000000d030d7224 */ /* 0x000fe400078e0214 */
[----:B------:R-:W-:Y:S02]  /*e520*/  @!P4 IMAD.MOV R10, RZ, RZ, -R10 ;  /* 0x000000ffff0ac224 */ /* 0x000fe400078e0a0a */
[----:B------:R-:W-:Y:S01]  /*e530*/  @!P2 IMAD.MOV R9, RZ, RZ, -R9 ;  /* 0x000000ffff09a224 */ /* 0x000fe200078e0a09 */
[----:B------:R-:W-:Y:S01]  /*e540*/  STL [R1+0x1bc], R18 ;  /* 0x0001bc1201007387 */ /* 0x000fe20000100800 */
[----:B------:R-:W-:Y:S02]  /*e550*/  IMAD.MOV R11, RZ, RZ, -R11 ;  /* 0x000000ffff0b7224 */ /* 0x000fe400078e0a0b */
[--C-:B------:R-:W-:Y:S01]  /*e560*/  @!P0 IMAD.IADD R15, R15, 0x1, -R3.reuse ;  /* 0x000000010f0f8824 */ /* 0x100fe200078e0a03 */
[----:B------:R-:W-:Y:S01]  /*e570*/  STL [R1+0x1b8], R17 ;  /* 0x0001b81101007387 */ /* 0x000fe20000100800 */
[----:B------:R-:W-:Y:S01]  /*e580*/  @!P6 IMAD.IADD R12, R12, 0x1, -R3 ;  /* 0x000000010c0ce824 */ /* 0x000fe200078e0a03 */
[----:B------:R-:W-:-:S02]  /*e590*/  ISETP.GT.U32.AND P6, PT, R3, R13, PT ;  /* 0x0000000d0300720c */ /* 0x000fc40003fc4070 */
[----:B------:R-:W-:Y:S01]  /*e5a0*/  STL [R1+0x1b4], R10 ;  /* 0x0001b40a01007387 */ /* 0x000fe20000100800 */
[----:B------:R-:W-:-:S03]  /*e5b0*/  IMAD.MOV.U32 R14, RZ, RZ, R15 ;  /* 0x000000ffff0e7224 */ /* 0x000fc600078e000f */
[----:B------:R0:W-:Y:S01]  /*e5c0*/  STL [R1+0x1b0], R9 ;  /* 0x0001b00901007387 */ /* 0x0001e20000100800 */
[----:B------:R-:W-:Y:S02]  /*e5d0*/  @!P5 IMAD.MOV R14, RZ, RZ, -R14 ;  /* 0x000000ffff0ed224 */ /* 0x000fe400078e0a0e */
[----:B0-----:R-:W-:-:S05]  /*e5e0*/  IMAD R9, R3, R11, R16 ;  /* 0x0000000b03097224 */ /* 0x001fca00078e0210 */
[----:B------:R-:W-:Y:S01]  /*e5f0*/  ISETP.GT.U32.AND P5, PT, R3, R9, PT ;  /* 0x000000090300720c */ /* 0x000fe20003fa4070 */
[----:B------:R-:W-:Y:S01]  /*e600*/  @!P6 IMAD.IADD R13, R13, 0x1, -R3 ;  /* 0x000000010d0de824 */ /* 0x000fe200078e0a03 */
[----:B------:R-:W-:Y:S02]  /*e610*/  IABS R17, R202 ;  /* 0x000000ca00117213 */ /* 0x000fe40000000000 */
[C---:B------:R-:W-:Y:S02]  /*e620*/  ISETP.GT.U32.AND P1, PT, R3.reuse, R12, PT ;  /* 0x0000000c0300720c */ /* 0x040fe40003f24070 */
[----:B------:R-:W-:Y:S01]  /*e630*/  ISETP.GT.U32.AND P6, PT, R3, R13, PT ;  /* 0x0000000d0300720c */ /* 0x000fe20003fc4070 */
[----:B------:R-:W-:Y:S01]  /*e640*/  IMAD.HI.U32 R10, R4, R17, RZ ;  /* 0x00000011040a7227 */ /* 0x000fe200078e00ff */
[----:B------:R-:W-:Y:S02]  /*e650*/  ISETP.GE.AND P3, PT, R199, RZ, PT ;  /* 0x000000ffc700720c */ /* 0x000fe40003f66270 */
[----:B------:R-:W-:Y:S01]  /*e660*/  IABS R16, R203 ;  /* 0x000000cb00107213 */ /* 0x000fe20000000000 */
[----:B------:R-:W-:-:S02]  /*e670*/  IMAD.MOV R10, RZ, RZ, -R10 ;  /* 0x000000ffff0a7224 */ /* 0x000fc400078e0a0a */
[----:B------:R-:W-:Y:S02]  /*e680*/  @!P5 IMAD.IADD R9, R9, 0x1, -R3 ;  /* 0x000000010909d824 */ /* 0x000fe400078e0a03 */
[C---:B------:R-:W-:Y:S02]  /*e690*/  IMAD R17, R3.reuse, R10, R17 ;  /* 0x0000000a03117224 */ /* 0x040fe400078e0211 */
[----:B------:R-:W-:Y:S01]  /*e6a0*/  IMAD.HI.U32 R10, R4, R16, RZ ;  /* 0x00000010040a7227 */ /* 0x000fe200078e00ff */
[----:B------:R-:W-:Y:S02]  /*e6b0*/  ISETP.GT.U32.AND P5, PT, R3, R9, PT ;  /* 0x000000090300720c */ /* 0x000fe40003fa4070 */
[----:B------:R-:W-:Y:S01]  /*e6c0*/  IABS R11, R205 ;  /* 0x000000cd000b7213 */ /* 0x000fe20000000000 */
[----:B------:R-:W-:Y:S01]  /*e6d0*/  @!P1 IMAD.IADD R12, R12, 0x1, -R3 ;  /* 0x000000010c0c9824 */ /* 0x000fe200078e0a03 */
[----:B------:R-:W-:Y:S01]  /*e6e0*/  IABS R15, R204 ;  /* 0x000000cc000f7213 */ /* 0x000fe20000000000 */
[----:B------:R-:W-:-:S02]  /*e6f0*/  IMAD.MOV R10, RZ, RZ, -R10 ;  /* 0x000000ffff0a7224 */ /* 0x000fc400078e0a0a */
[----:B------:R-:W-:Y:S01]  /*e700*/  @!P6 IMAD.IADD R13, R13, 0x1, -R3 ;  /* 0x000000010d0de824 */ /* 0x000fe200078e0a03 */
[C---:B------:R-:W-:Y:S01]  /*e710*/  ISETP.GT.U32.AND P6, PT, R3.reuse, R17, PT ;  /* 0x000000110300720c */ /* 0x040fe20003fc4070 */
[----:B------:R0:W-:Y:S01]  /*e720*/  STL [R1+0x1ac], R14 ;  /* 0x0001ac0e01007387 */ /* 0x0001e20000100800 */
[----:B------:R-:W-:Y:S01]  /*e730*/  @!P3 IMAD.MOV R12, RZ, RZ, -R12 ;  /* 0x000000ffff0cb224 */ /* 0x000fe200078e0a0c */
[----:B------:R-:W-:Y:S01]  /*e740*/  ISETP.GE.AND P4, PT, R200, RZ, PT ;  /* 0x000000ffc800720c */ /* 0x000fe20003f86270 */
[----:B------:R-:W-:Y:S01]  /*e750*/  IMAD R16, R3, R10, R16 ;  /* 0x0000000a03107224 */ /* 0x000fe200078e0210 */
[----:B------:R-:W-:Y:S01]  /*e760*/  ISETP.GE.AND P2, PT, R201, RZ, PT ;  /* 0x000000ffc900720c */ /* 0x000fe20003f46270 */
[C---:B------:R-:W-:Y:S01]  /*e770*/  IMAD.HI.U32 R18, R4.reuse, R11, RZ ;  /* 0x0000000b04127227 */ /* 0x040fe200078e00ff */
[----:B------:R1:W-:Y:S03]  /*e780*/  STL [R1+0x19c], R12 ;  /* 0x00019c0c01007387 */ /* 0x0003e60000100800 */
[----:B------:R-:W-:Y:S01]  /*e790*/  IMAD.HI.U32 R19, R4, R15, RZ ;  /* 0x0000000f04137227 */ /* 0x000fe200078e00ff */
[----:B0-----:R-:W-:-:S03]  /*e7a0*/  IABS R14, R206 ;  /* 0x000000ce000e7213 */ /* 0x001fc60000000000 */
[----:B------:R-:W-:Y:S01]  /*e7b0*/  @!P5 IMAD.IADD R9, R9, 0x1, -R3 ;  /* 0x000000010909d824 */ /* 0x000fe200078e0a03 */
[----:B------:R-:W-:Y:S01]  /*e7c0*/  ISETP.GT.U32.AND P5, PT, R3, R16, PT ;  /* 0x000000100300720c */ /* 0x000fe20003fa4070 */
[----:B------:R-:W-:Y:S02]  /*e7d0*/  IMAD.MOV R18, RZ, RZ, -R18 ;  /* 0x000000ffff127224 */ /* 0x000fe400078e0a12 */
[----:B------:R-:W-:Y:S02]  /*e7e0*/  IMAD.MOV R19, RZ, RZ, -R19 ;  /* 0x000000ffff137224 */ /* 0x000fe400078e0a13 */
[----:B-1----:R-:W-:-:S04]  /*e7f0*/  IMAD.HI.U32 R12, R4, R14, RZ ;  /* 0x0000000e040c7227 */ /* 0x002fc800078e00ff */
[C---:B------:R-:W-:Y:S02]  /*e800*/  IMAD R11, R3.reuse, R18, R11 ;  /* 0x00000012030b7224 */ /* 0x040fe400078e020b */
[----:B------:R-:W-:Y:S02]  /*e810*/  IMAD R15, R3, R19, R15 ;  /* 0x00000013030f7224 */ /* 0x000fe400078e020f */
[----:B------:R-:W-:Y:S02]  /*e820*/  IMAD.MOV R18, RZ, RZ, -R12 ;  /* 0x000000ffff127224 */ /* 0x000fe400078e0a0c */
[----:B------:R-:W-:Y:S02]  /*e830*/  IMAD.MOV.U32 R21, RZ, RZ, R13 ;  /* 0x000000ffff157224 */ /* 0x000fe400078e000d */
[----:B------:R-:W-:Y:S02]  /*e840*/  IMAD.MOV.U32 R20, RZ, RZ, R9 ;  /* 0x000000ffff147224 */ /* 0x000fe400078e0009 */
[----:B------:R-:W-:Y:S01]  /*e850*/  @!P6 IMAD.IADD R17, R17, 0x1, -R3 ;  /* 0x000000011111e824 */ /* 0x000fe200078e0a03 */
[----:B------:R-:W-:Y:S01]  /*e860*/  IABS R10, R207 ;  /* 0x000000cf000a7213 */ /* 0x000fe20000000000 */
[----:B------:R-:W-:-:S02]  /*e870*/  IMAD R14, R3, R18, R14 ;  /* 0x00000012030e7224 */ /* 0x000fc400078e020e */
[----:B------:R-:W-:Y:S01]  /*e880*/  @!P4 IMAD.MOV R21, RZ, RZ, -R21 ;  /* 0x000000ffff15c224 */ /* 0x000fe200078e0a15 */
[C---:B------:R-:W-:Y:S01]  /*e890*/  ISETP.GT.U32.AND P4, PT, R3.reuse, R15, PT ;  /* 0x0000000f0300720c */ /* 0x040fe20003f84070 */
[----:B------:R-:W-:Y:S01]  /*e8a0*/  @!P2 IMAD.MOV R20, RZ, RZ, -R20 ;  /* 0x000000ffff14a224 */ /* 0x000fe200078e0a14 */
[C---:B------:R-:W-:Y:S02]  /*e8b0*/  ISETP.GT.U32.AND P2, PT, R3.reuse, R11, PT ;  /* 0x0000000b0300720c */ /* 0x040fe40003f44070 */
[C---:B------:R-:W-:Y:S01]  /*e8c0*/  ISETP.GT.U32.AND P6, PT, R3.reuse, R17, PT ;  /* 0x000000110300720c */ /* 0x040fe20003fc4070 */
[----:B------:R-:W-:Y:S01]  /*e8d0*/  @!P5 IMAD.IADD R16, R16, 0x1, -R3 ;  /* 0x000000011010d824 */ /* 0x000fe200078e0a03 */
[----:B------:R-:W-:Y:S01]  /*e8e0*/  ISETP.GT.U32.AND P5, PT, R3, R14, PT ;  /* 0x0000000e0300720c */ /* 0x000fe20003fa4070 */
[----:B------:R-:W-:-:S04]  /*e8f0*/  IMAD.HI.U32 R12, R4, R10, RZ ;  /* 0x0000000a040c7227 */ /* 0x000fc800078e00ff */
[----:B------:R-:W-:Y:S02]  /*e900*/  IMAD.MOV R12, RZ, RZ, -R12 ;  /* 0x000000ffff0c7224 */ /* 0x000fe400078e0a0c */
[--C-:B------:R-:W-:Y:S01]  /*e910*/  @!P4 IMAD.IADD R15, R15, 0x1, -R3.reuse ;  /* 0x000000010f0fc824 */ /* 0x100fe200078e0a03 */
[C---:B------:R-:W-:Y:S01]  /*e920*/  ISETP.GT.U32.AND P4, PT, R3.reuse, R16, PT ;  /* 0x000000100300720c */ /* 0x040fe20003f84070 */
[----:B------:R-:W-:Y:S01]  /*e930*/  IMAD R9, R3, R12, R10 ;  /* 0x0000000c03097224 */ /* 0x000fe200078e020a */
[----:B------:R-:W-:Y:S01]  /*e940*/  IABS R12, R208 ;  /* 0x000000d0000c7213 */ /* 0x000fe20000000000 */
[--C-:B------:R-:W-:Y:S02]  /*e950*/  @!P2 IMAD.IADD R11, R11, 0x1, -R3.reuse ;  /* 0x000000010b0ba824 */ /* 0x100fe400078e0a03 */
[--C-:B------:R-:W-:Y:S01]  /*e960*/  @!P6 IMAD.IADD R17, R17, 0x1, -R3.reuse ;  /* 0x000000011111e824 */ /* 0x100fe200078e0a03 */
[----:B------:R-:W-:Y:S01]  /*e970*/  ISETP.GE.AND P0, PT, R202, RZ, PT ;  /* 0x000000ffca00720c */ /* 0x000fe20003f06270 */
[----:B------:R-:W-:Y:S01]  /*e980*/  @!P5 IMAD.IADD R14, R14, 0x1, -R3 ;  /* 0x000000010e0ed824 */ /* 0x000fe200078e0a03 */
[----:B------:R-:W-:Y:S01]  /*e990*/  ISETP.GT.U32.AND P5, PT, R3, R11, PT ;  /* 0x0000000b0300720c */ /* 0x000fe20003fa4070 */
[----:B------:R-:W-:-:S02]  /*e9a0*/  IMAD.MOV.U32 R19, RZ, RZ, R17 ;  /* 0x000000ffff137224 */ /* 0x000fc400078e0011 */
[----:B------:R-:W-:Y:S01]  /*e9b0*/  IMAD.HI.U32 R17, R4, R12, RZ ;  /* 0x0000000c04117227 */ /* 0x000fe200078e00ff */
[----:B------:R-:W-:-:S03]  /*e9c0*/  ISETP.GT.U32.AND P2, PT, R3, R15, PT ;  /* 0x0000000f0300720c */ /* 0x000fc60003f44070 */
[----:B------:R-:W-:Y:S01]  /*e9d0*/  IMAD.MOV R17, RZ, RZ, -R17 ;  /* 0x000000ffff117224 */ /* 0x000fe200078e0a11 */
[----:B------:R-:W-:Y:S01]  /*e9e0*/  IABS R18, R209 ;  /* 0x000000d100127213 */ /* 0x000fe20000000000 */
[----:B------:R-:W-:Y:S01]  /*e9f0*/  @!P4 IMAD.IADD R16, R16, 0x1, -R3 ;  /* 0x000000011010c824 */ /* 0x000fe200078e0a03 */
[C---:B------:R-:W-:Y:S01]  /*ea00*/  ISETP.GT.U32.AND P4, PT, R3.reuse, R9, PT ;  /* 0x000000090300720c */ /* 0x040fe20003f84070 */
[----:B------:R-:W-:Y:S01]  /*ea10*/  IMAD R12, R3, R17, R12 ;  /* 0x00000011030c7224 */ /* 0x000fe200078e020c */
[----:B------:R-:W-:Y:S01]  /*ea20*/  STL [R1+0x198], R21 ;  /* 0x0001981501007387 */ /* 0x000fe20000100800 */
[----:B------:R-:W-:Y:S01]  /*ea30*/  @!P0 IMAD.MOV R19, RZ, RZ, -R19 ;  /* 0x000000ffff138224 */ /* 0x000fe200078e0a13 */
[----:B------:R-:W-:Y:S01]  /*ea40*/  ISETP.GE.AND P1, PT, R203, RZ, PT ;  /* 0x000000ffcb00720c */ /* 0x000fe20003f26270 */
[----:B------:R-:W-:Y:S01]  /*ea50*/  @!P5 IMAD.IADD R11, R11, 0x1, -R3 ;  /* 0x000000010b0bd824 */ /* 0x000fe200078e0a03 */
[----:B------:R0:W-:Y:S01]  /*ea60*/  STL [R1+0x194], R20 ;  /* 0x0001941401007387 */ /* 0x0001e20000100800 */
[----:B------:R-:W-:-:S02]  /*ea70*/  IABS R13, R210 ;  /* 0x000000d2000d7213 */ /* 0x000fc40000000000 */
[----:B------:R-:W-:Y:S01]  /*ea80*/  ISETP.GT.U32.AND P5, PT, R3, R12, PT ;  /* 0x0000000c0300720c */ /* 0x000fe20003fa4070 */
[----:B------:R1:W-:Y:S01]  /*ea90*/  STL [R1+0x188], R19 ;  /* 0x0001881301007387 */ /* 0x0003e20000100800 */
[----:B------:R-:W-:Y:S01]  /*eaa0*/  ISETP.GE.AND P6, PT, R205, RZ, PT ;  /* 0x000000ffcd00720c */ /* 0x000fe20003fc6270 */
[----:B0-----:R-:W-:-:S04]  /*eab0*/  IMAD.HI.U32 R20, R4, R18, RZ ;  /* 0x0000001204147227 */ /* 0x001fc800078e00ff */
[----:B-1----:R-:W-:-:S04]  /*eac0*/  IMAD.HI.U32 R19, R4, R13, RZ ;  /* 0x0000000d04137227 */ /* 0x002fc800078e00ff */
[----:B------:R-:W-:Y:S02]  /*ead0*/  IMAD.MOV R20, RZ, RZ, -R20 ;  /* 0x000000ffff147224 */ /* 0x000fe400078e0a14 */
[----:B------:R-:W-:Y:S01]  /*eae0*/  IMAD.MOV.U32 R22, RZ, RZ, R16 ;  /* 0x000000ffff167224 */ /* 0x000fe200078e0010 */
[----:B------:R-:W-:Y:S01]  /*eaf0*/  IABS R16, R213 ;  /* 0x000000d500107213 */ /* 0x000fe20000000000 */
[----:B------:R-:W-:Y:S01]  /*eb00*/  @!P2 IMAD.IADD R15, R15, 0x1, -R3 ;  /* 0x000000010f0fa824 */ /* 0x000fe200078e0a03 */
[----:B------:R-:W-:Y:S01]  /*eb10*/  IABS R10, R211 ;  /* 0x000000d3000a7213 */ /* 0x000fe20000000000 */
[----:B------:R-:W-:Y:S02]  /*eb20*/  IMAD.MOV R19, RZ, RZ, -R19 ;  /* 0x000000ffff137224 */ /* 0x000fe400078e0a13 */
[----:B------:R-:W-:Y:S02]  /*eb30*/  @!P4 IMAD.IADD R9, R9, 0x1, -R3 ;  /* 0x000000010909c824 */ /* 0x000fe400078e0a03 */
[C---:B------:R-:W-:Y:S01]  /*eb40*/  IMAD R18, R3.reuse, R20, R18 ;  /* 0x0000001403127224 */ /* 0x040fe200078e0212 */
[----:B------:R-:W-:Y:S01]  /*eb50*/  ISETP.GT.U32.AND P0, PT, R3, R14, PT ;  /* 0x0000000e0300720c */ /* 0x000fe20003f04070 */
[----:B------:R-:W-:Y:S01]  /*eb60*/  IMAD.MOV.U32 R21, RZ, RZ, R15 ;  /* 0x000000ffff157224 */ /* 0x000fe200078e000f */
[----:B------:R-:W-:Y:S01]  /*eb70*/  ISETP.GE.AND P3, PT, R204, RZ, PT ;  /* 0x000000ffcc00720c */ /* 0x000fe20003f66270 */
[----:B------:R-:W-:-:S02]  /*eb80*/  IMAD.MOV.U32 R15, RZ, RZ, R16 ;  /* 0x000000ffff0f7224 */ /* 0x000fc400078e0010 */
[C---:B------:R-:W-:Y:S02]  /*eb90*/  IMAD R13, R3.reuse, R19, R13 ;  /* 0x00000013030d7224 */ /* 0x040fe400078e020d */
[----:B------:R-:W-:Y:S01]  /*eba0*/  @!P5 IMAD.IADD R12, R12, 0x1, -R3 ;  /* 0x000000010c0cd824 */ /* 0x000fe200078e0a03 */
[C---:B------:R-:W-:Y:S01]  /*ebb0*/  ISETP.GT.U32.AND P5, PT, R3.reuse, R18, PT ;  /* 0x000000120300720c */ /* 0x040fe20003fa4070 */
[----:B------:R-:W-:Y:S01]  /*ebc0*/  @!P1 IMAD.MOV R22, RZ, RZ, -R22 ;  /* 0x000000ffff169224 */ /* 0x000fe200078e0a16 */
[----:B------:R-:W-:Y:S01]  /*ebd0*/  ISETP.GT.U32.AND P1, PT, R3, R9, PT ;  /* 0x000000090300720c */ /* 0x000fe20003f24070 */
[----:B------:R-:W-:Y:S01]  /*ebe0*/  IMAD.MOV.U32 R16, RZ, RZ, R11 ;  /* 0x000000ffff107224 */ /* 0x000fe200078e000b */
[----:B------:R-:W-:Y:S01]  /*ebf0*/  ISETP.GE.AND P2, PT, R206, RZ, PT ;  /* 0x000000ffce00720c */ /* 0x000fe20003f46270 */
[----:B------:R-:W-:-:S04]  /*ec00*/  IMAD.HI.U32 R17, R4, R10, RZ ;  /* 0x0000000a04117227 */ /* 0x000fc800078e00ff */
[----:B------:R-:W-:Y:S01]  /*ec10*/  @!P6 IMAD.MOV R16, RZ, RZ, -R16 ;  /* 0x000000ffff10e224 */ /* 0x000fe200078e0a10 */
[C---:B------:R-:W-:Y:S01]  /*ec20*/  ISETP.GT.U32.AND P6, PT, R3.reuse, R13, PT ;  /* 0x0000000d0300720c */ /* 0x040fe20003fc4070 */
[----:B------:R-:W-:Y:S02]  /*ec30*/  IMAD.MOV R17, RZ, RZ, -R17 ;  /* 0x000000ffff117224 */ /* 0x000fe400078e0a11 */
[----:B------:R-:W-:Y:S02]  /*ec40*/  @!P0 IMAD.IADD R14, R14, 0x1, -R3 ;  /* 0x000000010e0e8824 */ /* 0x000fe400078e0a03 */
[----:B------:R-:W-:Y:S02]  /*ec50*/  IMAD R10, R3, R17, R10 ;  /* 0x00000011030a7224 */ /* 0x000fe400078e020a */
[----:B------:R-:W-:Y:S01]  /*ec60*/  @!P3 IMAD.MOV R21, RZ, RZ, -R21 ;  /* 0x000000ffff15b224 */ /* 0x000fe200078e0a15 */
[----:B------:R-:W-:Y:S01]  /*ec70*/  ISETP.GE.AND P0, PT, R207, RZ, PT ;  /* 0x000000ffcf00720c */ /* 0x000fe20003f06270 */
[--C-:B------:R-:W-:Y:S01]  /*ec80*/  @!P1 IMAD.IADD R9, R9, 0x1, -R3.reuse ;  /* 0x0000000109099824 */ /* 0x100fe200078e0a03 */
[----:B------:R-:W-:Y:S01]  /*ec90*/  IABS R17, R212 ;  /* 0x000000d400117213 */ /* 0x000fe20000000000 */
[--C-:B------:R-:W-:Y:S01]  /*eca0*/  @!P5 IMAD.IADD R18, R18, 0x1, -R3.reuse ;  /* 0x000000011212d824 */ /* 0x100fe200078e0a03 */
[----:B------:R-:W-:Y:S01]  /*ecb0*/  ISETP.GT.U32.AND P1, PT, R3, R10, PT ;  /* 0x0000000a0300720c */ /* 0x000fe20003f24070 */
[----:B------:R-:W-:Y:S01]  /*ecc0*/  @!P2 IMAD.MOV R14, RZ, RZ, -R14 ;  /* 0x000000ffff0ea224 */ /* 0x000fe200078e0a0e */
[----:B------:R-:W-:Y:S01]  /*ecd0*/  STL [R1+0x184], R22 ;  /* 0x0001841601007387 */ /* 0x000fe20000100800 */
[----:B------:R-:W-:Y:S01]  /*ece0*/  @!P6 IMAD.IADD R13, R13, 0x1, -R3 ;  /* 0x000000010d0de824 */ /* 0x000fe200078e0a03 */
[----:B------:R-:W-:-:S02]  /*ecf0*/  ISETP.GT.U32.AND P6, PT, R3, R18, PT ;  /* 0x000000120300720c */ /* 0x000fc40003fc4070 */
[----:B------:R-:W-:Y:S01]  /*ed00*/  STL [R1+0x180], R21 ;  /* 0x0001801501007387 */ /* 0x000fe20000100800 */
[----:B------:R-:W-:-:S03]  /*ed10*/  IMAD.HI.U32 R11, R4, R17, RZ ;  /* 0x00000011040b7227 */ /* 0x000fc600078e00ff */
[----:B------:R0:W-:Y:S04]  /*ed20*/  STL [R1+0x17c], R16 ;  /* 0x00017c1001007387 */ /* 0x0001e80000100800 */
[----:B------:R1:W-:Y:S01]  /*ed30*/  STL [R1+0x178], R14 ;  /* 0x0001780e01007387 */ /* 0x0003e20000100800 */
[----:B------:R-:W-:Y:S01]  /*ed40*/  ISETP.GT.U32.AND P3, PT, R3, R12, PT ;  /* 0x0000000c0300720c */ /* 0x000fe20003f64070 */
[----:B------:R-:W-:Y:S02]  /*ed50*/  IMAD.MOV R11, RZ, RZ, -R11 ;  /* 0x000000ffff0b7224 */ /* 0x000fe400078e0a0b */
[----:B0-----:R-:W-:Y:S02]  /*ed60*/  IMAD.MOV.U32 R16, RZ, RZ, R9 ;  /* 0x000000ffff107224 */ /* 0x001fe400078e0009 */
[----:B-1----:R-:W-:Y:S01]  /*ed70*/  IMAD.HI.U32 R14, R4, R15, RZ ;  /* 0x0000000f040e7227 */ /* 0x002fe200078e00ff */
[----:B------:R-:W-:-:S03]  /*ed80*/  IABS R9, R214 ;  /* 0x000000d600097213 */ /* 0x000fc60000000000 */
[----:B------:R-:W-:Y:S01]  /*ed90*/  IMAD.MOV R14, RZ, RZ, -R14 ;  /* 0x000000ffff0e7224 */ /* 0x000fe200078e0a0e */
[----:B------:R-:W-:Y:S01]  /*eda0*/  ISETP.GE.AND P4, PT, R208, RZ, PT ;  /* 0x000000ffd000720c */ /* 0x000fe20003f86270 */
[C---:B------:R-:W-:Y:S02]  /*edb0*/  IMAD R17, R3.reuse, R11, R17 ;  /* 0x0000000b03117224 */ /* 0x040fe400078e0211 */
[----:B------:R-:W-:Y:S01]  /*edc0*/  @!P1 IMAD.IADD R10, R10, 0x1, -R3 ;  /* 0x000000010a0a9824 */ /* 0x000fe200078e0a03 */
[C---:B------:R-:W-:Y:S01]  /*edd0*/  ISETP.GT.U32.AND P1, PT, R3.reuse, R13, PT ;  /* 0x0000000d0300720c */ /* 0x040fe20003f24070 */
[----:B------:R-:W-:Y:S02]  /*ede0*/  @!P0 IMAD.MOV R16, RZ, RZ, -R16 ;  /* 0x000000ffff108224 */ /* 0x000fe400078e0a10 */
[C---:B------:R-:W-:Y:S02]  /*edf0*/  IMAD R14, R3.reuse, R14, R15 ;  /* 0x0000000e030e7224 */ /* 0x040fe400078e020f */
[----:B------:R-:W-:Y:S01]  /*ee00*/  IMAD.MOV.U32 R15, RZ, RZ, R9 ;  /* 0x000000ffff0f7224 */ /* 0x000fe200078e0009 */
[----:B------:R0:W-:Y:S01]  /*ee10*/  STL [R1+0x174], R16 ;  /* 0x0001741001007387 */ /* 0x0001e20000100800 */
[----:B------:R-:W-:Y:S01]  /*ee20*/  @!P6 IMAD.IADD R18, R18, 0x1, -R3 ;  /* 0x000000011212e824 */ /* 0x000fe200078e0a03 */
[C---:B------:R-:W-:Y:S01]  /*ee30*/  ISETP.GT.U32.AND P6, PT, R3.reuse, R17, PT ;  /* 0x000000110300720c */ /* 0x040fe20003fc4070 */
[----:B------:R-:W-:Y:S01]  /*ee40*/  IMAD.HI.U32 R19, R4, R15, RZ ;  /* 0x0000000f04137227 */ /* 0x000fe200078e00ff */
[----:B------:R-:W-:-:S02]  /*ee50*/  ISETP.GT.U32.AND P0, PT, R3, R10, PT ;  /* 0x0000000a0300720c */ /* 0x000fc40003f04070 */
[----:B------:R-:W-:Y:S01]  /*ee60*/  IABS R11, R216 ;  /* 0x000000d8000b7213 */ /* 0x000fe20000000000 */
[----:B------:R-:W-:Y:S01]  /*ee70*/  @!P3 IMAD.IADD R12, R12, 0x1, -R3 ;  /* 0x000000010c0cb824 */ /* 0x000fe200078e0a03 */
[----:B0-----:R-:W-:Y:S01]  /*ee80*/  IABS R16, R215 ;  /* 0x000000d700107213 */ /* 0x001fe20000000000 */
[----:B------:R-:W-:Y:S01]  /*ee90*/  IMAD.MOV R19, RZ, RZ, -R19 ;  /* 0x000000ffff137224 */ /* 0x000fe200078e0a13 */
[----:B------:R-:W-:Y:S01]  /*eea0*/  ISETP.GE.AND P3, PT, R210, RZ, PT ;  /* 0x000000ffd200720c */ /* 0x000fe20003f66270 */
[----:B------:R-:W-:Y:S02]  /*eeb0*/  @!P4 IMAD.MOV R12, RZ, RZ, -R12 ;  /* 0x000000ffff0cc224 */ /* 0x000fe400078e0a0c */
[----:B------:R-:W-:Y:S01]  /*eec0*/  IMAD.HI.U32 R21, R4, R16, RZ ;  /* 0x0000001004157227 */ /* 0x000fe200078e00ff */
[----:B------:R-:W-:-:S03]  /*eed0*/  ISETP.GE.AND P5, PT, R211, RZ, PT ;  /* 0x000000ffd300720c */ /* 0x000fc60003fa6270 */
[----:B------:R-:W-:Y:S01]  /*eee0*/  @!P1 IMAD.IADD R13, R13, 0x1, -R3 ;  /* 0x000000010d0d9824 */ /* 0x000fe200078e0a03 */
[C---:B------:R-:W-:Y:S01]  /*eef0*/  ISETP.GT.U32.AND P1, PT, R3.reuse, R14, PT ;  /* 0x0000000e0300720c */ /* 0x040fe20003f24070 */
[----:B------:R-:W-:Y:S02]  /*ef00*/  IMAD R15, R3, R19, R15 ;  /* 0x00000013030f7224 */ /* 0x000fe400078e020f */
[----:B------:R-:W-:Y:S01]  /*ef10*/  IMAD.HI.U32 R20, R4, R11, RZ ;  /* 0x0000000b04147227 */ /* 0x000fe200078e00ff */
[----:B------:R-:W-:-:S03]  /*ef20*/  ISETP.GE.AND P2, PT, R209, RZ, PT ;  /* 0x000000ffd100720c */ /* 0x000fc60003f46270 */
[----:B------:R-:W-:Y:S01]  /*ef30*/  IMAD.MOV R21, RZ, RZ, -R21 ;  /* 0x000000ffff157224 */ /* 0x000fe200078e0a15 */
[----:B------:R0:W-:Y:S01]  /*ef40*/  STL [R1+0x170], R12 ;  /* 0x0001700c01007387 */ /* 0x0001e20000100800 */
[--C-:B------:R-:W-:Y:S01]  /*ef50*/  @!P6 IMAD.IADD R17, R17, 0x1, -R3.reuse ;  /* 0x000000011111e824 */ /* 0x100fe200078e0a03 */
[C---:B------:R-:W-:Y:S01]  /*ef60*/  ISETP.GT.U32.AND P6, PT, R3.reuse, R15, PT ;  /* 0x0000000f0300720c */ /* 0x040fe20003fc4070 */
[----:B------:R-:W-:Y:S02]  /*ef70*/  @!P0 IMAD.IADD R10, R10, 0x1, -R3 ;  /* 0x000000010a0a8824 */ /* 0x000fe400078e0a03 */
[----:B------:R-:W-:Y:S02]  /*ef80*/  IMAD.MOV R20, RZ, RZ, -R20 ;  /* 0x000000ffff147224 */ /* 0x000fe400078e0a14 */
[----:B------:R-:W-:Y:S02]  /*ef90*/  IMAD R16, R3, R21, R16 ;  /* 0x0000001503107224 */ /* 0x000fe400078e0210 */
[----:B0-----:R-:W-:-:S02]  /*efa0*/  IMAD.MOV.U32 R12, RZ, RZ, R13 ;  /* 0x000000ffff0c7224 */ /* 0x001fc400078e000d */
[----:B------:R-:W-:Y:S01]  /*efb0*/  IMAD.MOV.U32 R22, RZ, RZ, R18 ;  /* 0x000000ffff167224 */ /* 0x000fe200078e0012 */
[----:B------:R-:W-:Y:S01]  /*efc0*/  IABS R9, R217 ;  /* 0x000000d900097213 */ /* 0x000fe20000000000 */
[C---:B------:R-:W-:Y:S02]  /*efd0*/  IMAD R11, R3.reuse, R20, R11 ;  /* 0x00000014030b7224 */ /* 0x040fe400078e020b */
[----:B------:R-:W-:Y:S02]  /*efe0*/  IMAD.MOV.U32 R18, RZ, RZ, R10 ;  /* 0x000000ffff127224 */ /* 0x000fe400078e000a */
[----:B------:R-:W-:Y:S01]  /*eff0*/  @!P3 IMAD.MOV R12, RZ, RZ, -R12 ;  /* 0x000000ffff0cb224 */ /* 0x000fe200078e0a0c */
[C---:B------:R-:W-:Y:S01]  /*f000*/  ISETP.GT.U32.AND P3, PT, R3.reuse, R16, PT ;  /* 0x000000100300720c */ /* 0x040fe20003f64070 */
[----:B------:R-:W-:Y:S01]  /*f010*/  @!P5 IMAD.MOV R18, RZ, RZ, -R18 ;  /* 0x000000ffff12d224 */ /* 0x000fe200078e0a12 */
[----:B------:R-:W-:Y:S01]  /*f020*/  ISETP.GT.U32.AND P5, PT, R3, R11, PT ;  /* 0x0000000b0300720c */ /* 0x000fe20003fa4070 */
[----:B------:R-:W-:-:S02]  /*f030*/  @!P1 IMAD.IADD R14, R14, 0x1, -R3 ;  /* 0x000000010e0e9824 */ /* 0x000fc400078e0a03 */
[----:B------:R-:W-:Y:S01]  /*f040*/  IMAD.HI.U32 R19, R4, R9, RZ ;  /* 0x0000000904137227 */ /* 0x000fe200078e00ff */
[----:B------:R-:W-:-:S03]  /*f050*/  IABS R20, R218 ;  /* 0x000000da00147213 */ /* 0x000fc60000000000 */
[----:B------:R-:W-:Y:S01]  /*f060*/  @!P2 IMAD.MOV R22, RZ, RZ, -R22 ;  /* 0x000000ffff16a224 */ /* 0x000fe200078e0a16 */
[----:B------:R-:W-:Y:S01]  /*f070*/  ISETP.GT.U32.AND P4, PT, R3, R17, PT ;  /* 0x000000110300720c */ /* 0x000fe20003f84070 */
[----:B------:R-:W-:Y:S01]  /*f080*/  @!P6 IMAD.IADD R15, R15, 0x1, -R3 ;  /* 0x000000010f0fe824 */ /* 0x000fe200078e0a03 */
[----:B------:R-:W-:Y:S01]  /*f090*/  ISETP.GT.U32.AND P6, PT, R3, R14, PT ;  /* 0x0000000e0300720c */ /* 0x000fe20003fc4070 */
[----:B------:R-:W-:Y:S01]  /*f0a0*/  IMAD.MOV R19, RZ, RZ, -R19 ;  /* 0x000000ffff137224 */ /* 0x000fe200078e0a13 */
[----:B------:R-:W-:Y:S01]  /*f0b0*/  STL [R1+0x16c], R22 ;  /* 0x00016c1601007387 */ /* 0x000fe20000100800 */
[----:B------:R-:W-:Y:S01]  /*f0c0*/  ISETP.GE.AND P1, PT, R213, RZ, PT ;  /* 0x000000ffd500720c */ /* 0x000fe20003f26270 */
[----:B------:R-:W-:Y:S02]  /*f0d0*/  @!P3 IMAD.IADD R16, R16, 0x1, -R3 ;  /* 0x000000011010b824 */ /* 0x000fe400078e0a03 */
[----:B------:R-:W-:Y:S01]  /*f0e0*/  IMAD R9, R3, R19, R9 ;  /* 0x0000001303097224 */ /* 0x000fe200078e0209 */
[----:B------:R0:W-:Y:S01]  /*f0f0*/  STL [R1+0x168], R12 ;  /* 0x0001680c01007387 */ /* 0x0001e20000100800 */
[----:B------:R-:W-:Y:S01]  /*f100*/  IABS R19, R219 ;  /* 0x000000db00137213 */ /* 0x000fe20000000000 */
[----:B------:R-:W-:Y:S01]  /*f110*/  @!P5 IMAD.IADD R11, R11, 0x1, -R3 ;  /* 0x000000010b0bd824 */ /* 0x000fe200078e0a03 */
[----:B------:R-:W-:-:S02]  /*f120*/  ISETP.GE.AND P0, PT, R212, RZ, PT ;  /* 0x000000ffd400720c */ /* 0x000fc40003f06270 */
[C---:B------:R-:W-:Y:S01]  /*f130*/  ISETP.GT.U32.AND P2, PT, R3.reuse, R15, PT ;  /* 0x0000000f0300720c */ /* 0x040fe20003f44070 */
[----:B0-----:R-:W-:Y:S01]  /*f140*/  IMAD.HI.U32 R12, R4, R20, RZ ;  /* 0x00000014040c7227 */ /* 0x001fe200078e00ff */
[----:B------:R-:W-:-:S03]  /*f150*/  ISETP.GT.U32.AND P5, PT, R3, R16, PT ;  /* 0x000000100300720c */ /* 0x000fc60003fa4070 */
[----:B------:R-:W-:Y:S02]  /*f160*/  IMAD.MOV R12, RZ, RZ, -R12 ;  /* 0x000000ffff0c7224 */ /* 0x000fe400078e0a0c */
[----:B------:R-:W-:-:S04]  /*f170*/  IMAD.HI.U32 R10, R4, R19, RZ ;  /* 0x00000013040a7227 */ /* 0x000fc800078e00ff */
[--C-:B------:R-:W-:Y:S02]  /*f180*/  @!P4 IMAD.IADD R17, R17, 0x1, -R3.reuse ;  /* 0x000000011111c824 */ /* 0x100fe400078e0a03 */
[----:B------:R-:W-:Y:S02]  /*f190*/  @!P6 IMAD.IADD R14, R14, 0x1, -R3 ;  /* 0x000000010e0ee824 */ /* 0x000fe400078e0a03 */
[C---:B------:R-:W-:Y:S02]  /*f1a0*/  IMAD R12, R3.reuse, R12, R20 ;  /* 0x0000000c030c7224 */ /* 0x040fe400078e0214 */
[----:B------:R-:W-:Y:S01]  /*f1b0*/  IMAD.MOV R10, RZ, RZ, -R10 ;  /* 0x000000ffff0a7224 */ /* 0x000fe200078e0a0a */
[C---:B------:R-:W-:Y:S01]  /*f1c0*/  ISETP.GT.U32.AND P4, PT, R3.reuse, R9, PT ;  /* 0x000000090300720c */ /* 0x040fe20003f84070 */
[----:B------:R-:W-:Y:S01]  /*f1d0*/  IMAD.MOV.U32 R13, RZ, RZ, R17 ;  /* 0x000000ffff0d7224 */ /* 0x000fe200078e0011 */
[----:B------:R-:W-:Y:S01]  /*f1e0*/  ISETP.GE.AND P6, PT, R214, RZ, PT ;  /* 0x000000ffd600720c */ /* 0x000fe20003fc6270 */
[----:B------:R-:W-:Y:S01]  /*f1f0*/  @!P1 IMAD.MOV R14, RZ, RZ, -R14 ;  /* 0x000000ffff0e9224 */ /* 0x000fe200078e0a0e */
[C---:B------:R-:W-:Y:S01]  /*f200*/  ISETP.GT.U32.AND P1, PT, R3.reuse, R12, PT ;  /* 0x0000000c0300720c */ /* 0x040fe20003f24070 */
[----:B------:R-:W-:-:S02]  /*f210*/  IMAD R10, R3, R10, R19 ;  /* 0x0000000a030a7224 */ /* 0x000fc400078e0213 */
[----:B------:R-:W-:Y:S01]  /*f220*/  @!P2 IMAD.IADD R15, R15, 0x1, -R3 ;  /* 0x000000010f0fa824 */ /* 0x000fe200078e0a03 */
[----:B------:R-:W-:Y:S01]  /*f230*/  ISETP.GE.AND P2, PT, R215, RZ, PT ;  /* 0x000000ffd700720c */ /* 0x000fe20003f46270 */
[----:B------:R-:W-:Y:S01]  /*f240*/  @!P0 IMAD.MOV R13, RZ, RZ, -R13 ;  /* 0x000000ffff0d8224 */ /* 0x000fe200078e0a0d */
[C---:B------:R-:W-:Y:S01]  /*f250*/  ISETP.GT.U32.AND P0, PT, R3.reuse, R11, PT ;  /* 0x0000000b0300720c */ /* 0x040fe20003f04070 */
[--C-:B------:R-:W-:Y:S01]  /*f260*/  @!P5 IMAD.IADD R16, R16, 0x1, -R3.reuse ;  /* 0x000000011010d824 */ /* 0x100fe200078e0a03 */
[----:B------:R-:W-:Y:S01]  /*f270*/  ISETP.GT.U32.AND P5, PT, R3, R10, PT ;  /* 0x0000000a0300720c */ /* 0x000fe20003fa4070 */
[----:B------:R-:W-:Y:S04]  /*f280*/  STL [R1+0x164], R18 ;  /* 0x0001641201007387 */ /* 0x000fe80000100800 */
[----:B------:R0:W-:Y:S01]  /*f290*/  STL [R1+0x160], R13 ;  /* 0x0001600d01007387 */ /* 0x0001e20000100800 */
[----:B------:R-:W-:Y:S01]  /*f2a0*/  @!P4 IMAD.IADD R9, R9, 0x1, -R3 ;  /* 0x000000010909c824 */ /* 0x000fe200078e0a03 */
[----:B------:R-:W-:Y:S01]  /*f2b0*/  ISETP.GE.AND P3, PT, R216, RZ, PT ;  /* 0x000000ffd800720c */ /* 0x000fe20003f66270 */
[----:B------:R-:W-:Y:S01]  /*f2c0*/  @!P6 IMAD.MOV R15, RZ, RZ, -R15 ;  /* 0x000000ffff0fe224 */ /* 0x000fe200078e0a0f */
[----:B------:R1:W-:Y:S01]  /*f2d0*/  STL [R1+0x14c], R14 ;  /* 0x00014c0e01007387 */ /* 0x0003e20000100800 */
[----:B------:R-:W-:Y:S01]  /*f2e0*/  @!P1 IMAD.IADD R12, R12, 0x1, -R3 ;  /* 0x000000010c0c9824 */ /* 0x000fe200078e0a03 */
[----:B0-----:R-:W-:Y:S01]  /*f2f0*/  IABS R13, R220 ;  /* 0x000000dc000d7213 */ /* 0x001fe20000000000 */
[----:B------:R-:W-:Y:S01]  /*f300*/  IMAD.MOV.U32 R18, RZ, RZ, R16 ;  /* 0x000000ffff127224 */ /* 0x000fe200078e0010 */
[----:B------:R-:W-:-:S03]  /*f310*/  ISETP.GT.U32.AND P4, PT, R3, R9, PT ;  /* 0x000000090300720c */ /* 0x000fc60003f84070 */
[----:B-1----:R-:W-:Y:S01]  /*f320*/  IMAD.HI.U32 R14, R4, R13, RZ ;  /* 0x0000000d040e7227 */ /* 0x002fe200078e00ff */
[----:B------:R0:W-:Y:S03]  /*f330*/  STL [R1+0x148], R15 ;  /* 0x0001480f01007387 */ /* 0x0001e60000100800 */
[----:B------:R-:W-:Y:S01]  /*f340*/  @!P2 IMAD.MOV R18, RZ, RZ, -R18 ;  /* 0x000000ffff12a224 */ /* 0x000fe200078e0a12 */
[----:B------:R-:W-:Y:S01]  /*f350*/  ISETP.GT.U32.AND P2, PT, R3, R12, PT ;  /* 0x0000000c0300720c */ /* 0x000fe20003f44070 */
[--C-:B------:R-:W-:Y:S02]  /*f360*/  @!P0 IMAD.IADD R11, R11, 0x1, -R3.reuse ;  /* 0x000000010b0b8824 */ /* 0x100fe400078e0a03 */
[----:B------:R-:W-:Y:S02]  /*f370*/  IMAD.MOV R17, RZ, RZ, -R14 ;  /* 0x000000ffff117224 */ /* 0x000fe400078e0a0e */
[----:B------:R-:W-:Y:S01]  /*f380*/  @!P5 IMAD.IADD R10, R10, 0x1, -R3 ;  /* 0x000000010a0ad824 */ /* 0x000fe200078e0a03 */
[----:B0-----:R-:W-:Y:S01]  /*f390*/  IABS R15, R221 ;  /* 0x000000dd000f7213 */ /* 0x001fe20000000000 */
[----:B------:R-:W-:-:S02]  /*f3a0*/  IMAD R13, R3, R17, R13 ;  /* 0x00000011030d7224 */ /* 0x000fc400078e020d */
[----:B------:R-:W-:Y:S01]  /*f3b0*/  IMAD.MOV.U32 R16, RZ, RZ, R11 ;  /* 0x000000ffff107224 */ /* 0x000fe200078e000b */
[C---:B------:R-:W-:Y:S01]  /*f3c0*/  ISETP.GT.U32.AND P5, PT, R3.reuse, R10, PT ;  /* 0x0000000a0300720c */ /* 0x040fe20003fa4070 */
[----:B------:R-:W-:Y:S01]  /*f3d0*/  IMAD.MOV.U32 R14, RZ, RZ, R15 ;  /* 0x000000ffff0e7224 */ /* 0x000fe200078e000f */
[----:B------:R-:W-:Y:S01]  /*f3e0*/  IABS R11, R222 ;  /* 0x000000de000b7213 */ /* 0x000fe20000000000 */
[----:B------:R-:W-:Y:S01]  /*f3f0*/  @!P3 IMAD.MOV R16, RZ, RZ, -R16 ;  /* 0x000000ffff10b224 */ /* 0x000fe200078e0a10 */
[----:B------:R-:W-:Y:S01]  /*f400*/  ISETP.GT.U32.AND P3, PT, R3, R13, PT ;  /* 0x0000000d0300720c */ /* 0x000fe20003f64070 */
[----:B------:R-:W-:Y:S01]  /*f410*/  IMAD.HI.U32 R15, R4, R14, RZ ;  /* 0x0000000e040f7227 */ /* 0x000fe200078e00ff */
[----:B------:R-:W-:Y:S01]  /*f420*/  ISETP.GE.AND P6, PT, R217, RZ, PT ;  /* 0x000000ffd900720c */ /* 0x000fe20003fc6270 */
[----:B------:R-:W-:Y:S01]  /*f430*/  STL [R1+0x144], R18 ;  /* 0x0001441201007387 */ /* 0x000fe20000100800 */
[----:B------:R-:W-:Y:S01]  /*f440*/  ISETP.GE.AND P0, PT, R218, RZ, PT ;  /* 0x000000ffda00720c */ /* 0x000fe20003f06270 */
[----:B------:R-:W-:Y:S01]  /*f450*/  @!P4 IMAD.IADD R9, R9, 0x1, -R3 ;  /* 0x000000010909c824 */ /* 0x000fe200078e0a03 */
[----:B------:R-:W-:Y:S01]  /*f460*/  ISETP.GE.AND P4, PT, R219, RZ, PT ;  /* 0x000000ffdb00720c */ /* 0x000fe20003f86270 */
[----:B------:R-:W-:Y:S01]  /*f470*/  IMAD.MOV R15, RZ, RZ, -R15 ;  /* 0x000000ffff0f7224 */ /* 0x000fe200078e0a0f */
[----:B------:R0:W-:Y:S01]  /*f480*/  STL [R1+0x13c], R16 ;  /* 0x00013c1001007387 */ /* 0x0001e20000100800 */
[----:B------:R-:W-:-:S02]  /*f490*/  @!P2 IMAD.IADD R12, R12, 0x1, -R3 ;  /* 0x000000010c0ca824 */ /* 0x000fc400078e0a03 */
[----:B------:R-:W-:Y:S02]  /*f4a0*/  IMAD R14, R3, R15, R14 ;  /* 0x0000000f030e7224 */ /* 0x000fe400078e020e */
[----:B------:R-:W-:Y:S02]  /*f4b0*/  IMAD.MOV.U32 R17, RZ, RZ, R12 ;  /* 0x000000ffff117224 */ /* 0x000fe400078e000c */
[----:B0-----:R-:W-:-:S04]  /*f4c0*/  IMAD.HI.U32 R16, R4, R11, RZ ;  /* 0x0000000b04107227 */ /* 0x001fc800078e00ff */
[--C-:B------:R-:W-:Y:S02]  /*f4d0*/  @!P5 IMAD.IADD R10, R10, 0x1, -R3.reuse ;  /* 0x000000010a0ad824 */ /* 0x100fe400078e0a03 */
[----:B------:R-:W-:Y:S01]  /*f4e0*/  IMAD.MOV R12, RZ, RZ, -R16 ;  /* 0x000000ffff0c7224 */ /* 0x000fe200078e0a10 */
[----:B------:R-:W-:Y:S01]  /*f4f0*/  ISETP.GT.U32.AND P5, PT, R3, R14, PT ;  /* 0x0000000e0300720c */ /* 0x000fe20003fa4070 */
[----:B------:R-:W-:Y:S02]  /*f500*/  @!P3 IMAD.IADD R13, R13, 0x1, -R3 ;  /* 0x000000010d0db824 */ /* 0x000fe400078e0a03 */
[----:B------:R-:W-:Y:S02]  /*f510*/  IMAD R11, R3, R12, R11 ;  /* 0x0000000c030b7224 */ /* 0x000fe400078e020b */
[----:B------:R-:W-:Y:S02]  /*f520*/  IMAD.MOV.U32 R16, RZ, RZ, R10 ;  /* 0x000000ffff107224 */ /* 0x000fe400078e000a */
[----:B------:R-:W-:-:S02]  /*f530*/  @!P6 IMAD.MOV R9, RZ, RZ, -R9 ;  /* 0x000000ffff09e224 */ /* 0x000fc400078e0a09 */
[----:B------:R-:W-:Y:S01]  /*f540*/  @!P0 IMAD.MOV R17, RZ, RZ, -R17 ;  /* 0x000000ffff118224 */ /* 0x000fe200078e0a11 */
[C---:B------:R-:W-:Y:S01]  /*f550*/  ISETP.GT.U32.AND P0, PT, R3.reuse, R13, PT ;  /* 0x0000000d0300720c */ /* 0x040fe20003f04070 */
[----:B------:R-:W-:Y:S01]  /*f560*/  @!P4 IMAD.MOV R16, RZ, RZ, -R16 ;  /* 0x000000ffff10c224 */ /* 0x000fe200078e0a10 */
[----:B------:R-:W-:Y:S01]  /*f570*/  ISETP.GT.U32.AND P4, PT, R3, R11, PT ;  /* 0x0000000b0300720c */ /* 0x000fe20003f84070 */
[----:B------:R0:W-:Y:S01]  /*f580*/  STL [R1+0x138], R9 ;  /* 0x0001380901007387 */ /* 0x0001e20000100800 */
[----:B------:R-:W-:Y:S01]  /*f590*/  ISETP.GE.AND P1, PT, R220, RZ, PT ;  /* 0x000000ffdc00720c */ /* 0x000fe20003f26270 */
[----:B------:R-:W-:Y:S01]  /*f5a0*/  @!P5 IMAD.IADD R14, R14, 0x1, -R3 ;  /* 0x000000010e0ed824 */ /* 0x000fe200078e0a03 */
[----:B------:R-:W-:Y:S02]  /*f5b0*/  IABS R15, R223 ;  /* 0x000000df000f7213 */ /* 0x000fe40000000000 */
[----:B0-----:R-:W-:-:S05]  /*f5c0*/  IABS R9, R224 ;  /* 0x000000e000097213 */ /* 0x001fca0000000000 */
[--C-:B------:R-:W-:Y:S02]  /*f5d0*/  @!P0 IMAD.IADD R13, R13, 0x1, -R3.reuse ;  /* 0x000000010d0d8824 */ /* 0x100fe400078e0a03 */
[----:B------:R-:W-:Y:S01]  /*f5e0*/  IMAD.HI.U32 R10, R4, R9, RZ ;  /* 0x00000009040a7227 */ /* 0x000fe200078e00ff */
[----:B------:R-:W-:Y:S01]  /*f5f0*/  ISETP.GT.U32.AND P5, PT, R3, R14, PT ;  /* 0x0000000e0300720c */ /* 0x000fe20003fa4070 */
[----:B------:R0:W-:Y:S02]  /*f600*/  STL [R1+0x134], R17 ;  /* 0x0001341101007387 */ /* 0x0001e40000100800 */
[----:B------:R-:W-:Y:S02]  /*f610*/  IMAD.MOV R10, RZ, RZ, -R10 ;  /* 0x000000ffff0a7224 */ /* 0x000fe400078e0a0a */
[----:B------:R-:W-:Y:S01]  /*f620*/  @!P4 IMAD.IADD R11, R11, 0x1, -R3 ;  /* 0x000000010b0bc824 */ /* 0x000fe200078e0a03 */
[----:B------:R1:W-:Y:S01]  /*f630*/  STL [R1+0x130], R16 ;  /* 0x0001301001007387 */ /* 0x0003e20000100800 */
[----:B------:R-:W-:-:S02]  /*f640*/  IMAD R9, R3, R10, R9 ;  /* 0x0000000a03097224 */ /* 0x000fc400078e0209 */
[----:B------:R-:W-:Y:S02]  /*f650*/  IMAD.MOV.U32 R19, RZ, RZ, R13 ;  /* 0x000000ffff137224 */ /* 0x000fe400078e000d */
[----:B0-----:R-:W-:Y:S01]  /*f660*/  IMAD.HI.U32 R17, R4, R15, RZ ;  /* 0x0000000f04117227 */ /* 0x001fe200078e00ff */
[C---:B------:R-:W-:Y:S02]  /*f670*/  ISETP.GT.U32.AND P4, PT, R3.reuse, R11, PT ;  /* 0x0000000b0300720c */ /* 0x040fe40003f84070 */
[----:B-1----:R-:W-:Y:S01]  /*f680*/  IABS R16, R225 ;  /* 0x000000e100107213 */ /* 0x002fe20000000000 */
[----:B------:R-:W-:Y:S01]  /*f690*/  IMAD.MOV R17, RZ, RZ, -R17 ;  /* 0x000000ffff117224 */ /* 0x000fe200078e0a11 */
[----:B------:R-:W-:Y:S01]  /*f6a0*/  IABS R12, R226 ;  /* 0x000000e2000c7213 */ /* 0x000fe20000000000 */
[----:B------:R-:W-:Y:S01]  /*f6b0*/  @!P1 IMAD.MOV R19, RZ, RZ, -R19 ;  /* 0x000000ffff139224 */ /* 0x000fe200078e0a13 */
[----:B------:R-:W-:Y:S01]  /*f6c0*/  ISETP.GT.U32.AND P1, PT, R3, R9, PT ;  /* 0x000000090300720c */ /* 0x000fe20003f24070 */
[----:B------:R-:W-:-:S02]  /*f6d0*/  IMAD.MOV.U32 R10, RZ, RZ, R16 ;  /* 0x000000ffff0a7224 */ /* 0x000fc400078e0010 */
[C---:B------:R-:W-:Y:S01]  /*f6e0*/  IMAD R15, R3.reuse, R17, R15 ;  /* 0x00000011030f7224 */ /* 0x040fe200078e020f */
[----:B------:R-:W-:Y:S01]  /*f6f0*/  ISETP.GE.AND P2, PT, R222, RZ, PT ;  /* 0x000000ffde00720c */ /* 0x000fe20003f46270 */
[----:B------:R-:W-:Y:S02]  /*f700*/  @!P5 IMAD.IADD R14, R14, 0x1, -R3 ;  /* 0x000000010e0ed824 */ /* 0x000fe400078e0a03 */
[----:B------:R-:W-:Y:S01]  /*f710*/  IMAD.HI.U32 R16, R4, R10, RZ ;  /* 0x0000000a04107227 */ /* 0x000fe200078e00ff */
[----:B------:R-:W-:-:S03]  /*f720*/  ISETP.GT.U32.AND P5, PT, R3, R15, PT ;  /* 0x0000000f0300720c */ /* 0x000fc60003fa4070 */
[----:B------:R-:W-:-:S04]  /*f730*/  IMAD.HI.U32 R13, R4, R12, RZ ;  /* 0x0000000c040d7227 */ /* 0x000fc800078e00ff */
[----:B------:R-:W-:Y:S02]  /*f740*/  IMAD.MOV.U32 R18, RZ, RZ, R14 ;  /* 0x000000ffff127224 */ /* 0x000fe400078e000e */
[----:B------:R-:W-:Y:S02]  /*f750*/  IMAD.MOV R16, RZ, RZ, -R16 ;  /* 0x000000ffff107224 */ /* 0x000fe400078e0a10 */
[----:B------:R-:W-:Y:S02]  /*f760*/  IMAD.MOV R14, RZ, RZ, -R13 ;  /* 0x000000ffff0e7224 */ /* 0x000fe400078e0a0d */
[----:B------:R-:W-:Y:S02]  /*f770*/  @!P4 IMAD.IADD R11, R11, 0x1, -R3 ;  /* 0x000000010b0bc824 */ /* 0x000fe400078e0a03 */
[C---:B------:R-:W-:Y:S01]  /*f780*/  IMAD R13, R3.reuse, R16, R10 ;  /* 0x00000010030d7224 */ /* 0x040fe200078e020a */
[----:B------:R-:W-:Y:S01]  /*f790*/  IABS R16, R227 ;  /* 0x000000e300107213 */ /* 0x000fe20000000000 */
[----:B------:R-:W-:-:S02]  /*f7a0*/  IMAD R12, R3, R14, R12 ;  /* 0x0000000e030c7224 */ /* 0x000fc400078e020c */
[----:B------:R-:W-:Y:S02]  /*f7b0*/  @!P1 IMAD.IADD R9, R9, 0x1, -R3 ;  /* 0x0000000109099824 */ /* 0x000fe400078e0a03 */
[----:B------:R-:W-:Y:S02]  /*f7c0*/  IMAD.MOV.U32 R17, RZ, RZ, R11 ;  /* 0x000000ffff117224 */ /* 0x000fe400078e000b */
[----:B------:R-:W-:Y:S01]  /*f7d0*/  IMAD.HI.U32 R11, R4, R16, RZ ;  /* 0x00000010040b7227 */ /* 0x000fe200078e00ff */
[----:B------:R-:W-:-:S03]  /*f7e0*/  ISETP.GT.U32.AND P1, PT, R3, R9, PT ;  /* 0x000000090300720c */ /* 0x000fc60003f24070 */
[----:B------:R-:W-:Y:S01]  /*f7f0*/  @!P2 IMAD.MOV R17, RZ, RZ, -R17 ;  /* 0x000000ffff11a224 */ /* 0x000fe200078e0a11 */
[----:B------:R-:W-:Y:S01]  /*f800*/  ISETP.GT.U32.AND P2, PT, R3, R12, PT ;  /* 0x0000000c0300720c */ /* 0x000fe20003f44070 */
[----:B------:R-:W-:Y:S01]  /*f810*/  @!P5 IMAD.IADD R15, R15, 0x1, -R3 ;  /* 0x000000010f0fd824 */ /* 0x000fe200078e0a03 */
[----:B------:R-:W-:Y:S01]  /*f820*/  ISETP.GT.U32.AND P4, PT, R3, R13, PT ;  /* 0x0000000d0300720c */ /* 0x000fe20003f84070 */
[----:B------:R-:W-:Y:S01]  /*f830*/  IMAD.MOV R11, RZ, RZ, -R11 ;  /* 0x000000ffff0b7224 */ /* 0x000fe200078e0a0b */
[----:B------:R-:W-:Y:S02]  /*f840*/  ISETP.GE.AND P6, PT, R221, RZ, PT ;  /* 0x000000ffdd00720c */ /* 0x000fe40003fc6270 */
[C---:B------:R-:W-:Y:S01]  /*f850*/  ISETP.GT.U32.AND P5, PT, R3.reuse, R15, PT ;  /* 0x0000000f0300720c */ /* 0x040fe20003fa4070 */
[----:B------:R-:W-:Y:S02]  /*f860*/  IMAD R11, R3, R11, R16 ;  /* 0x0000000b030b7224 */ /* 0x000fe400078e0210 */
[----:B------:R-:W-:Y:S01]  /*f870*/  @!P1 IMAD.IADD R9, R9, 0x1, -R3 ;  /* 0x0000000109099824 */ /* 0x000fe200078e0a03 */
[----:B------:R-:W-:-:S02]  /*f880*/  ISETP.GE.AND P3, PT, R223, RZ, PT ;  /* 0x000000ffdf00720c */ /* 0x000fc40003f66270 */
[----:B------:R-:W-:Y:S01]  /*f890*/  ISETP.GT.U32.AND P1, PT, R3, R11, PT ;  /* 0x0000000b0300720c */ /* 0x000fe20003f24070 */
[--C-:B------:R-:W-:Y:S01]  /*f8a0*/  @!P2 IMAD.IADD R12, R12, 0x1, -R3.reuse ;  /* 0x000000010c0ca824 */ /* 0x100fe200078e0a03 */
[----:B------:R-:W-:Y:S01]  /*f8b0*/  ISETP.GE.AND P0, PT, R224, RZ, PT ;  /* 0x000000ffe000720c */ /* 0x000fe20003f06270 */
[--C-:B------:R-:W-:Y:S01]  /*f8c0*/  @!P4 IMAD.IADD R13, R13, 0x1, -R3.reuse ;  /* 0x000000010d0dc824 */ /* 0x100fe200078e0a03 */
[----:B------:R-:W-:Y:S01]  /*f8d0*/  IABS R14, R228 ;  /* 0x000000e4000e7213 */ /* 0x000fe20000000000 */
[----:B------:R-:W-:Y:S01]  /*f8e0*/  @!P6 IMAD.MOV R18, RZ, RZ, -R18 ;  /* 0x000000ffff12e224 */ /* 0x000fe200078e0a12 */
[----:B------:R-:W-:Y:S01]  /*f8f0*/  ISETP.GT.U32.AND P2, PT, R3, R12, PT ;  /* 0x0000000c0300720c */ /* 0x000fe20003f44070 */
[----:B------:R-:W-:Y:S01]  /*f900*/  @!P5 IMAD.IADD R15, R15, 0x1, -R3 ;  /* 0x000000010f0fd824 */ /* 0x000fe200078e0a03 */
[----:B------:R-:W-:Y:S01]  /*f910*/  STL [R1+0x12c], R19 ;  /* 0x00012c1301007387 */ /* 0x000fe20000100800 */
[----:B------:R-:W-:Y:S01]  /*f920*/  IABS R10, R229 ;  /* 0x000000e5000a7213 */ /* 0x000fe20000000000 */
[----:B------:R-:W-:Y:S01]  /*f930*/  IMAD.HI.U32 R16, R4, R14, RZ ;  /* 0x0000000e04107227 */ /* 0x000fe200078e00ff */
[----:B------:R-:W-:Y:S01]  /*f940*/  ISETP.GT.U32.AND P4, PT, R3, R13, PT ;  /* 0x0000000d0300720c */ /* 0x000fe20003f84070 */
[----:B------:R0:W-:Y:S01]  /*f950*/  STL [R1+0x128], R18 ;  /* 0x0001281201007387 */ /* 0x0001e20000100800 */
[----:B------:R-:W-:Y:S01]  /*f960*/  ISETP.GE.AND P5, PT, R226, RZ, PT ;  /* 0x000000ffe200720c */ /* 0x000fe20003fa6270 */
[----:B------:R-:W-:-:S02]  /*f970*/  IMAD.MOV R16, RZ, RZ, -R16 ;  /* 0x000000ffff107224 */ /* 0x000fc400078e0a10 */
[----:B------:R1:W-:Y:S01]  /*f980*/  STL [R1+0x124], R17 ;  /* 0x0001241101007387 */ /* 0x0003e20000100800 */
[----:B------:R-:W-:Y:S02]  /*f990*/  @!P1 IMAD.IADD R11, R11, 0x1, -R3 ;  /* 0x000000010b0b9824 */ /* 0x000fe400078e0a03 */
[----:B0-----:R-:W-:Y:S02]  /*f9a0*/  IMAD.MOV.U32 R18, RZ, RZ, R15 ;  /* 0x000000ffff127224 */ /* 0x001fe400078e000f */
[----:B------:R-:W-:-:S04]  /*f9b0*/  IMAD.HI.U32 R15, R4, R10, RZ ;  /* 0x0000000a040f7227 */ /* 0x000fc800078e00ff */
[----:B-1----:R-:W-:Y:S02]  /*f9c0*/  IMAD.MOV.U32 R17, RZ, RZ, R9 ;  /* 0x000000ffff117224 */ /* 0x002fe400078e0009 */
[----:B------:R-:W-:Y:S01]  /*f9d0*/  @!P3 IMAD.MOV R18, RZ, RZ, -R18 ;  /* 0x000000ffff12b224 */ /* 0x000fe200078e0a12 */
[----:B------:R-:W-:Y:S01]  /*f9e0*/  ISETP.GE.AND P6, PT, R225, RZ, PT ;  /* 0x000000ffe100720c */ /* 0x000fe20003fc6270 */
[----:B------:R-:W-:Y:S02]  /*f9f0*/  @!P0 IMAD.MOV R17, RZ, RZ, -R17 ;  /* 0x000000ffff118224 */ /* 0x000fe400078e0a11 */
[C---:B------:R-:W-:Y:S01]  /*fa00*/  IMAD R9, R3.reuse, R16, R14 ;  /* 0x0000001003097224 */ /* 0x040fe200078e020e */
[----:B------:R-:W-:Y:S01]  /*fa10*/  ISETP.GT.U32.AND P1, PT, R3, R11, PT ;  /* 0x0000000b0300720c */ /* 0x000fe20003f24070 */
[----:B------:R-:W-:Y:S02]  /*fa20*/  IMAD.MOV R15, RZ, RZ, -R15 ;  /* 0x000000ffff0f7224 */ /* 0x000fe400078e0a0f */
[--C-:B------:R-:W-:Y:S01]  /*fa30*/  @!P2 IMAD.IADD R12, R12, 0x1, -R3.reuse ;  /* 0x000000010c0ca824 */ /* 0x100fe200078e0a03 */
[----:B------:R0:W-:Y:S01]  /*fa40*/  STL [R1+0x120], R18 ;  /* 0x0001201201007387 */ /* 0x0001e20000100800 */
[----:B------:R-:W-:Y:S01]  /*fa50*/  @!P4 IMAD.IADD R13, R13, 0x1, -R3 ;  /* 0x000000010d0dc824 */ /* 0x000fe200078e0a03 */
[C---:B------:R-:W-:Y:S01]  /*fa60*/  ISETP.GT.U32.AND P2, PT, R3.reuse, R9, PT ;  /* 0x000000090300720c */ /* 0x040fe20003f44070 */
[----:B------:R-:W-:Y:S01]  /*fa70*/  IMAD R10, R3, R15, R10 ;  /* 0x0000000f030a7224 */ /* 0x000fe200078e020a */
[----:B------:R1:W-:Y:S01]  /*fa80*/  STL [R1+0x118], R17 ;  /* 0x0001181101007387 */ /* 0x0003e20000100800 */
[----:B------:R-:W-:-:S02]  /*fa90*/  IABS R14, R230 ;  /* 0x000000e6000e7213 */ /* 0x000fc40000000000 */
[----:B------:R-:W-:Y:S01]  /*faa0*/  ISETP.GE.AND P3, PT, R227, RZ, PT ;  /* 0x000000ffe300720c */ /* 0x000fe20003f66270 */
[----:B0-----:R-:W-:Y:S02]  /*fab0*/  IMAD.MOV.U32 R18, RZ, RZ, R13 ;  /* 0x000000ffff127224 */ /* 0x001fe400078e000d */
[----:B-1----:R-:W-:Y:S02]  /*fac0*/  IMAD.MOV.U32 R17, RZ, RZ, R12 ;  /* 0x000000ffff117224 */ /* 0x002fe400078e000c */
[----:B------:R-:W-:-:S04]  /*fad0*/  IMAD.HI.U32 R12, R4, R14, RZ ;  /* 0x0000000e040c7227 */ /* 0x000fc800078e00ff */
[----:B------:R-:W-:Y:S01]  /*fae0*/  @!P5 IMAD.MOV R17, RZ, RZ, -R17 ;  /* 0x000000ffff11d224 */ /* 0x000fe200078e0a11 */
[----:B------:R-:W-:Y:S01]  /*faf0*/  ISETP.GT.U32.AND P5, PT, R3, R10, PT ;  /* 0x0000000a0300720c */ /* 0x000fe20003fa4070 */
[----:B------:R-:W-:Y:S02]  /*fb00*/  @!P6 IMAD.MOV R18, RZ, RZ, -R18 ;  /* 0x000000ffff12e224 */ /* 0x000fe400078e0a12 */
[----:B------:R-:W-:Y:S02]  /*fb10*/  IMAD.MOV R12, RZ, RZ, -R12 ;  /* 0x000000ffff0c7224 */ /* 0x000fe400078e0a0c */
[--C-:B------:R-:W-:Y:S01]  /*fb20*/  @!P1 IMAD.IADD R11, R11, 0x1, -R3.reuse ;  /* 0x000000010b0b9824 */ /* 0x100fe200078e0a03 */
[----:B------:R0:W-:Y:S01]  /*fb30*/  STL [R1+0x10c], R18 ;  /* 0x00010c1201007387 */ /* 0x0001e20000100800 */
[----:B------:R-:W-:Y:S01]  /*fb40*/  @!P2 IMAD.IADD R9, R9, 0x1, -R3 ;  /* 0x000000010909a824 */ /* 0x000fe200078e0a03 */
[----:B------:R-:W-:Y:S01]  /*fb50*/  IABS R13, R231 ;  /* 0x000000e7000d7213 */ /* 0x000fe20000000000 */
[C---:B------:R-:W-:Y:S01]  /*fb60*/  IMAD R14, R3.reuse, R12, R14 ;  /* 0x0000000c030e7224 */ /* 0x040fe200078e020e */
[----:B------:R1:W-:Y:S01]  /*fb70*/  STL [R1+0xf4], R17 ;  /* 0x0000f41101007387 */ /* 0x0003e20000100800 */
[----:B------:R-:W-:Y:S01]  /*fb80*/  IABS R15, R232 ;  /* 0x000000e8000f7213 */ /* 0x000fe20000000000 */
[----:B0-----:R-:W-:Y:S01]  /*fb90*/  IMAD.MOV.U32 R18, RZ, RZ, R11 ;  /* 0x000000ffff127224 */ /* 0x001fe200078e000b */
[----:B------:R-:W-:Y:S01]  /*fba0*/  ISETP.GT.U32.AND P2, PT, R3, R9, PT ;  /* 0x000000090300720c */ /* 0x000fe20003f44070 */
[----:B------:R-:W-:-:S02]  /*fbb0*/  @!P5 IMAD.IADD R10, R10, 0x1, -R3 ;  /* 0x000000010a0ad824 */ /* 0x000fc400078e0a03 */
[----:B------:R-:W-:Y:S01]  /*fbc0*/  @!P3 IMAD.MOV R18, RZ, RZ, -R18 ;  /* 0x000000ffff12b224 */ /* 0x000fe200078e0a12 */
[C---:B------:R-:W-:Y:S01]  /*fbd0*/  ISETP.GT.U32.AND P3, PT, R3.reuse, R14, PT ;  /* 0x0000000e0300720c */ /* 0x040fe20003f64070 */
[----:B-1----:R-:W-:Y:S01]  /*fbe0*/  IMAD.HI.U32 R17, R4, R13, RZ ;  /* 0x0000000d04117227 */ /* 0x002fe200078e00ff */
[----:B------:R-:W-:-:S03]  /*fbf0*/  ISETP.GT.U32.AND P5, PT, R3, R10, PT ;  /* 0x0000000a0300720c */ /* 0x000fc60003fa4070 */
[----:B------:R-:W-:Y:S01]  /*fc00*/  IMAD.HI.U32 R16, R4, R15, RZ ;  /* 0x0000000f04107227 */ /* 0x000fe200078e00ff */
[----:B------:R-:W-:-:S03]  /*fc10*/  ISETP.GE.AND P0, PT, R228, RZ, PT ;  /* 0x000000ffe400720c */ /* 0x000fc60003f06270 */
[----:B------:R-:W-:Y:S02]  /*fc20*/  IMAD.MOV R17, RZ, RZ, -R17 ;  /* 0x000000ffff117224 */ /* 0x000fe400078e0a11 */
[----:B------:R-:W-:Y:S02]  /*fc30*/  IMAD.MOV R16, RZ, RZ, -R16 ;  /* 0x000000ffff107224 */ /* 0x000fe400078e0a10 */
[----:B------:R-:W-:Y:S02]  /*fc40*/  IMAD R13, R3, R17, R13 ;  /* 0x00000011030d7224 */ /* 0x000fe400078e020d */
[----:B------:R-:W-:Y:S02]  /*fc50*/  @!P2 IMAD.IADD R9, R9, 0x1, -R3 ;  /* 0x000000010909a824 */ /* 0x000fe400078e0a03 */
[C---:B------:R-:W-:Y:S01]  /*fc60*/  IMAD R11, R3.reuse, R16, R15 ;  /* 0x00000010030b7224 */ /* 0x040fe200078e020f */
[----:B------:R-:W-:Y:S01]  /*fc70*/  ISETP.GT.U32.AND P2, PT, R3, R13, PT ;  /* 0x0000000d0300720c */ /* 0x000fe20003f44070 */
[--C-:B------:R-:W-:Y:S01]  /*fc80*/  @!P3 IMAD.IADD R14, R14, 0x1, -R3.reuse ;  /* 0x000000010e0eb824 */ /* 0x100fe200078e0a03 */
[----:B------:R0:W-:Y:S01]  /*fc90*/  STL [R1+0xe4], R18 ;  /* 0x0000e41201007387 */ /* 0x0001e20000100800 */
[----:B------:R-:W-:Y:S01]  /*fca0*/  ISETP.GE.AND P4, PT, R229, RZ, PT ;  /* 0x000000ffe500720c */ /* 0x000fe20003f86270 */
[----:B------:R-:W-:Y:S01]  /*fcb0*/  @!P5 IMAD.IADD R10, R10, 0x1, -R3 ;  /* 0x000000010a0ad824 */ /* 0x000fe200078e0a03 */
[----:B------:R-:W-:-:S02]  /*fcc0*/  IABS R12, R233 ;  /* 0x000000e9000c7213 */ /* 0x000fc40000000000 */
[C---:B------:R-:W-:Y:S02]  /*fcd0*/  ISETP.GT.U32.AND P5, PT, R3.reuse, R11, PT ;  /* 0x0000000b0300720c */ /* 0x040fe40003fa4070 */
[----:B------:R-:W-:Y:S01]  /*fce0*/  ISETP.GT.U32.AND P3, PT, R3, R14, PT ;  /* 0x0000000e0300720c */ /* 0x000fe20003f64070 */
[----:B0-----:R-:W-:Y:S01]  /*fcf0*/  IMAD.MOV.U32 R18, RZ, RZ, R9 ;  /* 0x000000ffff127224 */ /* 0x001fe200078e0009 */
[----:B------:R-:W-:Y:S01]  /*fd00*/  IABS R15, R234 ;  /* 0x000000ea000f7213 */ /* 0x000fe20000000000 */
[----:B------:R-:W-:-:S04]  /*fd10*/  IMAD.HI.U32 R16, R4, R12, RZ ;  /* 0x0000000c04107227 */ /* 0x000fc800078e00ff */
[----:B------:R-:W-:Y:S01]  /*fd20*/  @!P0 IMAD.MOV R18, RZ, RZ, -R18 ;  /* 0x000000ffff128224 */ /* 0x000fe200078e0a12 */
[----:B------:R-:W-:Y:S01]  /*fd30*/  IABS R17, R235 ;  /* 0x000000eb00117213 */ /* 0x000fe20000000000 */
[----:B------:R-:W-:Y:S01]  /*fd40*/  @!P2 IMAD.IADD R13, R13, 0x1, -R3 ;  /* 0x000000010d0da824 */ /* 0x000fe200078e0a03 */
[----:B------:R-:W-:Y:S02]  /*fd50*/  ISETP.GE.AND P6, PT, R230, RZ, PT ;  /* 0x000000ffe600720c */ /* 0x000fe40003fc6270 */
[----:B------:R0:W-:Y:S01]  /*fd60*/  STL [R1+0xd0], R18 ;  /* 0x0000d01201007387 */ /* 0x0001e20000100800 */
[----:B------:R-:W-:Y:S02]  /*fd70*/  IMAD.MOV.U32 R9, RZ, RZ, R17 ;  /* 0x000000ffff097224 */ /* 0x000fe400078e0011 */
[----:B------:R-:W-:Y:S02]  /*fd80*/  @!P4 IMAD.MOV R10, RZ, RZ, -R10 ;  /* 0x000000ffff0ac224 */ /* 0x000fe400078e0a0a */
[----:B------:R-:W-:-:S02]  /*fd90*/  @!P5 IMAD.IADD R11, R11, 0x1, -R3 ;  /* 0x000000010b0bd824 */ /* 0x000fc400078e0a03 */
[----:B0-----:R-:W-:Y:S02]  /*fda0*/  IMAD.MOV R18, RZ, RZ, -R16 ;  /* 0x000000ffff127224 */ /* 0x001fe400078e0a10 */
[----:B------:R-:W-:Y:S01]  /*fdb0*/  IMAD.HI.U32 R16, R4, R15, RZ ;  /* 0x0000000f04107227 */ /* 0x000fe200078e00ff */
[----:B------:R-:W-:-:S03]  /*fdc0*/  ISETP.GT.U32.AND P5, PT, R3, R13, PT ;  /* 0x0000000d0300720c */ /* 0x000fc60003fa4070 */
[C---:B------:R-:W-:Y:S02]  /*fdd0*/  IMAD R12, R3.reuse, R18, R12 ;  /* 0x00000012030c7224 */ /* 0x040fe400078e020c */
[----:B------:R-:W-:Y:S02]  /*fde0*/  IMAD.MOV R16, RZ, RZ, -R16 ;  /* 0x000000ffff107224 */ /* 0x000fe400078e0a10 */
[----:B------:R-:W-:Y:S01]  /*fdf0*/  @!P3 IMAD.IADD R14, R14, 0x1, -R3 ;  /* 0x000000010e0eb824 */ /* 0x000fe200078e0a03 */
[----:B------:R0:W-:Y:S01]  /*fe00*/  STL [R1+0xc4], R10 ;  /* 0x0000c40a01007387 */ /* 0x0001e20000100800 */
[----:B------:R-:W-:Y:S01]  /*fe10*/  IMAD.HI.U32 R17, R4, R9, RZ ;  /* 0x0000000904117227 */ /* 0x000fe200078e00ff */
[----:B------:R-:W-:-:S03]  /*fe20*/  ISETP.GT.U32.AND P3, PT, R3, R12, PT ;  /* 0x0000000c0300720c */ /* 0x000fc60003f64070 */
[----:B------:R-:W-:Y:S02]  /*fe30*/  IMAD.MOV.U32 R18, RZ, RZ, R14 ;  /* 0x000000ffff127224 */ /* 0x000fe400078e000e */
[----:B------:R-:W-:Y:S02]  /*fe40*/  IMAD.MOV R17, RZ, RZ, -R17 ;  /* 0x000000ffff117224 */ /* 0x000fe400078e0a11 */
[C---:B0-----:R-:W-:Y:S02]  /*fe50*/  IMAD R10, R3.reuse, R16, R15 ;  /* 0x00000010030a7224 */ /* 0x041fe400078e020f */
[----:B------:R-:W-:Y:S02]  /*fe60*/  @!P6 IMAD.MOV R18, RZ, RZ, -R18 ;  /* 0x000000ffff12e224 */ /* 0x000fe400078e0a12 */
[C---:B------:R-:W-:Y:S01]  /*fe70*/  IMAD R9, R3.reuse, R17, R9 ;  /* 0x0000001103097224 */ /* 0x040fe200078e0209 */
[----:B------:R-:W-:Y:S01]  /*fe80*/  ISETP.GT.U32.AND P6, PT, R3, R10, PT ;  /* 0x0000000a0300720c */ /* 0x000fe20003fc4070 */
[----:B------:R-:W-:-:S03]  /*fe90*/  @!P5 IMAD.IADD R13, R13, 0x1, -R3 ;  /* 0x000000010d0dd824 */ /* 0x000fc600078e0a03 */
[----:B------:R-:W-:Y:S01]  /*fea0*/  ISETP.GT.U32.AND P5, PT, R3, R9, PT ;  /* 0x000000090300720c */ /* 0x000fe20003fa4070 */
[----:B------:R-:W-:Y:S01]  /*feb0*/  @!P3 IMAD.IADD R12, R12, 0x1, -R3 ;  /* 0x000000010c0cb824 */ /* 0x000fe200078e0a03 */
[----:B------:R-:W-:Y:S02]  /*fec0*/  IABS R15, R236 ;  /* 0x000000ec000f7213 */ /* 0x000fe40000000000 */
[----:B------:R-:W-:-:S03]  /*fed0*/  IABS R14, R237 ;  /* 0x000000ed000e7213 */ /* 0x000fc60000000000 */
[----:B------:R-:W-:-:S04]  /*fee0*/  IMAD.HI.U32 R17, R4, R15, RZ ;  /* 0x0000000f04117227 */ /* 0x000fc800078e00ff */
[----:B------:R-:W-:Y:S01]  /*fef0*/  @!P6 IMAD.IADD R10, R10, 0x1, -R3 ;  /* 0x000000010a0ae824 */ /* 0x000fe200078e0a03 */
[----:B------:R-:W-:Y:S01]  /*ff00*/  ISETP.GT.U32.AND P6, PT, R3, R12, PT ;  /* 0x0000000c0300720c */ /* 0x000fe20003fc4070 */
[----:B------:R0:W-:Y:S01]  /*ff10*/  STL [R1+0xc0], R18 ;  /* 0x0000c01201007387 */ /* 0x0001e20000100800 */
[----:B------:R-:W-:Y:S02]  /*ff20*/  IMAD.MOV R17, RZ, RZ, -R17 ;  /* 0x000000ffff117224 */ /* 0x000fe400078e0a11 */
[----:B------:R-:W-:Y:S01]  /*ff30*/  @!P5 IMAD.IADD R9, R9, 0x1, -R3 ;  /* 0x000000010909d824 */ /* 0x000fe200078e0a03 */
[----:B------:R-:W-:Y:S01]  /*ff40*/  ISETP.GT.U32.AND P5, PT, R3, R10, PT ;  /* 0x0000000a0300720c */ /* 0x000fe20003fa4070 */
[----:B------:R-:W-:Y:S01]  /*ff50*/  IMAD.HI.U32 R16, R4, R14, RZ ;  /* 0x0000000e04107227 */ /* 0x000fe200078e00ff */
[----:B0-----:R-:W-:-:S03]  /*ff60*/  IABS R18, R238 ;  /* 0x000000ee00127213 */ /* 0x001fc60000000000 */
[C---:B------:R-:W-:Y:S02]  /*ff70*/  IMAD R15, R3.reuse, R17, R15 ;  /* 0x00000011030f7224 */ /* 0x040fe400078e020f */
[----:B------:R-:W-:Y:S02]  /*ff80*/  IMAD.MOV R16, RZ, RZ, -R16 ;  /* 0x000000ffff107224 */ /* 0x000fe400078e0a10 */
[----:B------:R-:W-:Y:S02]  /*ff90*/  IMAD.MOV.U32 R20, RZ, RZ, R13 ;  /* 0x000000ffff147224 */ /* 0x000fe400078e000d */
[----:B------:R-:W-:Y:S02]  /*ffa0*/  IMAD.MOV.U32 R13, RZ, RZ, R18 ;  /* 0x000000ffff0d7224 */ /* 0x000fe400078e0012 */
[----:B------:R-:W-:Y:S01]  /*ffb0*/  @!P6 IMAD.IADD R12, R12, 0x1, -R3 ;  /* 0x000000010c0ce824 */ /* 0x000fe200078e0a03 */
[C---:B------:R-:W-:Y:S01]  /*ffc0*/  ISETP.GT.U32.AND P6, PT, R3.reuse, R15, PT ;  /* 0x0000000f0300720c */ /* 0x040fe20003fc4070 */
[----:B------:R-:W-:-:S02]  /*ffd0*/  IMAD R14, R3, R16, R14 ;  /* 0x00000010030e7224 */ /* 0x000fc400078e020e */
[----:B------:R-:W-:Y:S01]  /*ffe0*/  IMAD.HI.U32 R16, R4, R13, RZ ;  /* 0x0000000d04107227 */ /* 0x000fe200078e00ff */
[----:B------:R-:W-:Y:S02]  /*fff0*/  ISETP.GE.AND P1, PT, R231, RZ, PT ;  /* 0x000000ffe700720c */ /* 0x000fe40003f26270 */
[C---:B------:R-:W-:Y:S01]  /*10000*/  ISETP.GT.U32.AND P4, PT, R3.reuse, R11, PT ;  /* 0x0000000b0300720c */ /* 0x040fe20003f84070 */
[----:B------:R-:W-:Y:S02]  /*10010*/  IMAD.MOV R16, RZ, RZ, -R16 ;  /* 0x000000ffff107224 */ /* 0x000fe400078e0a10 */
[----:B------:R-:W-:Y:S01]  /*10020*/  @!P5 IMAD.IADD R10, R10, 0x1, -R3 ;  /* 0x000000010a0ad824 */ /* 0x000fe200078e0a03 */
[C---:B------:R-:W-:Y:S01]  /*10030*/  ISETP.GT.U32.AND P5, PT, R3.reuse, R14, PT ;  /* 0x0000000e0300720c */ /* 0x040fe20003fa4070 */
[----:B------:R-:W-:Y:S01]  /*10040*/  IMAD R13, R3, R16, R13 ;  /* 0x00000010030d7224 */ /* 0x000fe200078e020d */
[----:B------:R-:W-:Y:S01]  /*10050*/  ISETP.GE.AND P0, PT, R232, RZ, PT ;  /* 0x000000ffe800720c */ /* 0x000fe20003f06270 */
[----:B------:R-:W-:Y:S01]  /*10060*/  @!P6 IMAD.IADD R15, R15, 0x1, -R3 ;  /* 0x000000010f0fe824 */ /* 0x000fe200078e0a03 */
[----:B------:R-:W-:-:S02]  /*10070*/  ISETP.GE.AND P2, PT, R233, RZ, PT ;  /* 0x000000ffe900720c */ /* 0x000fc40003f46270 */
[----:B------:R-:W-:Y:S01]  /*10080*/  ISETP.GT.U32.AND P6, PT, R3, R13, PT ;  /* 0x0000000d0300720c */ /* 0x000fe20003fc4070 */
[----:B------:R-:W-:Y:S02]  /*10090*/  @!P1 IMAD.MOV R20, RZ, RZ, -R20 ;  /* 0x000000ffff149224 */ /* 0x000fe400078e0a14 */
[----:B------:R-:W-:-:S04]  /*100a0*/  @!P4 IMAD.IADD R11, R11, 0x1, -R3 ;  /* 0x000000010b0bc824 */ /* 0x000fc800078e0a03 */
[----:B------:R-:W-:Y:S01]  /*100b0*/  @!P5 IMAD.IADD R14, R14, 0x1, -R3 ;  /* 0x000000010e0ed824 */ /* 0x000fe200078e0a03 */
[----:B------:R-:W-:Y:S01]  /*100c0*/  ISETP.GT.U32.AND P5, PT, R3, R15, PT ;  /* 0x0000000f0300720c */ /* 0x000fe20003fa4070 */
[----:B------:R-:W-:Y:S01]  /*100d0*/  IMAD.MOV.U32 R19, RZ, RZ, R11 ;  /* 0x000000ffff137224 */ /* 0x000fe200078e000b */
[----:B------:R0:W-:Y:S01]  /*100e0*/  STL [R1+0xbc], R20 ;  /* 0x0000bc1401007387 */ /* 0x0001e20000100800 */
[----:B------:R-:W-:Y:S02]  /*100f0*/  IABS R11, R240 ;  /* 0x000000f0000b7213 */ /* 0x000fe40000000000 */
[----:B------:R-:W-:Y:S01]  /*10100*/  @!P0 IMAD.MOV R19, RZ, RZ, -R19 ;  /* 0x000000ffff138224 */ /* 0x000fe200078e0a13 */
[----:B------:R-:W-:Y:S01]  /*10110*/  ISETP.GE.AND P0, PT, R236, RZ, PT ;  /* 0x000000ffec00720c */ /* 0x000fe20003f06270 */
[----:B------:R-:W-:Y:S02]  /*10120*/  @!P6 IMAD.IADD R13, R13, 0x1, -R3 ;  /* 0x000000010d0de824 */ /* 0x000fe400078e0a03 */
[----:B0-----:R-:W-:Y:S01]  /*10130*/  IMAD.MOV.U32 R20, RZ, RZ, R12 ;  /* 0x000000ffff147224 */ /* 0x001fe200078e000c */
[----:B------:R-:W-:Y:S01]  /*10140*/  IABS R16, R241 ;  /* 0x000000f100107213 */ /* 0x000fe20000000000 */
[----:B------:R-:W-:-:S04]  /*10150*/  IMAD.HI.U32 R18, R4, R11, RZ ;  /* 0x0000000b04127227 */ /* 0x000fc800078e00ff */
[----:B------:R-:W-:Y:S01]  /*10160*/  @!P2 IMAD.MOV R20, RZ, RZ, -R20 ;  /* 0x000000ffff14a224 */ /* 0x000fe200078e0a14 */
[----:B------:R-:W-:Y:S01]  /*10170*/  STL [R1+0xb8], R19 ;  /* 0x0000b81301007387 */ /* 0x000fe20000100800 */
[----:B------:R-:W-:Y:S01]  /*10180*/  IMAD.MOV R18, RZ, RZ, -R18 ;  /* 0x000000ffff127224 */ /* 0x000fe200078e0a12 */
[----:B------:R-:W-:Y:S02]  /*10190*/  ISETP.GT.U32.AND P6, PT, R3, R13, PT ;  /* 0x0000000d0300720c */ /* 0x000fe40003fc4070 */
[----:B------:R0:W-:Y:S01]  /*101a0*/  STL [R1+0xb4], R20 ;  /* 0x0000b41401007387 */ /* 0x0001e20000100800 */
[----:B------:R-:W-:Y:S02]  /*101b0*/  @!P5 IMAD.IADD R15, R15, 0x1, -R3 ;  /* 0x000000010f0fd824 */ /* 0x000fe400078e0a03 */
[----:B------:R-:W-:Y:S01]  /*101c0*/  IMAD R11, R3, R18, R11 ;  /* 0x00000012030b7224 */ /* 0x000fe200078e020b */
[----:B------:R-:W-:Y:S01]  /*101d0*/  ISETP.GE.AND P4, PT, R234, RZ, PT ;  /* 0x000000ffea00720c */ /* 0x000fe20003f86270 */
[----:B------:R-:W-:-:S02]  /*101e0*/  IMAD.MOV.U32 R18, RZ, RZ, R15 ;  /* 0x000000ffff127224 */ /* 0x000fc400078e000f */
[----:B0-----:R-:W-:Y:S02]  /*101f0*/  IMAD.MOV.U32 R20, RZ, RZ, R10 ;  /* 0x000000ffff147224 */ /* 0x001fe400078e000a */
[----:B------:R-:W-:Y:S01]  /*10200*/  IMAD.HI.U32 R10, R4, R16, RZ ;  /* 0x00000010040a7227 */ /* 0x000fe200078e00ff */
[----:B------:R-:W-:-:S03]  /*10210*/  ISETP.GT.U32.AND P1, PT, R3, R9, PT ;  /* 0x000000090300720c */ /* 0x000fc60003f24070 */
[----:B------:R-:W-:Y:S01]  /*10220*/  IMAD.MOV R10, RZ, RZ, -R10 ;  /* 0x000000ffff0a7224 */ /* 0x000fe200078e0a0a */
[----:B------:R-:W-:Y:S01]  /*10230*/  ISETP.GE.AND P3, PT, R235, RZ, PT ;  /* 0x000000ffeb00720c */ /* 0x000fe20003f66270 */
[----:B------:R-:W-:Y:S01]  /*10240*/  @!P0 IMAD.MOV R18, RZ, RZ, -R18 ;  /* 0x000000ffff128224 */ /* 0x000fe200078e0a12 */
[----:B------:R-:W-:Y:S01]  /*10250*/  IABS R17, R239 ;  /* 0x000000ef00117213 */ /* 0x000fe20000000000 */
[C---:B------:R-:W-:Y:S01]  /*10260*/  IMAD R10, R3.reuse, R10, R16 ;  /* 0x0000000a030a7224 */ /* 0x040fe200078e0210 */
[----:B------:R-:W-:Y:S01]  /*10270*/  ISETP.GT.U32.AND P0, PT, R3, R11, PT ;  /* 0x0000000b0300720c */ /* 0x000fe20003f04070 */
[----:B------:R-:W-:Y:S02]  /*10280*/  @!P6 IMAD.IADD R13, R13, 0x1, -R3 ;  /* 0x000000010d0de824 */ /* 0x000fe400078e0a03 */
[----:B------:R-:W-:Y:S01]  /*10290*/  IMAD.HI.U32 R19, R4, R17, RZ ;  /* 0x0000001104137227 */ /* 0x000fe200078e00ff */
[----:B------:R-:W-:-:S03]  /*102a0*/  ISETP.GT.U32.AND P6, PT, R3, R10, PT ;  /* 0x0000000a0300720c */ /* 0x000fc60003fc4070 */
[----:B------:R-:W-:Y:S02]  /*102b0*/  @!P1 IMAD.IADD R9, R9, 0x1, -R3 ;  /* 0x0000000109099824 */ /* 0x000fe400078e0a03 */
[----:B------:R-:W-:Y:S02]  /*102c0*/  IMAD.MOV R19, RZ, RZ, -R19 ;  /* 0x000000ffff137224 */ /* 0x000fe400078e0a13 */
[----:B------:R-:W-:Y:S01]  /*102d0*/  @!P4 IMAD.MOV R20, RZ, RZ, -R20 ;  /* 0x000000ffff14c224 */ /* 0x000fe200078e0a14 */
[C---:B------:R-:W-:Y:S01]  /*102e0*/  ISETP.GT.U32.AND P4, PT, R3.reuse, R14, PT ;  /* 0x0000000e0300720c */ /* 0x040fe20003f84070 */
[----:B------:R-:W-:Y:S01]  /*102f0*/  IMAD R12, R3, R19, R17 ;  /* 0x00000013030c7224 */ /* 0x000fe200078e0211 */
[----:B------:R-:W-:Y:S01]  /*10300*/  IABS R17, R242 ;  /* 0x000000f200117213 */ /* 0x000fe20000000000 */
[----:B------:R-:W-:Y:S01]  /*10310*/  @!P3 IMAD.MOV R9, RZ, RZ, -R9 ;  /* 0x000000ffff09b224 */ /* 0x000fe200078e0a09 */
[----:B------:R-:W-:Y:S01]  /*10320*/  IABS R16, R243 ;  /* 0x000000f300107213 */ /* 0x000fe20000000000 */
[--C-:B------:R-:W-:Y:S01]  /*10330*/  @!P0 IMAD.IADD R11, R11, 0x1, -R3.reuse ;  /* 0x000000010b0b8824 */ /* 0x100fe200078e0a03 */
[----:B------:R-:W-:Y:S01]  /*10340*/  STL [R1+0xb0], R20 ;  /* 0x0000b01401007387 */ /* 0x000fe20000100800 */
[--C-:B------:R-:W-:Y:S01]  /*10350*/  @!P6 IMAD.IADD R10, R10, 0x1, -R3.reuse ;  /* 0x000000010a0ae824 */ /* 0x100fe200078e0a03 */
[----:B------:R-:W-:Y:S01]  /*10360*/  ISETP.GE.AND P1, PT, R237, RZ, PT ;  /* 0x000000ffed00720c */ /* 0x000fe20003f26270 */
[----:B------:R-:W-:Y:S01]  /*10370*/  IMAD.HI.U32 R19, R4, R16, RZ ;  /* 0x0000001004137227 */ /* 0x000fe200078e00ff */
[C---:B------:R-:W-:Y:S01]  /*10380*/  ISETP.GT.U32.AND P5, PT, R3.reuse, R12, PT ;  /* 0x0000000c0300720c */ /* 0x040fe20003fa4070 */
[----:B------:R0:W-:Y:S01]  /*10390*/  STL [R1+0xac], R9 ;  /* 0x0000ac0901007387 */ /* 0x0001e20000100800 */
[----:B------:R-:W-:Y:S01]  /*103a0*/  ISETP.GT.U32.AND P6, PT, R3, R11, PT ;  /* 0x0000000b0300720c */ /* 0x000fe20003fc4070 */
[----:B------:R-:W-:-:S02]  /*103b0*/  @!P4 IMAD.IADD R14, R14, 0x1, -R3 ;  /* 0x000000010e0ec824 */ /* 0x000fc400078e0a03 */
[----:B------:R-:W-:Y:S02]  /*103c0*/  IMAD.MOV R19, RZ, RZ, -R19 ;  /* 0x000000ffff137224 */ /* 0x000fe400078e0a13 */
[----:B0-----:R-:W-:-:S04]  /*103d0*/  IMAD.HI.U32 R9, R4, R17, RZ ;  /* 0x0000001104097227 */ /* 0x001fc800078e00ff */
[----:B------:R-:W-:Y:S01]  /*103e0*/  IMAD.MOV R9, RZ, RZ, -R9 ;  /* 0x000000ffff097224 */ /* 0x000fe200078e0a09 */
[----:B------:R-:W-:Y:S01]  /*103f0*/  ISETP.GE.AND P2, PT, R238, RZ, PT ;  /* 0x000000ffee00720c */ /* 0x000fe20003f46270 */
[----:B------:R0:W-:Y:S01]  /*10400*/  STL [R1+0xa8], R18 ;  /* 0x0000a81201007387 */ /* 0x0001e20000100800 */
[----:B------:R-:W-:Y:S02]  /*10410*/  IMAD.MOV.U32 R20, RZ, RZ, R14 ;  /* 0x000000ffff147224 */ /* 0x000fe400078e000e */
[C---:B------:R-:W-:Y:S01]  /*10420*/  IMAD R9, R3.reuse, R9, R17 ;  /* 0x0000000903097224 */ /* 0x040fe200078e0211 */
[----:B------:R-:W-:Y:S01]  /*10430*/  IABS R17, R244 ;  /* 0x000000f400117213 */ /* 0x000fe20000000000 */
[C---:B------:R-:W-:Y:S02]  /*10440*/  IMAD R16, R3.reuse, R19, R16 ;  /* 0x0000001303107224 */ /* 0x040fe400078e0210 */
[--C-:B------:R-:W-:Y:S01]  /*10450*/  @!P5 IMAD.IADD R12, R12, 0x1, -R3.reuse ;  /* 0x000000010c0cd824 */ /* 0x100fe200078e0a03 */
[----:B0-----:R-:W-:Y:S01]  /*10460*/  IABS R18, R245 ;  /* 0x000000f500127213 */ /* 0x001fe20000000000 */
[----:B------:R-:W-:Y:S01]  /*10470*/  @!P1 IMAD.MOV R20, RZ, RZ, -R20 ;  /* 0x000000ffff149224 */ /* 0x000fe200078e0a14 */
[----:B------:R-:W-:Y:S01]  /*10480*/  ISETP.GT.U32.AND P1, PT, R3, R10, PT ;  /* 0x0000000a0300720c */ /* 0x000fe20003f24070 */
[----:B------:R-:W-:Y:S01]  /*10490*/  @!P6 IMAD.IADD R11, R11, 0x1, -R3 ;  /* 0x000000010b0be824 */ /* 0x000fe200078e0a03 */
[----:B------:R-:W-:Y:S01]  /*104a0*/  ISETP.GT.U32.AND P6, PT, R3, R16, PT ;  /* 0x000000100300720c */ /* 0x000fe20003fc4070 */
[----:B------:R-:W-:-:S02]  /*104b0*/  IMAD.MOV.U32 R14, RZ, RZ, R18 ;  /* 0x000000ffff0e7224 */ /* 0x000fc400078e0012 */
[C---:B------:R-:W-:Y:S01]  /*104c0*/  IMAD.HI.U32 R19, R4.reuse, R17, RZ ;  /* 0x0000001104137227 */ /* 0x040fe200078e00ff */
[----:B------:R-:W-:Y:S02]  /*104d0*/  ISETP.GE.AND P5, PT, R241, RZ, PT ;  /* 0x000000fff100720c */ /* 0x000fe40003fa6270 */
[----:B------:R-:W-:Y:S01]  /*104e0*/  ISETP.GT.U32.AND P0, PT, R3, R12, PT ;  /* 0x0000000c0300720c */ /* 0x000fe20003f04070 */
[----:B------:R-:W-:-:S04]  /*104f0*/  IMAD.HI.U32 R18, R4, R14, RZ ;  /* 0x0000000e04127227 */ /* 0x000fc800078e00ff */
[----:B------:R-:W-:Y:S02]  /*10500*/  IMAD.MOV R19, RZ, RZ, -R19 ;  /* 0x000000ffff137224 */ /* 0x000fe400078e0a13 */
[----:B------:R-:W-:Y:S01]  /*10510*/  @!P2 IMAD.MOV R13, RZ, RZ, -R13 ;  /* 0x000000ffff0da224 */ /* 0x000fe200078e0a0d */
[C---:B------:R-:W-:Y:S01]  /*10520*/  ISETP.GT.U32.AND P2, PT, R3.reuse, R9, PT ;  /* 0x000000090300720c */ /* 0x040fe20003f44070 */
[----:B------:R-:W-:Y:S01]  /*10530*/  IMAD.MOV R18, RZ, RZ, -R18 ;  /* 0x000000ffff127224 */ /* 0x000fe200078e0a12 */
[----:B------:R-:W-:Y:S01]  /*10540*/  IABS R15, R246 ;  /* 0x000000f6000f7213 */ /* 0x000fe20000000000 */
[----:B------:R-:W-:Y:S01]  /*10550*/  IMAD R17, R3, R19, R17 ;  /* 0x0000001303117224 */ /* 0x000fe200078e0211 */
[----:B------:R-:W-:Y:S01]  /*10560*/  ISETP.GE.AND P3, PT, R239, RZ, PT ;  /* 0x000000ffef00720c */ /* 0x000fe20003f66270 */
[----:B------:R-:W-:Y:S01]  /*10570*/  STL [R1+0xa4], R20 ;  /* 0x0000a41401007387 */ /* 0x000fe20000100800 */
[----:B------:R-:W-:Y:S01]  /*10580*/  ISETP.GE.AND P4, PT, R240, RZ, PT ;  /* 0x000000fff000720c */ /* 0x000fe20003f86270 */
[----:B------:R-:W-:-:S02]  /*10590*/  @!P1 IMAD.IADD R10, R10, 0x1, -R3 ;  /* 0x000000010a0a9824 */ /* 0x000fc400078e0a03 */
[C---:B------:R-:W-:Y:S01]  /*105a0*/  IMAD R14, R3.reuse, R18, R14 ;  /* 0x00000012030e7224 */ /* 0x040fe200078e020e */
[----:B------:R0:W-:Y:S01]  /*105b0*/  STL [R1+0xa0], R13 ;  /* 0x0000a00d01007387 */ /* 0x0001e20000100800 */
[--C-:B------:R-:W-:Y:S01]  /*105c0*/  @!P6 IMAD.IADD R16, R16, 0x1, -R3.reuse ;  /* 0x000000011010e824 */ /* 0x100fe200078e0a03 */
[C---:B------:R-:W-:Y:S01]  /*105d0*/  ISETP.GT.U32.AND P6, PT, R3.reuse, R17, PT ;  /* 0x000000110300720c */ /* 0x040fe20003fc4070 */
[----:B------:R-:W-:Y:S02]  /*105e0*/  @!P0 IMAD.IADD R12, R12, 0x1, -R3 ;  /* 0x000000010c0c8824 */ /* 0x000fe400078e0a03 */
[----:B------:R-:W-:Y:S01]  /*105f0*/  @!P5 IMAD.MOV R10, RZ, RZ, -R10 ;  /* 0x000000ffff0ad224 */ /* 0x000fe200078e0a0a */
[----:B------:R-:W-:Y:S01]  /*10600*/  ISETP.GT.U32.AND P5, PT, R3, R14, PT ;  /* 0x0000000e0300720c */ /* 0x000fe20003fa4070 */
[----:B0-----:R-:W-:Y:S02]  /*10610*/  IMAD.MOV.U32 R13, RZ, RZ, R15 ;  /* 0x000000ffff0d7224 */ /* 0x001fe400078e000f */
[----:B------:R-:W-:-:S02]  /*10620*/  IMAD.MOV.U32 R21, RZ, RZ, R12 ;  /* 0x000000ffff157224 */ /* 0x000fc400078e000c */
[----:B------:R-:W-:-:S04]  /*10630*/  IMAD.HI.U32 R15, R4, R13, RZ ;  /* 0x0000000d040f7227 */ /* 0x000fc800078e00ff */
[----:B------:R-:W-:Y:S02]  /*10640*/  @!P2 IMAD.IADD R9, R9, 0x1, -R3 ;  /* 0x000000010909a824 */ /* 0x000fe400078e0a03 */
[----:B------:R-:W-:Y:S02]  /*10650*/  IMAD.MOV.U32 R20, RZ, RZ, R11 ;  /* 0x000000ffff147224 */ /* 0x000fe400078e000b */
[----:B------:R-:W-:Y:S02]  /*10660*/  IMAD.MOV R15, RZ, RZ, -R15 ;  /* 0x000000ffff0f7224 */ /* 0x000fe400078e0a0f */
[----:B------:R-:W-:Y:S01]  /*10670*/  @!P3 IMAD.MOV R21, RZ, RZ, -R21 ;  /* 0x000000ffff15b224 */ /* 0x000fe200078e0a15 */
[C---:B------:R-:W-:Y:S01]  /*10680*/  ISETP.GT.U32.AND P3, PT, R3.reuse, R9, PT ;  /* 0x000000090300720c */ /* 0x040fe20003f64070 */
[----:B------:R-:W-:Y:S02]  /*10690*/  @!P4 IMAD.MOV R20, RZ, RZ, -R20 ;  /* 0x000000ffff14c224 */ /* 0x000fe400078e0a14 */
[----:B------:R-:W-:Y:S01]  /*106a0*/  IMAD R11, R3, R15, R13 ;  /* 0x0000000f030b7224 */ /* 0x000fe200078e020d */
[----:B------:R-:W-:Y:S01]  /*106b0*/  IABS R15, R247 ;  /* 0x000000f7000f7213 */ /* 0x000fe20000000000 */
[--C-:B------:R-:W-:Y:S01]  /*106c0*/  @!P6 IMAD.IADD R17, R17, 0x1, -R3.reuse ;  /* 0x000000011111e824 */ /* 0x100fe200078e0a03 */
[----:B------:R-:W-:Y:S01]  /*106d0*/  IABS R12, R248 ;  /* 0x000000f8000c7213 */ /* 0x000fe20000000000 */
[----:B------:R-:W-:Y:S01]  /*106e0*/  STL [R1+0x98], R21 ;  /* 0x0000981501007387 */ /* 0x000fe20000100800 */
[----:B------:R-:W-:Y:S01]  /*106f0*/  @!P5 IMAD.IADD R14, R14, 0x1, -R3 ;  /* 0x000000010e0ed824 */ /* 0x000fe200078e0a03 */
[----:B------:R-:W-:-:S02]  /*10700*/  ISETP.GT.U32.AND P4, PT, R3, R16, PT ;  /* 0x000000100300720c */ /* 0x000fc40003f84070 */
[----:B------:R-:W-:Y:S01]  /*10710*/  STL [R1+0x94], R20 ;  /* 0x0000941401007387 */ /* 0x000fe20000100800 */
[C---:B------:R-:W-:Y:S01]  /*10720*/  ISETP.GT.U32.AND P6, PT, R3.reuse, R17, PT ;  /* 0x000000110300720c */ /* 0x040fe20003fc4070 */
[C---:B------:R-:W-:Y:S02]  /*10730*/  IMAD.HI.U32 R13, R4.reuse, R12, RZ ;  /* 0x0000000c040d7227 */ /* 0x040fe400078e00ff */
[----:B------:R0:W-:Y:S01]  /*10740*/  STL [R1+0x90], R10 ;  /* 0x0000900a01007387 */ /* 0x0001e20000100800 */
[----:B------:R-:W-:Y:S01]  /*10750*/  ISETP.GT.U32.AND P5, PT, R3, R14, PT ;  /* 0x0000000e0300720c */ /* 0x000fe20003fa4070 */
[----:B------:R-:W-:Y:S02]  /*10760*/  IMAD.MOV R13, RZ, RZ, -R13 ;  /* 0x000000ffff0d7224 */ /* 0x000fe400078e0a0d */
[----:B0-----:R-:W-:-:S04]  /*10770*/  IMAD.HI.U32 R10, R4, R15, RZ ;  /* 0x0000000f040a7227 */ /* 0x001fc800078e00ff */
[----:B------:R-:W-:Y:S02]  /*10780*/  IMAD.MOV R10, RZ, RZ, -R10 ;  /* 0x000000ffff0a7224 */ /* 0x000fe400078e0a0a */
[----:B------:R-:W-:Y:S01]  /*10790*/  @!P3 IMAD.IADD R9, R9, 0x1, -R3 ;  /* 0x000000010909b824 */ /* 0x000fe200078e0a03 */
[C---:B------:R-:W-:Y:S01]  /*107a0*/  ISETP.GT.U32.AND P3, PT, R3.reuse, R11, PT ;  /* 0x0000000b0300720c */ /* 0x040fe20003f64070 */
[C---:B------:R-:W-:Y:S01]  /*107b0*/  IMAD R15, R3.reuse, R10, R15 ;  /* 0x0000000a030f7224 */ /* 0x040fe200078e020f */
[----:B------:R-:W-:Y:S01]  /*107c0*/  IABS R18, R249 ;  /* 0x000000f900127213 */ /* 0x000fe20000000000 */
[----:B------:R-:W-:Y:S01]  /*107d0*/  IMAD R12, R3, R13, R12 ;  /* 0x0000000d030c7224 */ /* 0x000fe200078e020c */
[----:B------:R-:W-:Y:S01]  /*107e0*/  IABS R13, R250 ;  /* 0x000000fa000d7213 */ /* 0x000fe20000000000 */
[--C-:B------:R-:W-:Y:S01]  /*107f0*/  @!P6 IMAD.IADD R17, R17, 0x1, -R3.reuse ;  /* 0x000000011111e824 */ /* 0x100fe200078e0a03 */
[----:B------:R-:W-:Y:S01]  /*10800*/  ISETP.GE.AND P0, PT, R242, RZ, PT ;  /* 0x000000fff200720c */ /* 0x000fe20003f06270 */
[----:B------:R-:W-:Y:S01]  /*10810*/  @!P4 IMAD.IADD R16, R16, 0x1, -R3 ;  /* 0x000000011010c824 */ /* 0x000fe200078e0a03 */
[----:B------:R-:W-:Y:S01]  /*10820*/  ISETP.GT.U32.AND P6, PT, R3, R15, PT ;  /* 0x0000000f0300720c */ /* 0x000fe20003fc4070 */
[----:B------:R-:W-:Y:S01]  /*10830*/  IMAD.MOV.U32 R19, RZ, RZ, R9 ;  /* 0x000000ffff137224 */ /* 0x000fe200078e0009 */
[----:B------:R-:W-:Y:S01]  /*10840*/  ISETP.GE.AND P4, PT, R245, RZ, PT ;  /* 0x000000fff500720c */ /* 0x000fe20003f86270 */
[----:B------:R-:W-:Y:S01]  /*10850*/  IMAD.HI.U32 R9, R4, R18, RZ ;  /* 0x0000001204097227 */ /* 0x000fe200078e00ff */
[----:B------:R-:W-:-:S03]  /*10860*/  ISETP.GE.AND P1, PT, R243, RZ, PT ;  /* 0x000000fff300720c */ /* 0x000fc60003f26270 */
[----:B------:R-:W-:-:S04]  /*10870*/  IMAD.HI.U32 R20, R4, R13, RZ ;  /* 0x0000000d04147227 */ /* 0x000fc800078e00ff */
[----:B------:R-:W-:Y:S01]  /*10880*/  @!P5 IMAD.IADD R14, R14, 0x1, -R3 ;  /* 0x000000010e0ed824 */ /* 0x000fe200078e0a03 */
[----:B------:R-:W-:Y:S01]  /*10890*/  ISETP.GT.U32.AND P5, PT, R3, R12, PT ;  /* 0x0000000c0300720c */ /* 0x000fe20003fa4070 */
[----:B------:R-:W-:Y:S02]  /*108a0*/  IMAD.MOV R9, RZ, RZ, -R9 ;  /* 0x000000ffff097224 */ /* 0x000fe400078e0a09 */
[----:B------:R-:W-:Y:S01]  /*108b0*/  IMAD.MOV R20, RZ, RZ, -R20 ;  /* 0x000000ffff147224 */ /* 0x000fe200078e0a14 */
[----:B------:R-:W-:Y:S01]  /*108c0*/  ISETP.GE.AND P2, PT, R244, RZ, PT ;  /* 0x000000fff400720c */ /* 0x000fe20003f46270 */
[----:B------:R-:W-:Y:S02]  /*108d0*/  @!P3 IMAD.IADD R11, R11, 0x1, -R3 ;  /* 0x000000010b0bb824 */ /* 0x000fe400078e0a03 */
[C---:B------:R-:W-:Y:S02]  /*108e0*/  IMAD R9, R3.reuse, R9, R18 ;  /* 0x0000000903097224 */ /* 0x040fe400078e0212 */
[----:B------:R-:W-:-:S02]  /*108f0*/  IMAD R13, R3, R20, R13 ;  /* 0x00000014030d7224 */ /* 0x000fc400078e020d */
[----:B------:R-:W-:Y:S01]  /*10900*/  @!P0 IMAD.MOV R19, RZ, RZ, -R19 ;  /* 0x000000ffff138224 */ /* 0x000fe200078e0a13 */
[----:B------:R-:W-:Y:S01]  /*10910*/  ISETP.GT.U32.AND P0, PT, R3, R11, PT ;  /* 0x0000000b0300720c */ /* 0x000fe20003f04070 */
[--C-:B------:R-:W-:Y:S01]  /*10920*/  @!P6 IMAD.IADD R15, R15, 0x1, -R3.reuse ;  /* 0x000000010f0fe824 */ /* 0x100fe200078e0a03 */
[C---:B------:R-:W-:Y:S01]  /*10930*/  ISETP.GT.U32.AND P6, PT, R3.reuse, R9, PT ;  /* 0x000000090300720c */ /* 0x040fe20003fc4070 */
[----:B------:R-:W-:Y:S01]  /*10940*/  IMAD.MOV.U32 R22, RZ, RZ, R16 ;  /* 0x000000ffff167224 */ /* 0x000fe200078e0010 */
[----:B------:R-:W-:Y:S01]  /*10950*/  IABS R10, R7 ;  /* 0x00000007000a7213 */ /* 0x000fe20000000000 */
[----:B------:R-:W-:Y:S01]  /*10960*/  @!P4 IMAD.MOV R14, RZ, RZ, -R14 ;  /* 0x000000ffff0ec224 */ /* 0x000fe200078e0a0e */
[C---:B------:R-:W-:Y:S01]  /*10970*/  ISETP.GT.U32.AND P4, PT, R3.reuse, R13, PT ;  /* 0x0000000d0300720c */ /* 0x040fe20003f84070 */
[----:B------:R-:W-:Y:S02]  /*10980*/  @!P5 IMAD.IADD R12, R12, 0x1, -R3 ;  /* 0x000000010c0cd824 */ /* 0x000fe400078e0a03 */
[----:B------:R-:W-:Y:S01]  /*10990*/  IMAD.MOV.U32 R21, RZ, RZ, R17 ;  /* 0x000000ffff157224 */ /* 0x000fe200078e0011 */
[----:B------:R-:W-:Y:S01]  /*109a0*/  ISETP.GE.AND P3, PT, R246, RZ, PT ;  /* 0x000000fff600720c */ /* 0x000fe20003f66270 */
[----:B------:R-:W-:Y:S01]  /*109b0*/  @!P1 IMAD.MOV R22, RZ, RZ, -R22 ;  /* 0x000000ffff169224 */ /* 0x000fe200078e0a16 */
[C---:B------:R-:W-:Y:S01]  /*109c0*/  ISETP.GT.U32.AND P1, PT, R3.reuse, R15, PT ;  /* 0x0000000f0300720c */ /* 0x040fe20003f24070 */
[----:B------:R-:W-:Y:S01]  /*109d0*/  IMAD.HI.U32 R18, R4, R10, RZ ;  /* 0x0000000a04127227 */ /* 0x000fe200078e00ff */
[----:B------:R0:W-:Y:S03]  /*109e0*/  STL [R1+0x8c], R19 ;  /* 0x00008c1301007387 */ /* 0x0001e60000100800 */
[----:B------:R-:W-:Y:S01]  /*109f0*/  @!P2 IMAD.MOV R21, RZ, RZ, -R21 ;  /* 0x000000ffff15a224 */ /* 0x000fe200078e0a15 */
[----:B------:R-:W-:Y:S01]  /*10a00*/  ISETP.GT.U32.AND P2, PT, R3, R12, PT ;  /* 0x0000000c0300720c */ /* 0x000fe20003f44070 */
[----:B------:R-:W-:-:S02]  /*10a10*/  IMAD.MOV R18, RZ, RZ, -R18 ;  /* 0x000000ffff127224 */ /* 0x000fc400078e0a12 */
[--C-:B------:R-:W-:Y:S01]  /*10a20*/  @!P0 IMAD.IADD R11, R11, 0x1, -R3.reuse ;  /* 0x000000010b0b8824 */ /* 0x100fe200078e0a03 */
[----:B------:R-:W-:Y:S02]  /*10a30*/  ISETP.GE.AND P0, PT, R247, RZ, PT ;  /* 0x000000fff700720c */ /* 0x000fe40003f06270 */
[----:B0-----:R-:W-:Y:S01]  /*10a40*/  IABS R19, R8 ;  /* 0x0000000800137213 */ /* 0x001fe20000000000 */
[--C-:B------:R-:W-:Y:S02]  /*10a50*/  @!P6 IMAD.IADD R9, R9, 0x1, -R3.reuse ;  /* 0x000000010909e824 */ /* 0x100fe400078e0a03 */
[----:B------:R-:W-:Y:S02]  /*10a60*/  IMAD R10, R3, R18, R10 ;  /* 0x00000012030a7224 */ /* 0x000fe400078e020a */
[----:B------:R-:W-:Y:S01]  /*10a70*/  @!P4 IMAD.IADD R13, R13, 0x1, -R3 ;  /* 0x000000010d0dc824 */ /* 0x000fe200078e0a03 */
[----:B------:R-:W-:Y:S01]  /*10a80*/  ISETP.GE.AND P5, PT, R248, RZ, PT ;  /* 0x000000fff800720c */ /* 0x000fe20003fa6270 */
[----:B------:R-:W-:Y:S01]  /*10a90*/  IMAD.HI.U32 R16, R4, R19, RZ ;  /* 0x0000001304107227 */ /* 0x000fe200078e00ff */
[C---:B------:R-:W-:Y:S01]  /*10aa0*/  ISETP.GT.U32.AND P6, PT, R3.reuse, R9, PT ;  /* 0x000000090300720c */ /* 0x040fe20003fc4070 */
[----:B------:R-:W-:Y:S01]  /*10ab0*/  STL [R1+0x88], R22 ;  /* 0x0000881601007387 */ /* 0x000fe20000100800 */
[----:B------:R-:W-:Y:S01]  /*10ac0*/  ISETP.GT.U32.AND P4, PT, R3, R13, PT ;  /* 0x0000000d0300720c */ /* 0x000fe20003f84070 */
[----:B------:R-:W-:-:S02]  /*10ad0*/  @!P3 IMAD.MOV R11, RZ, RZ, -R11 ;  /* 0x000000ffff0bb224 */ /* 0x000fc400078e0a0b */
[--C-:B------:R-:W-:Y:S01]  /*10ae0*/  @!P1 IMAD.IADD R15, R15, 0x1, -R3.reuse ;  /* 0x000000010f0f9824 */ /* 0x100fe200078e0a03 */
[----:B------:R-:W-:Y:S01]  /*10af0*/  ISETP.GT.U32.AND P1, PT, R3, R10, PT ;  /* 0x0000000a0300720c */ /* 0x000fe20003f24070 */
[----:B------:R-:W-:Y:S01]  /*10b00*/  IMAD.MOV R16, RZ, RZ, -R16 ;  /* 0x000000ffff107224 */ /* 0x000fe200078e0a10 */
[----:B------:R-:W-:Y:S01]  /*10b10*/  STL [R1+0x84], R21 ;  /* 0x0000841501007387 */ /* 0x000fe20000100800 */
[----:B------:R-:W-:Y:S01]  /*10b20*/  @!P2 IMAD.IADD R12, R12, 0x1, -R3 ;  /* 0x000000010c0ca824 */ /* 0x000fe200078e0a03 */
[----:B------:R-:W-:Y:S01]  /*10b30*/  IABS R18, R2 ;  /* 0x0000000200127213 */ /* 0x000fe20000000000 */
[----:B------:R-:W-:Y:S01]  /*10b40*/  IMAD.MOV.U32 R17, RZ, RZ, R15 ;  /* 0x000000ffff117224 */ /* 0x000fe200078e000f */
[----:B------:R0:W-:Y:S01]  /*10b50*/  STL [R1+0x80], R14 ;  /* 0x0000800e01007387 */ /* 0x0001e20000100800 */
[----:B------:R-:W-:-:S03]  /*10b60*/  ISETP.GE.AND P3, PT, R249, RZ, PT ;  /* 0x000000fff900720c */ /* 0x000fc60003f66270 */
[----:B------:R1:W-:Y:S01]  /*10b70*/  STL [R1+0x7c], R11 ;  /* 0x00007c0b01007387 */ /* 0x0003e20000100800 */
[----:B------:R-:W-:Y:S01]  /*10b80*/  @!P0 IMAD.MOV R17, RZ, RZ, -R17 ;  /* 0x000000ffff118224 */ /* 0x000fe200078e0a11 */
[----:B------:R-:W-:Y:S01]  /*10b90*/  ISETP.GE.AND P2, PT, R250, RZ, PT ;  /* 0x000000fffa00720c */ /* 0x000fe20003f46270 */
[----:B------:R-:W-:Y:S01]  /*10ba0*/  IMAD.MOV.U32 R50, RZ, RZ, R48 ;  /* 0x000000ffff327224 */ /* 0x000fe200078e0030 */
[----:B------:R-:W-:Y:S01]  /*10bb0*/  ISETP.GE.AND P0, PT, R7, RZ, PT ;  /* 0x000000ff0700720c */ /* 0x000fe20003f06270 */
[----:B0-----:R-:W-:-:S04]  /*10bc0*/  IMAD.HI.U32 R14, R4, R18, RZ ;  /* 0x00000012040e7227 */ /* 0x001fc800078e00ff */
[----:B-1----:R-:W-:Y:S02]  /*10bd0*/  IMAD R11, R3, R16, R19 ;  /* 0x00000010030b7224 */ /* 0x002fe400078e0213 */
[----:B------:R-:W-:Y:S01]  /*10be0*/  IMAD.MOV.U32 R16, RZ, RZ, R12 ;  /* 0x000000ffff107224 */ /* 0x000fe200078e000c */
[----:B------:R-:W-:Y:S01]  /*10bf0*/  IABS R7, R5 ;  /* 0x0000000500077213 */ /* 0x000fe20000000000 */
[----:B------:R-:W-:Y:S02]  /*10c00*/  IMAD.MOV.U32 R54, RZ, RZ, R49 ;  /* 0x000000ffff367224 */ /* 0x000fe400078e0031 */
[----:B------:R-:W-:Y:S02]  /*10c10*/  IMAD.MOV.U32 R48, RZ, RZ, R46 ;  /* 0x000000ffff307224 */ /* 0x000fe400078e002e */
[----:B------:R-:W-:Y:S01]  /*10c20*/  @!P5 IMAD.MOV R16, RZ, RZ, -R16 ;  /* 0x000000ffff10d224 */ /* 0x000fe200078e0a10 */
[----:B------:R-:W-:Y:S01]  /*10c30*/  STL [R1+0x78], R17 ;  /* 0x0000781101007387 */ /* 0x000fe20000100800 */
[----:B------:R-:W-:-:S02]  /*10c40*/  IMAD.MOV.U32 R46, RZ, RZ, R45 ;  /* 0x000000ffff2e7224 */ /* 0x000fc400078e002d */
[----:B------:R-:W-:Y:S02]  /*10c50*/  IMAD.MOV.U32 R49, RZ, RZ, R41 ;  /* 0x000000ffff317224 */ /* 0x000fe400078e0029 */
[----:B------:R-:W-:Y:S02]  /*10c60*/  @!P6 IMAD.IADD R9, R9, 0x1, -R3 ;  /* 0x000000010909e824 */ /* 0x000fe400078e0a03 */
[----:B------:R-:W-:Y:S02]  /*10c70*/  IMAD.MOV.U32 R45, RZ, RZ, R44 ;  /* 0x000000ffff2d7224 */ /* 0x000fe400078e002c */
[----:B------:R-:W-:Y:S01]  /*10c80*/  IMAD.MOV.U32 R41, RZ, RZ, R43 ;  /* 0x000000ffff297224 */ /* 0x000fe200078e002b */
[----:B------:R-:W2:Y:S01]  /*10c90*/  LDL.LU R44, [R1+0xd8] ;  /* 0x0000d800012c7983 */ /* 0x000ea20000300800 */
[----:B------:R-:W-:Y:S02]  /*10ca0*/  IMAD.MOV R15, RZ, RZ, -R14 ;  /* 0x000000ffff0f7224 */ /* 0x000fe400078e0a0e */
[----:B------:R-:W-:-:S02]  /*10cb0*/  IMAD.MOV.U32 R43, RZ, RZ, R40 ;  /* 0x000000ffff2b7224 */ /* 0x000fc400078e0028 */
[--C-:B------:R-:W-:Y:S01]  /*10cc0*/  @!P1 IMAD.IADD R10, R10, 0x1, -R3.reuse ;  /* 0x000000010a0a9824 */ /* 0x100fe200078e0a03 */
[----:B------:R-:W3:Y:S01]  /*10cd0*/  LDL.LU R40, [R1+0x110] ;  /* 0x0001100001287983 */ /* 0x000ee20000300800 */
[----:B------:R-:W-:Y:S01]  /*10ce0*/  @!P4 IMAD.IADD R13, R13, 0x1, -R3 ;  /* 0x000000010d0dc824 */ /* 0x000fe200078e0a03 */
[----:B------:R-:W-:Y:S01]  /*10cf0*/  ISETP.GE.AND P1, PT, R8, RZ, PT ;  /* 0x000000ff0800720c */ /* 0x000fe20003f26270 */
[----:B------:R-:W-:Y:S01]  /*10d00*/  IMAD.MOV.U32 R8, RZ, RZ, R7 ;  /* 0x000000ffff087224 */ /* 0x000fe200078e0007 */
[----:B------:R0:W-:Y:S01]  /*10d10*/  STL [R1+0x74], R16 ;  /* 0x0000741001007387 */ /* 0x0001e20000100800 */
[----:B------:R-:W-:Y:S02]  /*10d20*/  IMAD R7, R3, R15, R18 ;  /* 0x0000000f03077224 */ /* 0x000fe400078e0212 */
[----:B------:R-:W-:Y:S02]  /*10d30*/  IMAD.MOV.U32 R15, RZ, RZ, R13 ;  /* 0x000000ffff0f7224 */ /* 0x000fe400078e000d */
[----:B0-----:R-:W-:-:S02]  /*10d40*/  IMAD.MOV.U32 R16, RZ, RZ, R9 ;  /* 0x000000ffff107224 */ /* 0x001fc400078e0009 */
[----:B------:R-:W-:Y:S02]  /*10d50*/  @!P2 IMAD.MOV R15, RZ, RZ, -R15 ;  /* 0x000000ffff0fa224 */ /* 0x000fe400078e0a0f */
[----:B------:R-:W-:Y:S02]  /*10d60*/  @!P3 IMAD.MOV R16, RZ, RZ, -R16 ;  /* 0x000000ffff10b224 */ /* 0x000fe400078e0a10 */
[----:B------:R-:W-:Y:S02]  /*10d70*/  IMAD.MOV.U32 R55, RZ, RZ, R49 ;  /* 0x000000ffff377224 */ /* 0x000fe400078e0031 */
[----:B------:R-:W-:Y:S01]  /*10d80*/  IMAD.MOV.U32 R49, RZ, RZ, R47 ;  /* 0x000000ffff317224 */ /* 0x000fe200078e002f */
[----:B------:R-:W-:Y:S01]  /*10d90*/  STL [R1+0x70], R16 ;  /* 0x0000701001007387 */ /* 0x000fe20000100800 */
[----:B------:R-:W-:Y:S02]  /*10da0*/  IMAD.MOV.U32 R47, RZ, RZ, R46 ;  /* 0x000000ffff2f7224 */ /* 0x000fe400078e002e */
[----:B------:R-:W-:Y:S01]  /*10db0*/  IMAD.MOV.U32 R46, RZ, RZ, R45 ;  /* 0x000000ffff2e7224 */ /* 0x000fe200078e002d */
[----:B------:R0:W-:Y:S04]  /*10dc0*/  STL [R1+0x6c], R15 ;  /* 0x00006c0f01007387 */ /* 0x0001e80000100800 */
[----:B------:R-:W2:Y:S01]  /*10dd0*/  LDL.LU R45, [R1+0x14] ;  /* 0x00001400012d7983 */ /* 0x000ea20000300800 */
[----:B------:R-:W-:-:S02]  /*10de0*/  ISETP.GT.U32.AND P6, PT, R3, R11, PT ;  /* 0x0000000b0300720c */ /* 0x000fc40003fc4070 */
[----:B------:R-:W-:Y:S02]  /*10df0*/  ISETP.GT.U32.AND P5, PT, R3, R10, PT ;  /* 0x0000000a0300720c */ /* 0x000fe40003fa4070 */
[----:B----4-:R-:W-:-:S09]  /*10e00*/  IABS R14, R6 ;  /* 0x00000006000e7213 */ /* 0x010fd20000000000 */
[----:B------:R-:W-:-:S05]  /*10e10*/  @!P6 IMAD.IADD R11, R11, 0x1, -R3 ;  /* 0x000000010b0be824 */ /* 0x000fca00078e0a03 */
[----:B------:R-:W-:Y:S01]  /*10e20*/  ISETP.GT.U32.AND P6, PT, R3, R11, PT ;  /* 0x0000000b0300720c */ /* 0x000fe20003fc4070 */
[----:B------:R-:W-:Y:S01]  /*10e30*/  IMAD.HI.U32 R12, R4, R8, RZ ;  /* 0x00000008040c7227 */ /* 0x000fe200078e00ff */
[----:B------:R-:W-:-:S03]  /*10e40*/  ISETP.GE.AND P3, PT, R2, RZ, PT ;  /* 0x000000ff0200720c */ /* 0x000fc60003f66270 */
[----:B------:R-:W-:Y:S01]  /*10e50*/  IMAD.HI.U32 R2, R4, R14, RZ ;  /* 0x0000000e04027227 */ /* 0x000fe200078e00ff */
[----:B------:R-:W-:-:S03]  /*10e60*/  ISETP.GT.U32.AND P4, PT, R3, R7, PT ;  /* 0x000000070300720c */ /* 0x000fc60003f84070 */
[----:B------:R-:W-:Y:S02]  /*10e70*/  IMAD.MOV R9, RZ, RZ, -R12 ;  /* 0x000000ffff097224 */ /* 0x000fe400078e0a0c */
[--C-:B------:R-:W-:Y:S02]  /*10e80*/  @!P5 IMAD.IADD R10, R10, 0x1, -R3.reuse ;  /* 0x000000010a0ad824 */ /* 0x100fe400078e0a03 */
[----:B------:R-:W-:Y:S01]  /*10e90*/  IMAD.MOV R2, RZ, RZ, -R2 ;  /* 0x000000ffff027224 */ /* 0x000fe200078e0a02 */
[----:B------:R-:W-:Y:S01]  /*10ea0*/  ISETP.GE.AND P2, PT, R5, RZ, PT ;  /* 0x000000ff0500720c */ /* 0x000fe20003f46270 */
[----:B------:R-:W-:Y:S02]  /*10eb0*/  @!P6 IMAD.IADD R11, R11, 0x1, -R3 ;  /* 0x000000010b0be824 */ /* 0x000fe400078e0a03 */
[----:B------:R-:W-:Y:S02]  /*10ec0*/  IMAD R5, R3, R9, R8 ;  /* 0x0000000903057224 */ /* 0x000fe400078e0208 */
[----:B------:R-:W-:-:S02]  /*10ed0*/  IMAD.MOV.U32 R51, RZ, RZ, R48 ;  /* 0x000000ffff337224 */ /* 0x000fc400078e0030 */
[----:B------:R-:W-:Y:S02]  /*10ee0*/  IMAD R9, R3, R2, R14 ;  /* 0x0000000203097224 */ /* 0x000fe400078e020e */
[----:B0-----:R-:W-:Y:S02]  /*10ef0*/  IMAD.MOV.U32 R15, RZ, RZ, R10 ;  /* 0x000000ffff0f7224 */ /* 0x001fe400078e000a */
[----:B------:R-:W-:Y:S02]  /*10f00*/  IMAD.MOV.U32 R48, RZ, RZ, R126 ;  /* 0x000000ffff307224 */ /* 0x000fe400078e007e */
[----:B------:R-:W-:Y:S01]  /*10f10*/  IMAD.MOV.U32 R14, RZ, RZ, R11 ;  /* 0x000000ffff0e7224 */ /* 0x000fe200078e000b */
[----:B------:R-:W4:Y:S01]  /*10f20*/  LDL.LU R126, [R1+0x1f4] ;  /* 0x0001f400017e7983 */ /* 0x000f220000300800 */
[----:B------:R-:W-:Y:S02]  /*10f30*/  IMAD.MOV.U32 R53, RZ, RZ, R49 ;  /* 0x000000ffff357224 */ /* 0x000fe400078e0031 */
[----:B------:R-:W-:-:S02]  /*10f40*/  @!P0 IMAD.MOV R15, RZ, RZ, -R15 ;  /* 0x000000ffff0f8224 */ /* 0x000fc400078e0a0f */
[----:B------:R-:W-:Y:S02]  /*10f50*/  IMAD.MOV.U32 R49, RZ, RZ, R48 ;  /* 0x000000ffff317224 */ /* 0x000fe400078e0030 */
[----:B------:R-:W-:Y:S01]  /*10f60*/  @!P1 IMAD.MOV R14, RZ, RZ, -R14 ;  /* 0x000000ffff0e9224 */ /* 0x000fe200078e0a0e */
[----:B------:R-:W-:Y:S01]  /*10f70*/  IABS R12, R51 ;  /* 0x00000033000c7213 */ /* 0x000fe20000000000 */
[----:B------:R-:W-:Y:S01]  /*10f80*/  @!P4 IMAD.IADD R7, R7, 0x1, -R3 ;  /* 0x000000010707c824 */ /* 0x000fe200078e0a03 */
[----:B------:R-:W-:Y:S01]  /*10f90*/  ISETP.GE.AND P4, PT, R51, RZ, PT ;  /* 0x000000ff3300720c */ /* 0x000fe20003f86270 */
[----:B------:R-:W-:Y:S02]  /*10fa0*/  IMAD.MOV.U32 R51, RZ, RZ, R49 ;  /* 0x000000ffff337224 */ /* 0x000fe400078e0031 */
[----:B--2---:R-:W-:Y:S02]  /*10fb0*/  IMAD.MOV.U32 R48, RZ, RZ, R45 ;  /* 0x000000ffff307224 */ /* 0x004fe400078e002d */
[----:B------:R-:W-:-:S02]  /*10fc0*/  IMAD.MOV.U32 R45, RZ, RZ, R38 ;  /* 0x000000ffff2d7224 */ /* 0x000fc400078e0026 */
[----:B------:R-:W2:Y:S04]  /*10fd0*/  LDL.LU R38, [R1+0x28] ;  /* 0x0000280001267983 */ /* 0x000ea80000300800 */
[----:B------:R-:W-:Y:S04]  /*10fe0*/  STL [R1+0x68], R15 ;  /* 0x0000680f01007387 */ /* 0x000fe80000100800 */
[----:B------:R0:W-:Y:S04]  /*10ff0*/  STL [R1+0x64], R14 ;  /* 0x0000640e01007387 */ /* 0x0001e80000100800 */
[----:B------:R-:W3:Y:S01]  /*11000*/  LDL.LU R49, [R1+0x1c] ;  /* 0x00001c0001317983 */ /* 0x000ee20000300800 */
[----:B------:R-:W-:-:S02]  /*11010*/  IMAD.MOV.U32 R52, RZ, RZ, R48 ;  /* 0x000000ffff347224 */ /* 0x000fc400078e0030 */
[----:B------:R-:W-:Y:S02]  /*11020*/  IMAD.MOV.U32 R48, RZ, RZ, R47 ;  /* 0x000000ffff307224 */ /* 0x000fe400078e002f */
[----:B------:R-:W-:Y:S02]  /*11030*/  IMAD.MOV.U32 R47, RZ, RZ, R46 ;  /* 0x000000ffff2f7224 */ /* 0x000fe400078e002e */
[----:B------:R-:W4:Y:S01]  /*11040*/  LDL.LU R46, [R1+0x9c] ;  /* 0x00009c00012e7983 */ /* 0x000f220000300800 */
[----:B------:R-:W-:Y:S02]  /*11050*/  ISETP.GT.U32.AND P6, PT, R3, R5, PT ;  /* 0x000000050300720c */ /* 0x000fe40003fc4070 */
[----:B------:R-:W-:-:S05]  /*11060*/  IABS R2, R252 ;  /* 0x000000fc00027213 */ /* 0x000fca0000000000 */
[----:B------:R-:W-:-:S06]  /*11070*/  IMAD.HI.U32 R13, R4, R2, RZ ;  /* 0x00000002040d7227 */ /* 0x000fcc00078e00ff */
[----:B------:R-:W-:-:S05]  /*11080*/  @!P6 IMAD.IADD R5, R5, 0x1, -R3 ;  /* 0x000000010505e824 */ /* 0x000fca00078e0a03 */
[C---:B------:R-:W-:Y:S01]  /*11090*/  ISETP.GT.U32.AND P6, PT, R3.reuse, R5, PT ;  /* 0x000000050300720c */ /* 0x040fe20003fc4070 */
[----:B------:R-:W-:Y:S01]  /*110a0*/  IMAD.MOV R11, RZ, RZ, -R13 ;  /* 0x000000ffff0b7224 */ /* 0x000fe200078e0a0d */
[----:B------:R-:W-:-:S03]  /*110b0*/  ISETP.GT.U32.AND P0, PT, R3, R7, PT ;  /* 0x000000070300720c */ /* 0x000fc60003f04070 */
[----:B------:R-:W-:-:S08]  /*110c0*/  IMAD R2, R3, R11, R2 ;  /* 0x0000000b03027224 */ /* 0x000fd000078e0202 */
[--C-:B------:R-:W-:Y:S01]  /*110d0*/  @!P6 IMAD.IADD R5, R5, 0x1, -R3.reuse ;  /* 0x000000010505e824 */ /* 0x100fe200078e0a03 */
[----:B------:R-:W-:Y:S01]  /*110e0*/  ISETP.GT.U32.AND P6, PT, R3, R2, PT ;  /* 0x000000020300720c */ /* 0x000fe20003fc4070 */
[----:B------:R-:W-:-:S04]  /*110f0*/  @!P0 IMAD.IADD R7, R7, 0x1, -R3 ;  /* 0x0000000107078824 */ /* 0x000fc800078e0a03 */
[----:B0-----:R-:W-:-:S04]  /*11100*/  IMAD.MOV.U32 R14, RZ, RZ, R7 ;  /* 0x000000ffff0e7224 */ /* 0x001fc800078e0007 */
[----:B------:R-:W-:-:S04]  /*11110*/  @!P3 IMAD.MOV R14, RZ, RZ, -R14 ;  /* 0x000000ffff0eb224 */ /* 0x000fc800078e0a0e */
[----:B------:R-:W-:-:S05]  /*11120*/  @!P6 IMAD.IADD R2, R2, 0x1, -R3 ;  /* 0x000000010202e824 */ /* 0x000fca00078e0a03 */
[----:B------:R-:W-:Y:S01]  /*11130*/  ISETP.GT.U32.AND P3, PT, R3, R2, PT ;  /* 0x000000020300720c */ /* 0x000fe20003f64070 */
[----:B------:R-:W-:Y:S01]  /*11140*/  IMAD.MOV.U32 R7, RZ, RZ, R5 ;  /* 0x000000ffff077224 */ /* 0x000fe200078e0005 */
[----:B------:R-:W-:-:S03]  /*11150*/  IABS R8, R50 ;  /* 0x0000003200087213 */ /* 0x000fc60000000000 */
[----:B------:R-:W-:Y:S01]  /*11160*/  @!P2 IMAD.MOV R7, RZ, RZ, -R7 ;  /* 0x000000ffff07a224 */ /* 0x000fe200078e0a07 */
[----:B------:R-:W-:Y:S07]  /*11170*/  STL [R1+0x60], R14 ;  /* 0x0000600e01007387 */ /* 0x000fee0000100800 */
[----:B------:R-:W-:Y:S01]  /*11180*/  @!P3 IMAD.IADD R2, R2, 0x1, -R3 ;  /* 0x000000010202b824 */ /* 0x000fe200078e0a03 */
[----:B------:R-:W-:Y:S01]  /*11190*/  ISETP.GE.AND P3, PT, R50, RZ, PT ;  /* 0x000000ff3200720c */ /* 0x000fe20003f66270 */
[----:B------:R0:W-:Y:S01]  /*111a0*/  STL [R1+0x5c], R7 ;  /* 0x00005c0701007387 */ /* 0x0001e20000100800 */
[----:B---3--:R-:W-:-:S02]  /*111b0*/  IMAD.MOV.U32 R56, RZ, RZ, R49 ;  /* 0x000000ffff387224 */ /* 0x008fc400078e0031 */
[----:B------:R-:W-:Y:S02]  /*111c0*/  IMAD.MOV.U32 R49, RZ, RZ, R48 ;  /* 0x000000ffff317224 */ /* 0x000fe400078e0030 */
[----:B------:R-:W-:Y:S02]  /*111d0*/  IMAD.MOV.U32 R48, RZ, RZ, R45 ;  /* 0x000000ffff307224 */ /* 0x000fe400078e002d */
[----:B------:R-:W-:Y:S02]  /*111e0*/  IMAD.MOV.U32 R45, RZ, RZ, R44 ;  /* 0x000000ffff2d7224 */ /* 0x000fe400078e002c */
[----:B------:R-:W-:Y:S02]  /*111f0*/  IMAD.MOV.U32 R44, RZ, RZ, R35 ;  /* 0x000000ffff2c7224 */ /* 0x000fe400078e0023 */
[----:B------:R-:W-:Y:S02]  /*11200*/  IMAD.MOV.U32 R50, RZ, RZ, R49 ;  /* 0x000000ffff327224 */ /* 0x000fe400078e0031 */
[----:B------:R-:W-:-:S02]  /*11210*/  IMAD.MOV.U32 R35, RZ, RZ, R34 ;  /* 0x000000ffff237224 */ /* 0x000fc400078e0022 */
[----:B------:R-:W-:Y:S02]  /*11220*/  IMAD.MOV.U32 R49, RZ, RZ, R48 ;  /* 0x000000ffff317224 */ /* 0x000fe400078e0030 */
[----:B------:R-:W-:Y:S02]  /*11230*/  IMAD.MOV.U32 R34, RZ, RZ, R33 ;  /* 0x000000ffff227224 */ /* 0x000fe400078e0021 */
[----:B------:R-:W-:Y:S01]  /*11240*/  IMAD.MOV.U32 R48, RZ, RZ, R47 ;  /* 0x000000ffff307224 */ /* 0x000fe200078e002f */
[----:B------:R-:W3:Y:S01]  /*11250*/  LDL.LU R33, [R1+0x310] ;  /* 0x0003100001217983 */ /* 0x000ee20000300800 */
[----:B----4-:R-:W-:-:S03]  /*11260*/  IMAD.MOV.U32 R47, RZ, RZ, R46 ;  /* 0x000000ffff2f7224 */ /* 0x010fc600078e002e */
[----:B------:R-:W4:Y:S01]  /*11270*/  LDL.LU R46, [R1+0x2c] ;  /* 0x00002c00012e7983 */ /* 0x000f220000300800 */
[----:B------:R-:W-:Y:S01]  /*11280*/  IMAD.HI.U32 R10, R4, R12, RZ ;  /* 0x0000000c040a7227 */ /* 0x000fe200078e00ff */
[----:B------:R-:W-:Y:S02]  /*11290*/  ISETP.GE.AND P5, PT, R6, RZ, PT ;  /* 0x000000ff0600720c */ /* 0x000fe40003fa6270 */
[----:B------:R-:W-:Y:S01]  /*112a0*/  IABS R6, R54 ;  /* 0x0000003600067213 */ /* 0x000fe20000000000 */
[----:B------:R-:W-:-:S04]  /*112b0*/  IMAD.MOV R10, RZ, RZ, -R10 ;  /* 0x000000ffff0a7224 */ /* 0x000fc800078e0a0a */
[C---:B------:R-:W-:Y:S02]  /*112c0*/  IMAD R10, R3.reuse, R10, R12 ;  /* 0x0000000a030a7224 */ /* 0x040fe400078e020c */
[----:B------:R-:W-:Y:S01]  /*112d0*/  IMAD.HI.U32 R12, R4, R6, RZ ;  /* 0x00000006040c7227 */ /* 0x000fe200078e00ff */
[----:B------:R-:W-:-:S03]  /*112e0*/  ISETP.GT.U32.AND P1, PT, R3, R9, PT ;  /* 0x000000090300720c */ /* 0x000fc60003f24070 */
[----:B------:R-:W-:Y:S01]  /*112f0*/  IMAD.MOV R12, RZ, RZ, -R12 ;  /* 0x000000ffff0c7224 */ /* 0x000fe200078e0a0c */
[----:B------:R-:W-:-:S03]  /*11300*/  ISETP.GT.U32.AND P0, PT, R3, R10, PT ;  /* 0x0000000a0300720c */ /* 0x000fc60003f04070 */
[----:B------:R-:W-:Y:S01]  /*11310*/  IMAD R6, R3, R12, R6 ;  /* 0x0000000c03067224 */ /* 0x000fe200078e0206 */
[----:B------:R-:W-:Y:S01]  /*11320*/  IABS R12, R53 ;  /* 0x00000035000c7213 */ /* 0x000fe20000000000 */
[----:B------:R-:W-:-:S04]  /*11330*/  IMAD.HI.U32 R13, R4, R8, RZ ;  /* 0x00000008040d7227 */ /* 0x000fc800078e00ff */
[----:B------:R-:W-:Y:S02]  /*11340*/  IMAD.MOV.U32 R5, RZ, RZ, R12 ;  /* 0x000000ffff057224 */ /* 0x000fe400078e000c */
[----:B------:R-:W-:Y:S02]  /*11350*/  IMAD.MOV R13, RZ, RZ, -R13 ;  /* 0x000000ffff0d7224 */ /* 0x000fe400078e0a0d */
[----:B------:R-:W-:Y:S01]  /*11360*/  @!P1 IMAD.IADD R9, R9, 0x1, -R3 ;  /* 0x0000000109099824 */ /* 0x000fe200078e0a03 */
[----:B------:R-:W-:Y:S01]  /*11370*/  ISETP.GE.AND P1, PT, R252, RZ, PT ;  /* 0x000000fffc00720c */ /* 0x000fe20003f26270 */
[----:B------:R-:W-:-:S04]  /*11380*/  IMAD.HI.U32 R12, R4, R5, RZ ;  /* 0x00000005040c7227 */ /* 0x000fc800078e00ff */
[C---:B------:R-:W-:Y:S02]  /*11390*/  IMAD R8, R3.reuse, R13, R8 ;  /* 0x0000000d03087224 */ /* 0x040fe400078e0208 */
[----:B------:R-:W-:Y:S01]  /*113a0*/  @!P0 IMAD.IADD R10, R10, 0x1, -R3 ;  /* 0x000000010a0a8824 */ /* 0x000fe200078e0a03 */
[C---:B------:R-:W-:Y:S01]  /*113b0*/  ISETP.GT.U32.AND P0, PT, R3.reuse, R9, PT ;  /* 0x000000090300720c */ /* 0x040fe20003f04070 */
[----:B------:R-:W-:Y:S01]  /*113c0*/  IMAD.MOV R12, RZ, RZ, -R12 ;  /* 0x000000ffff0c7224 */ /* 0x000fe200078e0a0c */
[C---:B------:R-:W-:Y:S02]  /*113d0*/  ISETP.GT.U32.AND P2, PT, R3.reuse, R8, PT ;  /* 0x000000080300720c */ /* 0x040fe40003f44070 */
[C---:B------:R-:W-:Y:S01]  /*113e0*/  ISETP.GT.U32.AND P6, PT, R3.reuse, R10, PT ;  /* 0x0000000a0300720c */ /* 0x040fe20003fc4070 */
[----:B------:R-:W-:Y:S02]  /*113f0*/  IMAD R5, R3, R12, R5 ;  /* 0x0000000c03057224 */ /* 0x000fe400078e0205 */
[----:B------:R-:W-:-:S03]  /*11400*/  @!P1 IMAD.MOV R2, RZ, RZ, -R2 ;  /* 0x000000ffff029224 */ /* 0x000fc600078e0a02 */
[----:B------:R-:W-:-:S03]  /*11410*/  ISETP.GT.U32.AND P1, PT, R3, R5, PT ;  /* 0x000000050300720c */ /* 0x000fc60003f24070 */
[--C-:B------:R-:W-:Y:S02]  /*11420*/  @!P0 IMAD.IADD R9, R9, 0x1, -R3.reuse ;  /* 0x0000000109098824 */ /* 0x100fe400078e0a03 */
[--C-:B------:R-:W-:Y:S01]  /*11430*/  @!P2 IMAD.IADD R8, R8, 0x1, -R3.reuse ;  /* 0x000000010808a824 */ /* 0x100fe200078e0a03 */
[----:B------:R-:W-:Y:S01]  /*11440*/  ISETP.GE.AND P2, PT, R54, RZ, PT ;  /* 0x000000ff3600720c */ /* 0x000fe20003f46270 */
[----:B------:R-:W-:Y:S02]  /*11450*/  @!P6 IMAD.IADD R10, R10, 0x1, -R3 ;  /* 0x000000010a0ae824 */ /* 0x000fe400078e0a03 */
[----:B------:R-:W-:Y:S02]  /*11460*/  IMAD.MOV.U32 R54, RZ, RZ, R49 ;  /* 0x000000ffff367224 */ /* 0x000fe400078e0031 */
        /* <DEDUP_REMOVED lines=8> */
[----:B------:R-:W-:Y:S01]  /*114f0*/  IMAD.MOV.U32 R49, RZ, RZ, R42 ;  /* 0x000000ffff317224 */ /* 0x000fe200078e002a */
[----:B------:R-:W-:-:S05]  /*11500*/  IABS R11, R55 ;  /* 0x00000037000b7213 */ /* 0x000fca0000000000 */
[----:B------:R-:W-:-:S04]  /*11510*/  IMAD.HI.U32 R13, R4, R11, RZ ;  /* 0x0000000b040d7227 */ /* 0x000fc800078e00ff */
[----:B----4-:R-:W-:Y:S02]  /*11520*/  IMAD.MOV.U32 R47, RZ, RZ, R46 ;  /* 0x000000ffff2f7224 */ /* 0x010fe400078e002e */
[----:B--2---:R-:W-:Y:S02]  /*11530*/  IMAD.MOV.U32 R46, RZ, RZ, R38 ;  /* 0x000000ffff2e7224 */ /* 0x004fe400078e0026 */
[----:B------:R-:W2:Y:S04]  /*11540*/  LDL.LU R38, [R1+0x158] ;  /* 0x0001580001267983 */ /* 0x000ea80000300800 */
[----:B------:R-:W-:Y:S04]  /*11550*/  STL [R1+0x58], R9 ;  /* 0x0000580901007387 */ /* 0x000fe80000100800 */
[----:B------:R-:W-:Y:S04]  /*11560*/  STL [R1+0x54], R10 ;  /* 0x0000540a01007387 */ /* 0x000fe80000100800 */
[----:B------:R1:W-:Y:S04]  /*11570*/  STL [R1+0x50], R2 ;  /* 0x0000500201007387 */ /* 0x0003e80000100800 */
[----:B------:R-:W4:Y:S01]  /*11580*/  LDL.LU R42, [R1+0xdc] ;  /* 0x0000dc00012a7983 */ /* 0x000f220000300800 */
[----:B------:R-:W-:Y:S01]  /*11590*/  IMAD.MOV R13, RZ, RZ, -R13 ;  /* 0x000000ffff0d7224 */ /* 0x000fe200078e0a0d */
[----:B------:R-:W-:-:S03]  /*115a0*/  ISETP.GT.U32.AND P0, PT, R3, R6, PT ;  /* 0x000000060300720c */ /* 0x000fc60003f04070 */
[----:B0-----:R-:W-:-:S05]  /*115b0*/  IMAD R7, R3, R13, R11 ;  /* 0x0000000d03077224 */ /* 0x001fca00078e020b */
[----:B------:R-:W-:Y:S02]  /*115c0*/  ISETP.GT.U32.AND P6, PT, R3, R7, PT ;  /* 0x000000070300720c */ /* 0x000fe40003fc4070 */
[----:B------:R-:W-:-:S03]  /*115d0*/  IABS R11, R52 ;  /* 0x00000034000b7213 */ /* 0x000fc60000000000 */
[----:B------:R-:W-:Y:S01]  /*115e0*/  @!P0 IMAD.IADD R6, R6, 0x1, -R3 ;  /* 0x0000000106068824 */ /* 0x000fe200078e0a03 */
[----:B------:R-:W-:Y:S01]  /*115f0*/  ISETP.GT.U32.AND P0, PT, R3, R8, PT ;  /* 0x000000080300720c */ /* 0x000fe20003f04070 */
[----:B------:R-:W-:-:S03]  /*11600*/  IMAD.HI.U32 R13, R4, R11, RZ ;  /* 0x0000000b040d7227 */ /* 0x000fc600078e00ff */
[----:B------:R-:W-:-:S03]  /*11610*/  ISETP.GT.U32.AND P5, PT, R3, R6, PT ;  /* 0x000000060300720c */ /* 0x000fc60003fa4070 */
[----:B------:R-:W-:Y:S02]  /*11620*/  @!P6 IMAD.IADD R7, R7, 0x1, -R3 ;  /* 0x000000010707e824 */ /* 0x000fe400078e0a03 */
[----:B------:R-:W-:-:S03]  /*11630*/  IMAD.MOV R13, RZ, RZ, -R13 ;  /* 0x000000ffff0d7224 */ /* 0x000fc600078e0a0d */
[C---:B------:R-:W-:Y:S01]  /*11640*/  ISETP.GT.U32.AND P6, PT, R3.reuse, R7, PT ;  /* 0x000000070300720c */ /* 0x040fe20003fc4070 */
[C---:B-1----:R-:W-:Y:S01]  /*11650*/  IMAD R2, R3.reuse, R13, R11 ;  /* 0x0000000d03027224 */ /* 0x042fe200078e020b */
[----:B------:R-:W-:Y:S01]  /*11660*/  IABS R11, R56 ;  /* 0x00000038000b7213 */ /* 0x000fe20000000000 */
[--C-:B------:R-:W-:Y:S02]  /*11670*/  @!P0 IMAD.IADD R8, R8, 0x1, -R3.reuse ;  /* 0x0000000108088824 */ /* 0x100fe400078e0a03 */
[----:B------:R-:W-:Y:S01]  /*11680*/  @!P5 IMAD.IADD R6, R6, 0x1, -R3 ;  /* 0x000000010606d824 */ /* 0x000fe200078e0a03 */
[----:B------:R-:W-:Y:S01]  /*11690*/  ISETP.GT.U32.AND P5, PT, R3, R2, PT ;  /* 0x000000020300720c */ /* 0x000fe20003fa4070 */
[----:B------:R-:W-:Y:S01]  /*116a0*/  IMAD.HI.U32 R9, R4, R12, RZ ;  /* 0x0000000c04097227 */ /* 0x000fe200078e00ff */
[----:B------:R-:W-:-:S03]  /*116b0*/  ISETP.GE.AND P4, PT, R55, RZ, PT ;  /* 0x000000ff3700720c */ /* 0x000fc60003f86270 */
[----:B------:R-:W-:Y:S01]  /*116c0*/  @!P3 IMAD.MOV R8, RZ, RZ, -R8 ;  /* 0x000000ffff08b224 */ /* 0x000fe200078e0a08 */
[----:B------:R-:W-:Y:S01]  /*116d0*/  ISETP.GT.U32.AND P3, PT, R3, R5, PT ;  /* 0x000000050300720c */ /* 0x000fe20003f64070 */
[----:B------:R-:W-:Y:S01]  /*116e0*/  @!P6 IMAD.IADD R7, R7, 0x1, -R3 ;  /* 0x000000010707e824 */ /* 0x000fe200078e0a03 */
[----:B------:R-:W-:Y:S01]  /*116f0*/  ISETP.GE.AND P0, PT, R53, RZ, PT ;  /* 0x000000ff3500720c */ /* 0x000fe20003f06270 */
[----:B------:R-:W-:Y:S01]  /*11700*/  IMAD.MOV R9, RZ, RZ, -R9 ;  /* 0x000000ffff097224 */ /* 0x000fe200078e0a09 */
[----:B------:R-:W-:Y:S01]  /*11710*/  ISETP.GE.AND P6, PT, R52, RZ, PT ;  /* 0x000000ff3400720c */ /* 0x000fe20003fc6270 */
[----:B------:R-:W-:-:S04]  /*11720*/  IMAD.HI.U32 R14, R4, R11, RZ ;  /* 0x0000000b040e7227 */ /* 0x000fc800078e00ff */
[----:B------:R-:W-:Y:S02]  /*11730*/  IMAD.MOV.U32 R55, RZ, RZ, R48 ;  /* 0x000000ffff377224 */ /* 0x000fe400078e0030 */
[----:B------:R-:W-:Y:S02]  /*11740*/  IMAD.MOV.U32 R53, RZ, RZ, R46 ;  /* 0x000000ffff357224 */ /* 0x000fe400078e002e */
[----:B------:R-:W-:Y:S01]  /*11750*/  @!P2 IMAD.MOV R6, RZ, RZ, -R6 ;  /* 0x000000ffff06a224 */ /* 0x000fe200078e0a06 */
[----:B------:R-:W3:Y:S01]  /*11760*/  LDL.LU R46, [R1+0xe8] ;  /* 0x0000e800012e7983 */ /* 0x000ee20000300800 */
[----:B------:R-:W-:Y:S02]  /*11770*/  IMAD.MOV.U32 R52, RZ, RZ, R47 ;  /* 0x000000ffff347224 */ /* 0x000fe400078e002f */
[----:B------:R-:W-:Y:S02]  /*11780*/  IMAD.MOV.U32 R48, RZ, RZ, R45 ;  /* 0x000000ffff307224 */ /* 0x000fe400078e002d */
[----:B------:R-:W-:Y:S01]  /*11790*/  IMAD.MOV.U32 R47, RZ, RZ, R44 ;  /* 0x000000ffff2f7224 */ /* 0x000fe200078e002c */
[----:B------:R-:W2:Y:S01]  /*117a0*/  LDL.LU R45, [R1+0xec] ;  /* 0x0000ec00012d7983 */ /* 0x000ea20000300800 */
[----:B------:R-:W-:-:S02]  /*117b0*/  IMAD R9, R3, R9, R12 ;  /* 0x0000000903097224 */ /* 0x000fc400078e020c */
[----:B------:R-:W-:Y:S01]  /*117c0*/  IMAD.MOV R14, RZ, RZ, -R14 ;  /* 0x000000ffff0e7224 */ /* 0x000fe200078e0a0e */
[----:B------:R-:W2:Y:S01]  /*117d0*/  LDL.LU R44, [R1+0x114] ;  /* 0x00011400012c7983 */ /* 0x000ea20000300800 */
[----:B------:R-:W-:-:S03]  /*117e0*/  @!P5 IMAD.IADD R2, R2, 0x1, -R3 ;  /* 0x000000010202d824 */ /* 0x000fc600078e0a03 */
[----:B------:R-:W-:Y:S01]  /*117f0*/  STL [R1+0x4c], R8 ;  /* 0x00004c0801007387 */ /* 0x000fe20000100800 */
[----:B------:R-:W-:-:S03]  /*11800*/  ISETP.GT.U32.AND P5, PT, R3, R9, PT ;  /* 0x000000090300720c */ /* 0x000fc60003fa4070 */
[----:B------:R0:W-:Y:S01]  /*11810*/  STL [R1+0x48], R6 ;  /* 0x0000480601007387 */ /* 0x0001e20000100800 */
[----:B------:R-:W-:Y:S02]  /*11820*/  @!P3 IMAD.IADD R5, R5, 0x1, -R3 ;  /* 0x000000010505b824 */ /* 0x000fe400078e0a03 */
[----:B0-----:R-:W-:Y:S02]  /*11830*/  IMAD.MOV.U32 R6, RZ, RZ, R7 ;  /* 0x000000ffff067224 */ /* 0x001fe400078e0007 */
[C---:B------:R-:W-:Y:S01]  /*11840*/  IMAD R7, R3.reuse, R14, R11 ;  /* 0x0000000e03077224 */ /* 0x040fe200078e020b */
[----:B------:R-:W-:-:S04]  /*11850*/  ISETP.GT.U32.AND P2, PT, R3, R2, PT ;  /* 0x000000020300720c */ /* 0x000fc80003f44070 */
[----:B------:R-:W-:Y:S01]  /*11860*/  ISETP.GT.U32.AND P3, PT, R3, R7, PT ;  /* 0x000000070300720c */ /* 0x000fe20003f64070 */
[----:B------:R-:W-:Y:S02]  /*11870*/  @!P5 IMAD.IADD R9, R9, 0x1, -R3 ;  /* 0x000000010909d824 */ /* 0x000fe400078e0a03 */
[----:B------:R-:W-:Y:S01]  /*11880*/  IMAD.MOV.U32 R15, RZ, RZ, R5 ;  /* 0x000000ffff0f7224 */ /* 0x000fe200078e0005 */
[----:B------:R-:W-:Y:S01]  /*11890*/  IABS R10, R50 ;  /* 0x00000032000a7213 */ /* 0x000fe20000000000 */
[----:B------:R-:W-:Y:S02]  /*118a0*/  @!P4 IMAD.MOV R6, RZ, RZ, -R6 ;  /* 0x000000ffff06c224 */ /* 0x000fe400078e0a06 */
[----:B------:R-:W-:Y:S02]  /*118b0*/  @!P0 IMAD.MOV R15, RZ, RZ, -R15 ;  /* 0x000000ffff0f8224 */ /* 0x000fe400078e0a0f */
[----:B------:R-:W-:-:S04]  /*118c0*/  @!P2 IMAD.IADD R2, R2, 0x1, -R3 ;  /* 0x000000010202a824 */ /* 0x000fc800078e0a03 */
[----:B------:R-:W-:Y:S01]  /*118d0*/  @!P3 IMAD.IADD R7, R7, 0x1, -R3 ;  /* 0x000000010707b824 */ /* 0x000fe200078e0a03 */
[----:B------:R-:W-:Y:S02]  /*118e0*/  ISETP.GT.U32.AND P3, PT, R3, R9, PT ;  /* 0x000000090300720c */ /* 0x000fe40003f64070 */
[----:B------:R-:W-:Y:S01]  /*118f0*/  ISETP.GE.AND P2, PT, R50, RZ, PT ;  /* 0x000000ff3200720c */ /* 0x000fe20003f46270 */
[----:B------:R-:W-:Y:S02]  /*11900*/  IMAD.MOV.U32 R50, RZ, RZ, R49 ;  /* 0x000000ffff327224 */ /* 0x000fe400078e0031 */
[----:B------:R-:W-:Y:S01]  /*11910*/  IMAD.MOV.U32 R49, RZ, RZ, R47 ;  /* 0x000000ffff317224 */ /* 0x000fe200078e002f */
[----:B------:R-:W-:Y:S01]  /*11920*/  STL [R1+0x44], R6 ;  /* 0x0000440601007387 */ /* 0x000fe20000100800 */
[----:B------:R-:W-:Y:S02]  /*11930*/  IMAD.MOV.U32 R47, RZ, RZ, R35 ;  /* 0x000000ffff2f7224 */ /* 0x000fe400078e0023 */
[----:B------:R-:W-:-:S02]  /*11940*/  IMAD.MOV.U32 R35, RZ, RZ, R129 ;  /* 0x000000ffff237224 */ /* 0x000fc400078e0081 */
[----:B------:R-:W2:Y:S01]  /*11950*/  LDL.LU R129, [R1+0x2bc] ;  /* 0x0002bc0001817983 */ /* 0x000ea20000300800 */
[----:B------:R-:W-:-:S03]  /*11960*/  IABS R13, R54 ;  /* 0x00000036000d7213 */ /* 0x000fc60000000000 */
[----:B------:R0:W-:Y:S01]  /*11970*/  STL [R1+0x40], R15 ;  /* 0x0000400f01007387 */ /* 0x0001e20000100800 */
[----:B------:R-:W-:Y:S01]  /*11980*/  @!P3 IMAD.IADD R9, R9, 0x1, -R3 ;  /* 0x000000010909b824 */ /* 0x000fe200078e0a03 */
[----:B------:R-:W-:Y:S01]  /*11990*/  ISETP.GE.AND P3, PT, R54, RZ, PT ;  /* 0x000000ff3600720c */ /* 0x000fe20003f66270 */
[----:B------:R-:W-:Y:S02]  /*119a0*/  IMAD.MOV.U32 R54, RZ, RZ, R49 ;  /* 0x000000ffff367224 */ /* 0x000fe400078e0031 */
[----:B------:R-:W-:Y:S02]  /*119b0*/  IMAD.MOV.U32 R49, RZ, RZ, R48 ;  /* 0x000000ffff317224 */ /* 0x000fe400078e0030 */
[----:B0-----:R-:W-:Y:S02]  /*119c0*/  IMAD.MOV.U32 R15, RZ, RZ, R2 ;  /* 0x000000ffff0f7224 */ /* 0x001fe400078e0002 */
[----:B------:R-:W-:Y:S02]  /*119d0*/  @!P1 IMAD.MOV R9, RZ, RZ, -R9 ;  /* 0x000000ffff099224 */ /* 0x000fe400078e0a09 */
[----:B------:R-:W-:Y:S01]  /*119e0*/  @!P6 IMAD.MOV R15, RZ, RZ, -R15 ;  /* 0x000000ffff0fe224 */ /* 0x000fe200078e0a0f */
[----:B------:R-:W-:Y:S01]  /*119f0*/  ISETP.GE.AND P1, PT, R53, RZ, PT ;  /* 0x000000ff3500720c */ /* 0x000fe20003f26270 */
[----:B------:R-:W-:Y:S01]  /*11a00*/  IMAD.MOV.U32 R8, RZ, RZ, R13 ;  /* 0x000000ffff087224 */ /* 0x000fe200078e000d */
[----:B------:R-:W-:Y:S01]  /*11a10*/  IABS R13, R53 ;  /* 0x00000035000d7213 */ /* 0x000fe20000000000 */
[----:B------:R-:W-:Y:S01]  /*11a20*/  IMAD.MOV.U32 R53, RZ, RZ, R49 ;  /* 0x000000ffff357224 */ /* 0x000fe200078e0031 */
[----:B------:R-:W-:Y:S01]  /*11a30*/  STL [R1+0x3c], R15 ;  /* 0x00003c0f01007387 */ /* 0x000fe20000100800 */
[----:B----4-:R-:W-:-:S02]  /*11a40*/  IMAD.MOV.U32 R48, RZ, RZ, R42 ;  /* 0x000000ffff307224 */ /* 0x010fc400078e002a */
[----:B------:R-:W-:Y:S02]  /*11a50*/  IMAD.MOV.U32 R42, RZ, RZ, R39 ;  /* 0x000000ffff2a7224 */ /* 0x000fe400078e0027 */
[----:B------:R-:W-:Y:S02]  /*11a60*/  IMAD.MOV.U32 R39, RZ, RZ, R30 ;  /* 0x000000ffff277224 */ /* 0x000fe400078e001e */
[----:B------:R-:W4:Y:S01]  /*11a70*/  LDL.LU R30, [R1+0x274] ;  /* 0x00027400011e7983 */ /* 0x000f220000300800 */
[----:B------:R-:W-:Y:S02]  /*11a80*/  IMAD.MOV.U32 R49, RZ, RZ, R48 ;  /* 0x000000ffff317224 */ /* 0x000fe400078e0030 */
[----:B------:R-:W-:Y:S01]  /*11a90*/  IMAD.MOV.U32 R48, RZ, RZ, R47 ;  /* 0x000000ffff307224 */ /* 0x000fe200078e002f */
[----:B------:R0:W-:Y:S04]  /*11aa0*/  STL [R1+0x38], R9 ;  /* 0x0000380901007387 */ /* 0x0001e80000100800 */
[----:B------:R-:W3:Y:S01]  /*11ab0*/  LDL.LU R47, [R1+0xe0] ;  /* 0x0000e000012f7983 */ /* 0x000ee20000300800 */
[----:B------:R-:W-:-:S04]  /*11ac0*/  IMAD.HI.U32 R12, R4, R10, RZ ;  /* 0x0000000a040c7227 */ /* 0x000fc800078e00ff */
[----:B------:R-:W-:Y:S01]  /*11ad0*/  IMAD.MOV R12, RZ, RZ, -R12 ;  /* 0x000000ffff0c7224 */ /* 0x000fe200078e0a0c */
[----:B------:R-:W-:-:S03]  /*11ae0*/  ISETP.GT.U32.AND P0, PT, R3, R7, PT ;  /* 0x000000070300720c */ /* 0x000fc60003f04070 */
[----:B------:R-:W-:Y:S01]  /*11af0*/  IMAD R6, R3, R12, R10 ;  /* 0x0000000c03067224 */ /* 0x000fe200078e020a */
[----:B------:R-:W-:Y:S01]  /*11b00*/  IABS R10, R52 ;  /* 0x00000034000a7213 */ /* 0x000fe20000000000 */
[----:B------:R-:W-:-:S04]  /*11b10*/  IMAD.HI.U32 R14, R4, R13, RZ ;  /* 0x0000000d040e7227 */ /* 0x000fc800078e00ff */
[----:B------:R-:W-:-:S04]  /*11b20*/  IMAD.HI.U32 R5, R4, R10, RZ ;  /* 0x0000000a04057227 */ /* 0x000fc800078e00ff */
[----:B------:R-:W-:Y:S02]  /*11b30*/  IMAD.MOV R14, RZ, RZ, -R14 ;  /* 0x000000ffff0e7224 */ /* 0x000fe400078e0a0e */
[----:B------:R-:W-:Y:S02]  /*11b40*/  IMAD.MOV R2, RZ, RZ, -R5 ;  /* 0x000000ffff027224 */ /* 0x000fe400078e0a05 */
[----:B------:R-:W-:Y:S02]  /*11b50*/  IMAD R5, R3, R14, R13 ;  /* 0x0000000e03057224 */ /* 0x000fe400078e020d */
[----:B------:R-:W-:-:S03]  /*11b60*/  @!P0 IMAD.IADD R7, R7, 0x1, -R3 ;  /* 0x0000000107078824 */ /* 0x000fc600078e0a03 */
[----:B------:R-:W-:-:S13]  /*11b70*/  ISETP.GT.U32.AND P0, PT, R3, R5, PT ;  /* 0x000000050300720c */ /* 0x000fda0003f04070 */
[----:B------:R-:W-:Y:S01]  /*11b80*/  @!P0 IMAD.IADD R5, R5, 0x1, -R3 ;  /* 0x0000000105058824 */ /* 0x000fe200078e0a03 */
[----:B------:R-:W-:Y:S01]  /*11b90*/  ISETP.GE.AND P0, PT, R52, RZ, PT ;  /* 0x000000ff3400720c */ /* 0x000fe20003f06270 */
[----:B------:R-:W-:Y:S02]  /*11ba0*/  IMAD.MOV.U32 R52, RZ, RZ, R49 ;  /* 0x000000ffff347224 */ /* 0x000fe400078e0031 */
[----:B------:R-:W-:Y:S02]  /*11bb0*/  IMAD.MOV.U32 R49, RZ, RZ, R48 ;  /* 0x000000ffff317224 */ /* 0x000fe400078e0030 */
[----:B------:R-:W-:-:S04]  /*11bc0*/  IMAD.HI.U32 R11, R4, R8, RZ ;  /* 0x00000008040b7227 */ /* 0x000fc800078e00ff */
[----:B------:R-:W-:Y:S02]  /*11bd0*/  IMAD.MOV R11, RZ, RZ, -R11 ;  /* 0x000000ffff0b7224 */ /* 0x000fe400078e0a0b */
[----:B---3--:R-:W-:Y:S02]  /*11be0*/  IMAD.MOV.U32 R48, RZ, RZ, R47 ;  /* 0x000000ffff307224 */ /* 0x008fe400078e002f */
[----:B------:R-:W-:Y:S02]  /*11bf0*/  IMAD.MOV.U32 R47, RZ, RZ, R46 ;  /* 0x000000ffff2f7224 */ /* 0x000fe400078e002e */
[----:B--2---:R-:W-:Y:S02]  /*11c00*/  IMAD.MOV.U32 R46, RZ, RZ, R45 ;  /* 0x000000ffff2e7224 */ /* 0x004fe400078e002d */
[----:B------:R-:W-:Y:S02]  /*11c10*/  IMAD.MOV.U32 R45, RZ, RZ, R44 ;  /* 0x000000ffff2d7224 */ /* 0x000fe400078e002c */
[----:B------:R-:W-:-:S02]  /*11c20*/  IMAD.MOV.U32 R44, RZ, RZ, R41 ;  /* 0x000000ffff2c7224 */ /* 0x000fc400078e0029 */
[----:B------:R-:W-:Y:S02]  /*11c30*/  IMAD.MOV.U32 R41, RZ, RZ, R43 ;  /* 0x000000ffff297224 */ /* 0x000fe400078e002b */
[----:B------:R-:W2:Y:S01]  /*11c40*/  LDL.LU R43, [R1+0x190] ;  /* 0x00019000012b7983 */ /* 0x000ea20000300800 */
[----:B------:R-:W-:-:S05]  /*11c50*/  IMAD R8, R3, R11, R8 ;  /* 0x0000000b03087224 */ /* 0x000fca00078e0208 */
[C---:B------:R-:W-:Y:S02]  /*11c60*/  ISETP.GT.U32.AND P6, PT, R3.reuse, R8, PT ;  /* 0x000000080300720c */ /* 0x040fe40003fc4070 */
[----:B------:R-:W-:Y:S02]  /*11c70*/  ISETP.GT.U32.AND P5, PT, R3, R6, PT ;  /* 0x000000060300720c */ /* 0x000fe40003fa4070 */
[----:B------:R-:W-:-:S09]  /*11c80*/  IABS R12, R55 ;  /* 0x00000037000c7213 */ /* 0x000fd20000000000 */
[----:B------:R-:W-:Y:S02]  /*11c90*/  @!P6 IMAD.IADD R8, R8, 0x1, -R3 ;  /* 0x000000010808e824 */ /* 0x000fe400078e0a03 */
[----:B------:R-:W-:-:S03]  /*11ca0*/  IMAD.HI.U32 R13, R4, R12, RZ ;  /* 0x0000000c040d7227 */ /* 0x000fc600078e00ff */
[C---:B------:R-:W-:Y:S01]  /*11cb0*/  ISETP.GT.U32.AND P6, PT, R3.reuse, R8, PT ;  /* 0x000000080300720c */ /* 0x040fe20003fc4070 */
[----:B------:R-:W-:Y:S02]  /*11cc0*/  @!P5 IMAD.IADD R6, R6, 0x1, -R3 ;  /* 0x000000010606d824 */ /* 0x000fe400078e0a03 */
[----:B------:R-:W-:Y:S01]  /*11cd0*/  IMAD.MOV R13, RZ, RZ, -R13 ;  /* 0x000000ffff0d7224 */ /* 0x000fe200078e0a0d */
[----:B------:R-:W-:Y:S02]  /*11ce0*/  IABS R11, R51 ;  /* 0x00000033000b7213 */ /* 0x000fe40000000000 */
[C---:B------:R-:W-:Y:S01]  /*11cf0*/  ISETP.GT.U32.AND P5, PT, R3.reuse, R6, PT ;  /* 0x000000060300720c */ /* 0x040fe20003fa4070 */
[C---:B------:R-:W-:Y:S01]  /*11d00*/  IMAD R12, R3.reuse, R13, R12 ;  /* 0x0000000d030c7224 */ /* 0x040fe200078e020c */
[----:B------:R-:W-:Y:S01]  /*11d10*/  ISETP.GE.AND P4, PT, R56, RZ, PT ;  /* 0x000000ff3800720c */ /* 0x000fe20003f86270 */
[----:B------:R-:W-:Y:S02]  /*11d20*/  IMAD R2, R3, R2, R10 ;  /* 0x0000000203027224 */ /* 0x000fe400078e020a */
[----:B------:R-:W-:-:S04]  /*11d30*/  IMAD.HI.U32 R10, R4, R11, RZ ;  /* 0x0000000b040a7227 */ /* 0x000fc800078e00ff */
[----:B------:R-:W-:Y:S01]  /*11d40*/  @!P6 IMAD.IADD R8, R8, 0x1, -R3 ;  /* 0x000000010808e824 */ /* 0x000fe200078e0a03 */
[C---:B------:R-:W-:Y:S01]  /*11d50*/  ISETP.GT.U32.AND P6, PT, R3.reuse, R12, PT ;  /* 0x0000000c0300720c */ /* 0x040fe20003fc4070 */
[----:B------:R-:W-:Y:S02]  /*11d60*/  IMAD.MOV R10, RZ, RZ, -R10 ;  /* 0x000000ffff0a7224 */ /* 0x000fe400078e0a0a */
[----:B------:R-:W-:Y:S02]  /*11d70*/  IMAD.MOV.U32 R14, RZ, RZ, R7 ;  /* 0x000000ffff0e7224 */ /* 0x000fe400078e0007 */
[----:B------:R-:W-:Y:S02]  /*11d80*/  @!P5 IMAD.IADD R6, R6, 0x1, -R3 ;  /* 0x000000010606d824 */ /* 0x000fe400078e0a03 */
[----:B------:R-:W-:Y:S02]  /*11d90*/  IMAD R11, R3, R10, R11 ;  /* 0x0000000a030b7224 */ /* 0x000fe400078e020b */
[----:B------:R-:W-:-:S02]  /*11da0*/  IMAD.MOV.U32 R10, RZ, RZ, R8 ;  /* 0x000000ffff0a7224 */ /* 0x000fc400078e0008 */
[----:B------:R-:W-:Y:S02]  /*11db0*/  @!P4 IMAD.MOV R14, RZ, RZ, -R14 ;  /* 0x000000ffff0ec224 */ /* 0x000fe400078e0a0e */
[----:B------:R-:W-:Y:S01]  /*11dc0*/  @!P2 IMAD.MOV R6, RZ, RZ, -R6 ;  /* 0x000000ffff06a224 */ /* 0x000fe200078e0a06 */
[----:B0-----:R-:W-:Y:S01]  /*11dd0*/  IABS R9, R50 ;  /* 0x0000003200097213 */ /* 0x001fe20000000000 */
[----:B------:R-:W-:Y:S02]  /*11de0*/  @!P3 IMAD.MOV R10, RZ, RZ, -R10 ;  /* 0x000000ffff0ab224 */ /* 0x000fe400078e0a0a */
[----:B------:R-:W-:Y:S01]  /*11df0*/  @!P6 IMAD.IADD R12, R12, 0x1, -R3 ;  /* 0x000000010c0ce824 */ /* 0x000fe200078e0a03 */
[----:B------:R-:W-:Y:S01]  /*11e00*/  ISETP.GE.AND P6, PT, R50, RZ, PT ;  /* 0x000000ff3200720c */ /* 0x000fe20003fc6270 */
[----:B------:R-:W-:Y:S01]  /*11e10*/  IMAD.MOV.U32 R50, RZ, RZ, R46 ;  /* 0x000000ffff327224 */ /* 0x000fe200078e002e */
[----:B------:R-:W-:Y:S01]  /*11e20*/  STL [R1+0x34], R14 ;  /* 0x0000340e01007387 */ /* 0x000fe20000100800 */
[----:B------:R-:W-:-:S03]  /*11e30*/  IMAD.MOV.U32 R46, RZ, RZ, R45 ;  /* 0x000000ffff2e7224 */ /* 0x000fc600078e002d */
[----:B------:R0:W-:Y:S04]  /*11e40*/  STL [R1+0x30], R6 ;  /* 0x0000300601007387 */ /* 0x0001e80000100800 */
[----:B------:R-:W-:Y:S01]  /*11e50*/  STL [R1+0x2c], R10 ;  /* 0x00002c0a01007387 */ /* 0x000fe20000100800 */
[C---:B------:R-:W-:Y:S01]  /*11e60*/  ISETP.GT.U32.AND P5, PT, R3.reuse, R2, PT ;  /* 0x000000020300720c */ /* 0x040fe20003fa4070 */
[----:B------:R-:W-:Y:S01]  /*11e70*/  IMAD.HI.U32 R7, R4, R9, RZ ;  /* 0x0000000904077227 */ /* 0x000fe200078e00ff */
[----:B------:R-:W-:-:S03]  /*11e80*/  ISETP.GT.U32.AND P4, PT, R3, R5, PT ;  /* 0x000000050300720c */ /* 0x000fc60003f84070 */
[----:B--2---:R-:W-:Y:S02]  /*11e90*/  IMAD.MOV.U32 R45, RZ, RZ, R43 ;  /* 0x000000ffff2d7224 */ /* 0x004fe400078e002b */
[----:B------:R-:W-:Y:S02]  /*11ea0*/  IMAD.MOV.U32 R43, RZ, RZ, R42 ;  /* 0x000000ffff2b7224 */ /* 0x000fe400078e002a */
[----:B------:R-:W2:Y:S01]  /*11eb0*/  LDL.LU R42, [R1+0x104] ;  /* 0x00010400012a7983 */ /* 0x000ea20000300800 */
[----:B------:R-:W-:-:S03]  /*11ec0*/  IMAD.MOV R7, RZ, RZ, -R7 ;  /* 0x000000ffff077224 */ /* 0x000fc600078e0a07 */
[----:B------:R-:W-:Y:S01]  /*11ed0*/  @!P5 IMAD.IADD R2, R2, 0x1, -R3 ;  /* 0x000000010202d824 */ /* 0x000fe200078e0a03 */
[C---:B------:R-:W-:Y:S01]  /*11ee0*/  ISETP.GT.U32.AND P3, PT, R3.reuse, R11, PT ;  /* 0x0000000b0300720c */ /* 0x040fe20003f64070 */
[----:B------:R-:W-:Y:S02]  /*11ef0*/  IMAD R9, R3, R7, R9 ;  /* 0x0000000703097224 */ /* 0x000fe400078e0209 */
[----:B------:R-:W-:Y:S01]  /*11f00*/  @!P4 IMAD.IADD R5, R5, 0x1, -R3 ;  /* 0x000000010505c824 */ /* 0x000fe200078e0a03 */
[C---:B------:R-:W-:Y:S02]  /*11f10*/  ISETP.GT.U32.AND P5, PT, R3.reuse, R2, PT ;  /* 0x000000020300720c */ /* 0x040fe40003fa4070 */
[----:B------:R-:W-:Y:S02]  /*11f20*/  ISETP.GT.U32.AND P4, PT, R3, R9, PT ;  /* 0x000000090300720c */ /* 0x000fe40003f84070 */
[----:B0-----:R-:W-:-:S05]  /*11f30*/  IABS R6, R54 ;  /* 0x0000003600067213 */ /* 0x001fca0000000000 */
[----:B------:R-:W-:Y:S01]  /*11f40*/  @!P3 IMAD.IADD R11, R11, 0x1, -R3 ;  /* 0x000000010b0bb824 */ /* 0x000fe200078e0a03 */
[----:B------:R-:W-:-:S03]  /*11f50*/  ISETP.GE.AND P2, PT, R55, RZ, PT ;  /* 0x000000ff3700720c */ /* 0x000fc60003f46270 */
[--C-:B------:R-:W-:Y:S01]  /*11f60*/  @!P5 IMAD.IADD R2, R2, 0x1, -R3.reuse ;  /* 0x000000010202d824 */ /* 0x100fe200078e0a03 */
[----:B------:R-:W-:Y:S01]  /*11f70*/  ISETP.GE.AND P5, PT, R51, RZ, PT ;  /* 0x000000ff3300720c */ /* 0x000fe20003fa6270 */
[----:B------:R-:W-:Y:S01]  /*11f80*/  @!P4 IMAD.IADD R9, R9, 0x1, -R3 ;  /* 0x000000010909c824 */ /* 0x000fe200078e0a03 */
[----:B------:R-:W-:Y:S01]  /*11f90*/  ISETP.GT.U32.AND P4, PT, R3, R11, PT ;  /* 0x0000000b0300720c */ /* 0x000fe20003f84070 */
[----:B------:R-:W-:Y:S02]  /*11fa0*/  IMAD.MOV.U32 R51, RZ, RZ, R48 ;  /* 0x000000ffff337224 */ /* 0x000fe400078e0030 */
[----:B------:R-:W-:Y:S02]  /*11fb0*/  IMAD.MOV.U32 R48, RZ, RZ, R44 ;  /* 0x000000ffff307224 */ /* 0x000fe400078e002c */
[----:B------:R-:W-:-:S04]  /*11fc0*/  IMAD.HI.U32 R8, R4, R6, RZ ;  /* 0x0000000604087227 */ /* 0x000fc800078e00ff */
[----:B------:R-:W-:Y:S02]  /*11fd0*/  IMAD.MOV.U32 R55, RZ, RZ, R49 ;  /* 0x000000ffff377224 */ /* 0x000fe400078e0031 */
[----:B------:R-:W-:Y:S02]  /*11fe0*/  IMAD.MOV.U32 R56, RZ, RZ, R47 ;  /* 0x000000ffff387224 */ /* 0x000fe400078e002f */
[----:B------:R-:W-:Y:S02]  /*11ff0*/  IMAD.MOV.U32 R44, RZ, RZ, R39 ;  /* 0x000000ffff2c7224 */ /* 0x000fe400078e0027 */
[----:B------:R-:W-:Y:S02]  /*12000*/  @!P1 IMAD.MOV R5, RZ, RZ, -R5 ;  /* 0x000000ffff059224 */ /* 0x000fe400078e0a05 */
[----:B------:R-:W-:Y:S02]  /*12010*/  IMAD.MOV.U32 R49, RZ, RZ, R41 ;  /* 0x000000ffff317224 */ /* 0x000fe400078e0029 */
[----:B------:R-:W-:-:S02]  /*12020*/  IMAD.MOV.U32 R47, RZ, RZ, R40 ;  /* 0x000000ffff2f7224 */ /* 0x000fc400078e0028 */
[----:B------:R-:W-:Y:S02]  /*12030*/  IMAD.MOV.U32 R39, RZ, RZ, R127 ;  /* 0x000000ffff277224 */ /* 0x000fe400078e007f */
[----:B------:R-:W-:Y:S01]  /*12040*/  @!P0 IMAD.MOV R2, RZ, RZ, -R2 ;  /* 0x000000ffff028224 */ /* 0x000fe200078e0a02 */
[----:B------:R-:W3:Y:S01]  /*12050*/  LDL.LU R127, [R1+0x25c] ;  /* 0x00025c00017f7983 */ /* 0x000ee20000300800 */
[----:B------:R-:W-:Y:S02]  /*12060*/  IMAD.MOV.U32 R41, RZ, RZ, R38 ;  /* 0x000000ffff297224 */ /* 0x000fe400078e0026 */
[----:B------:R-:W-:Y:S01]  /*12070*/  IMAD.MOV.U32 R40, RZ, RZ, R35 ;  /* 0x000000ffff287224 */ /* 0x000fe200078e0023 */
[----:B------:R-:W4:Y:S01]  /*12080*/  LDL.LU R38, [R1+0x254] ;  /* 0x0002540001267983 */ /* 0x000f220000300800 */
[----:B------:R-:W-:Y:S02]  /*12090*/  IMAD.MOV.U32 R35, RZ, RZ, R32 ;  /* 0x000000ffff237224 */ /* 0x000fe400078e0020 */
[----:B------:R-:W-:Y:S01]  /*120a0*/  IMAD.MOV R8, RZ, RZ, -R8 ;  /* 0x000000ffff087224 */ /* 0x000fe200078e0a08 */
[----:B------:R-:W3:Y:S04]  /*120b0*/  LDL.LU R32, [R1+0x1f0] ;  /* 0x0001f00001207983 */ /* 0x000ee80000300800 */
[----:B------:R-:W-:Y:S04]  /*120c0*/  STL [R1+0x28], R5 ;  /* 0x0000280501007387 */ /* 0x000fe80000100800 */
[----:B------:R0:W-:Y:S01]  /*120d0*/  STL [R1+0x24], R2 ;  /* 0x0000240201007387 */ /* 0x0001e20000100800 */
[----:B------:R-:W-:-:S02]  /*120e0*/  @!P4 IMAD.IADD R11, R11, 0x1, -R3 ;  /* 0x000000010b0bc824 */ /* 0x000fc400078e0a03 */
[----:B0-----:R-:W-:-:S05]  /*120f0*/  IMAD R2, R3, R8, R6 ;  /* 0x0000000803027224 */ /* 0x001fca00078e0206 */
[C---:B------:R-:W-:Y:S02]  /*12100*/  ISETP.GT.U32.AND P4, PT, R3.reuse, R2, PT ;  /* 0x000000020300720c */ /* 0x040fe40003f84070 */
[C---:B------:R-:W-:Y:S02]  /*12110*/  ISETP.GT.U32.AND P3, PT, R3.reuse, R12, PT ;  /* 0x0000000c0300720c */ /* 0x040fe40003f64070 */
[----:B------:R-:W-:-:S09]  /*12120*/  ISETP.GT.U32.AND P1, PT, R3, R9, PT ;  /* 0x000000090300720c */ /* 0x000fd20003f24070 */
[--C-:B------:R-:W-:Y:S02]  /*12130*/  @!P4 IMAD.IADD R2, R2, 0x1, -R3.reuse ;  /* 0x000000010202c824 */ /* 0x100fe400078e0a03 */
[----:B------:R-:W-:-:S03]  /*12140*/  @!P3 IMAD.IADD R12, R12, 0x1, -R3 ;  /* 0x000000010c0cb824 */ /* 0x000fc600078e0a03 */
[----:B------:R-:W-:Y:S01]  /*12150*/  ISETP.GT.U32.AND P4, PT, R3, R2, PT ;  /* 0x000000020300720c */ /* 0x000fe20003f84070 */
[----:B------:R-:W-:Y:S01]  /*12160*/  IMAD.MOV.U32 R15, RZ, RZ, R12 ;  /* 0x000000ffff0f7224 */ /* 0x000fe200078e000c */
[----:B------:R-:W-:Y:S02]  /*12170*/  IABS R10, R52 ;  /* 0x00000034000a7213 */ /* 0x000fe40000000000 */
[----:B------:R-:W-:Y:S02]  /*12180*/  IABS R7, R53 ;  /* 0x0000003500077213 */ /* 0x000fe40000000000 */
[----:B------:R-:W-:Y:S01]  /*12190*/  ISETP.GE.AND P0, PT, R54, RZ, PT ;  /* 0x000000ff3600720c */ /* 0x000fe20003f06270 */
[----:B------:R-:W-:Y:S02]  /*121a0*/  IMAD.MOV.U32 R5, RZ, RZ, R10 ;  /* 0x000000ffff057224 */ /* 0x000fe400078e000a */
[----:B------:R-:W-:Y:S02]  /*121b0*/  @!P2 IMAD.MOV R15, RZ, RZ, -R15 ;  /* 0x000000ffff0fa224 */ /* 0x000fe400078e0a0f */
[----:B------:R-:W-:Y:S01]  /*121c0*/  IMAD.HI.U32 R10, R4, R7, RZ ;  /* 0x00000007040a7227 */ /* 0x000fe200078e00ff */
[----:B------:R-:W-:-:S03]  /*121d0*/  ISETP.GE.AND P3, PT, R53, RZ, PT ;  /* 0x000000ff3500720c */ /* 0x000fc60003f66270 */
[--C-:B------:R-:W-:Y:S01]  /*121e0*/  @!P4 IMAD.IADD R2, R2, 0x1, -R3.reuse ;  /* 0x000000010202c824 */ /* 0x100fe200078e0a03 */
[----:B------:R0:W-:Y:S01]  /*121f0*/  STL [R1+0x20], R15 ;  /* 0x0000200f01007387 */ /* 0x0001e20000100800 */
[----:B------:R-:W-:Y:S02]  /*12200*/  IMAD.MOV R10, RZ, RZ, -R10 ;  /* 0x000000ffff0a7224 */ /* 0x000fe400078e0a0a */
[----:B------:R-:W-:Y:S02]  /*12210*/  @!P1 IMAD.IADD R9, R9, 0x1, -R3 ;  /* 0x0000000109099824 */ /* 0x000fe400078e0a03 */
[----:B------:R-:W-:Y:S02]  /*12220*/  IMAD.MOV.U32 R53, RZ, RZ, R49 ;  /* 0x000000ffff357224 */ /* 0x000fe400078e0031 */
[----:B------:R-:W-:Y:S02]  /*12230*/  IMAD.MOV.U32 R54, RZ, RZ, R48 ;  /* 0x000000ffff367224 */ /* 0x000fe400078e0030 */
[----:B0-----:R-:W-:-:S02]  /*12240*/  IMAD.MOV.U32 R15, RZ, RZ, R2 ;  /* 0x000000ffff0f7224 */ /* 0x001fc400078e0002 */
[----:B------:R-:W-:Y:S02]  /*12250*/  @!P5 IMAD.MOV R11, RZ, RZ, -R11 ;  /* 0x000000ffff0bd224 */ /* 0x000fe400078e0a0b */
[----:B------:R-:W-:Y:S01]  /*12260*/  IMAD R7, R3, R10, R7 ;  /* 0x0000000a03077224 */ /* 0x000fe200078e0207 */
[----:B------:R-:W-:Y:S01]  /*12270*/  IABS R10, R51 ;  /* 0x00000033000a7213 */ /* 0x000fe20000000000 */
[----:B------:R-:W-:Y:S02]  /*12280*/  IMAD.MOV.U32 R48, RZ, RZ, R39 ;  /* 0x000000ffff307224 */ /* 0x000fe400078e0027 */
[----:B------:R-:W-:Y:S01]  /*12290*/  @!P6 IMAD.MOV R9, RZ, RZ, -R9 ;  /* 0x000000ffff09e224 */ /* 0x000fe200078e0a09 */
[----:B------:R-:W-:Y:S01]  /*122a0*/  ISETP.GE.AND P6, PT, R51, RZ, PT ;  /* 0x000000ff3300720c */ /* 0x000fe20003fc6270 */
[----:B------:R-:W-:Y:S01]  /*122b0*/  @!P0 IMAD.MOV R15, RZ, RZ, -R15 ;  /* 0x000000ffff0f8224 */ /* 0x000fe200078e0a0f */
[----:B------:R-:W-:Y:S01]  /*122c0*/  ISETP.GE.AND P1, PT, R52, RZ, PT ;  /* 0x000000ff3400720c */ /* 0x000fe20003f26270 */
[----:B------:R-:W-:-:S02]  /*122d0*/  IMAD.MOV.U32 R39, RZ, RZ, R27 ;  /* 0x000000ffff277224 */ /* 0x000fc400078e001b */
[----:B------:R-:W-:Y:S02]  /*122e0*/  IMAD.MOV.U32 R52, RZ, RZ, R48 ;  /* 0x000000ffff347224 */ /* 0x000fe400078e0030 */
[----:B------:R-:W-:Y:S02]  /*122f0*/  IMAD.MOV.U32 R48, RZ, RZ, R46 ;  /* 0x000000ffff307224 */ /* 0x000fe400078e002e */
[----:B------:R-:W-:Y:S02]  /*12300*/  IMAD.MOV.U32 R46, RZ, RZ, R41 ;  /* 0x000000ffff2e7224 */ /* 0x000fe400078e0029 */
[----:B------:R-:W-:Y:S02]  /*12310*/  IMAD.MOV.U32 R41, RZ, RZ, R40 ;  /* 0x000000ffff297224 */ /* 0x000fe400078e0028 */
[----:B--2---:R-:W-:Y:S02]  /*12320*/  IMAD.MOV.U32 R49, RZ, RZ, R42 ;  /* 0x000000ffff317224 */ /* 0x004fe400078e002a */
[----:B------:R-:W-:-:S02]  /*12330*/  IMAD.MOV.U32 R42, RZ, RZ, R28 ;  /* 0x000000ffff2a7224 */ /* 0x000fc400078e001c */
[----:B------:R-:W2:Y:S01]  /*12340*/  LDL.LU R28, [R1+0x18c] ;  /* 0x00018c00011c7983 */ /* 0x000ea20000300800 */
[----:B------:R-:W-:Y:S02]  /*12350*/  IMAD.MOV.U32 R51, RZ, RZ, R49 ;  /* 0x000000ffff337224 */ /* 0x000fe400078e0031 */
[----:B------:R-:W-:Y:S01]  /*12360*/  IMAD.MOV.U32 R49, RZ, RZ, R45 ;  /* 0x000000ffff317224 */ /* 0x000fe200078e002d */
[----:B------:R-:W2:Y:S01]  /*12370*/  LDL.LU R27, [R1+0x244] ;  /* 0x00024400011b7983 */ /* 0x000ea20000300800 */
[----:B------:R-:W-:Y:S02]  /*12380*/  IMAD.MOV.U32 R45, RZ, RZ, R44 ;  /* 0x000000ffff2d7224 */ /* 0x000fe400078e002c */
[----:B------:R-:W-:Y:S01]  /*12390*/  IMAD.MOV.U32 R44, RZ, RZ, R26 ;  /* 0x000000ffff2c7224 */ /* 0x000fe200078e001a */
[----:B------:R0:W-:Y:S01]  /*123a0*/  STL [R1+0x1c], R11 ;  /* 0x00001c0b01007387 */ /* 0x0001e20000100800 */
[----:B------:R-:W-:-:S03]  /*123b0*/  IMAD.MOV.U32 R26, RZ, RZ, R251 ;  /* 0x000000ffff1a7224 */ /* 0x000fc600078e00fb */
[----:B------:R1:W-:Y:S04]  /*123c0*/  STL [R1+0x18], R9 ;  /* 0x0000180901007387 */ /* 0x0003e80000100800 */
[----:B------:R-:W-:Y:S04]  /*123d0*/  STL [R1+0x14], R15 ;  /* 0x0000140f01007387 */ /* 0x000fe80000100800 */
[----:B------:R-:W2:Y:S04]  /*123e0*/  LDL.LU R251, [R1+0x6fc] ;  /* 0x0006fc0001fb7983 */ /* 0x000ea80000300800 */
[----:B------:R-:W4:Y:S01]  /*123f0*/  LDL.LU R40, [R1+0x108] ;  /* 0x0001080001287983 */ /* 0x000f220000300800 */
[----:B------:R-:W-:-:S04]  /*12400*/  IMAD.HI.U32 R13, R4, R5, RZ ;  /* 0x00000005040d7227 */ /* 0x000fc800078e00ff */
[----:B------:R-:W-:-:S04]  /*12410*/  IMAD.MOV R13, RZ, RZ, -R13 ;  /* 0x000000ffff0d7224 */ /* 0x000fc800078e0a0d */
[C---:B------:R-:W-:Y:S01]  /*12420*/  IMAD R5, R3.reuse, R13, R5 ;  /* 0x0000000d03057224 */ /* 0x040fe200078e0205 */
[----:B------:R-:W-:-:S04]  /*12430*/  ISETP.GT.U32.AND P2, PT, R3, R7, PT ;  /* 0x000000070300720c */ /* 0x000fc80003f44070 */
[----:B------:R-:W-:Y:S01]  /*12440*/  ISETP.GT.U32.AND P5, PT, R3, R5, PT ;  /* 0x000000050300720c */ /* 0x000fe20003fa4070 */
[C---:B------:R-:W-:Y:S01]  /*12450*/  IMAD.HI.U32 R14, R4.reuse, R10, RZ ;  /* 0x0000000a040e7227 */ /* 0x040fe200078e00ff */
[----:B------:R-:W-:Y:S02]  /*12460*/  IABS R13, R56 ;  /* 0x00000038000d7213 */ /* 0x000fe40000000000 */
[----:B------:R-:W-:Y:S01]  /*12470*/  IABS R6, R55 ;  /* 0x0000003700067213 */ /* 0x000fe20000000000 */
[----:B------:R-:W-:Y:S01]  /*12480*/  IMAD.MOV R14, RZ, RZ, -R14 ;  /* 0x000000ffff0e7224 */ /* 0x000fe200078e0a0e */
[----:B------:R-:W-:Y:S01]  /*12490*/  IABS R8, R50 ;  /* 0x0000003200087213 */ /* 0x000fe20000000000 */
[----:B------:R-:W-:-:S04]  /*124a0*/  IMAD.HI.U32 R12, R4, R13, RZ ;  /* 0x0000000d040c7227 */ /* 0x000fc800078e00ff */
[--C-:B------:R-:W-:Y:S02]  /*124b0*/  @!P2 IMAD.IADD R7, R7, 0x1, -R3.reuse ;  /* 0x000000010707a824 */ /* 0x100fe400078e0a03 */
[----:B------:R-:W-:Y:S02]  /*124c0*/  IMAD R10, R3, R14, R10 ;  /* 0x0000000e030a7224 */ /* 0x000fe400078e020a */
[----:B------:R-:W-:Y:S02]  /*124d0*/  @!P5 IMAD.IADD R5, R5, 0x1, -R3 ;  /* 0x000000010505d824 */ /* 0x000fe400078e0a03 */
[----:B------:R-:W-:Y:S01]  /*124e0*/  IMAD.MOV.U32 R252, RZ, RZ, R6 ;  /* 0x000000fffffc7224 */ /* 0x000fe200078e0006 */
[C---:B------:R-:W-:Y:S01]  /*124f0*/  ISETP.GT.U32.AND P2, PT, R3.reuse, R7, PT ;  /* 0x000000070300720c */ /* 0x040fe20003f44070 */
[----:B------:R-:W-:Y:S01]  /*12500*/  IMAD.MOV R12, RZ, RZ, -R12 ;  /* 0x000000ffff0c7224 */ /* 0x000fe200078e0a0c */
[C---:B------:R-:W-:Y:S01]  /*12510*/  ISETP.GT.U32.AND P4, PT, R3.reuse, R10, PT ;  /* 0x0000000a0300720c */ /* 0x040fe20003f84070 */
[----:B0-----:R-:W-:Y:S01]  /*12520*/  IMAD.HI.U32 R11, R4, R8, RZ ;  /* 0x00000008040b7227 */ /* 0x001fe200078e00ff */
[----:B------:R-:W-:-:S03]  /*12530*/  ISETP.GT.U32.AND P5, PT, R3, R5, PT ;  /* 0x000000050300720c */ /* 0x000fc60003fa4070 */
[----:B-1----:R-:W-:-:S04]  /*12540*/  IMAD.HI.U32 R9, R4, R252, RZ ;  /* 0x000000fc04097227 */ /* 0x002fc800078e00ff */
[C---:B------:R-:W-:Y:S02]  /*12550*/  IMAD R6, R3.reuse, R12, R13 ;  /* 0x0000000c03067224 */ /* 0x040fe400078e020d */
[----:B------:R-:W-:Y:S02]  /*12560*/  IMAD.MOV R11, RZ, RZ, -R11 ;  /* 0x000000ffff0b7224 */ /* 0x000fe400078e0a0b */
[----:B------:R-:W-:Y:S01]  /*12570*/  IMAD.MOV R9, RZ, RZ, -R9 ;  /* 0x000000ffff097224 */ /* 0x000fe200078e0a09 */
[C---:B------:R-:W-:Y:S01]  /*12580*/  ISETP.GT.U32.AND P0, PT, R3.reuse, R6, PT ;  /* 0x000000060300720c */ /* 0x040fe20003f04070 */
[C---:B------:R-:W-:Y:S02]  /*12590*/  IMAD R2, R3.reuse, R11, R8 ;  /* 0x0000000b03027224 */ /* 0x040fe400078e0208 */
[----:B------:R-:W-:Y:S02]  /*125a0*/  IMAD R252, R3, R9, R252 ;  /* 0x0000000903fc7224 */ /* 0x000fe400078e02fc */
[--C-:B------:R-:W-:Y:S01]  /*125b0*/  @!P2 IMAD.IADD R7, R7, 0x1, -R3.reuse ;  /* 0x000000010707a824 */ /* 0x100fe200078e0a03 */
[----:B------:R-:W-:Y:S01]  /*125c0*/  ISETP.GT.U32.AND P2, PT, R3, R2, PT ;  /* 0x000000020300720c */ /* 0x000fe20003f44070 */
[----:B------:R-:W-:-:S02]  /*125d0*/  @!P4 IMAD.IADD R10, R10, 0x1, -R3 ;  /* 0x000000010a0ac824 */ /* 0x000fc400078e0a03 */
[----:B------:R-:W-:Y:S01]  /*125e0*/  @!P5 IMAD.IADD R5, R5, 0x1, -R3 ;  /* 0x000000010505d824 */ /* 0x000fe200078e0a03 */
[C---:B------:R-:W-:Y:S02]  /*125f0*/  ISETP.GT.U32.AND P5, PT, R3.reuse, R252, PT ;  /* 0x000000fc0300720c */ /* 0x040fe40003fa4070 */
[C---:B------:R-:W-:Y:S01]  /*12600*/  ISETP.GT.U32.AND P4, PT, R3.reuse, R10, PT ;  /* 0x0000000a0300720c */ /* 0x040fe20003f84070 */
[----:B------:R-:W-:Y:S02]  /*12610*/  IMAD.MOV.U32 R11, RZ, RZ, R7 ;  /* 0x000000ffff0b7224 */ /* 0x000fe400078e0007 */
[----:B------:R-:W-:Y:S01]  /*12620*/  @!P0 IMAD.IADD R6, R6, 0x1, -R3 ;  /* 0x0000000106068824 */ /* 0x000fe200078e0a03 */
[----:B------:R-:W-:Y:S01]  /*12630*/  IABS R9, R53 ;  /* 0x0000003500097213 */ /* 0x000fe20000000000 */
[----:B------:R-:W-:Y:S02]  /*12640*/  @!P3 IMAD.MOV R11, RZ, RZ, -R11 ;  /* 0x000000ffff0bb224 */ /* 0x000fe400078e0a0b */
[----:B------:R-:W-:Y:S01]  /*12650*/  @!P2 IMAD.IADD R2, R2, 0x1, -R3 ;  /* 0x000000010202a824 */ /* 0x000fe200078e0a03 */
[----:B------:R-:W-:-:S03]  /*12660*/  ISETP.GT.U32.AND P3, PT, R3, R6, PT ;  /* 0x000000060300720c */ /* 0x000fc60003f64070 */
[----:B------:R-:W-:Y:S01]  /*12670*/  @!P5 IMAD.IADD R252, R252, 0x1, -R3 ;  /* 0x00000001fcfcd824 */ /* 0x000fe200078e0a03 */
[----:B------:R-:W-:Y:S01]  /*12680*/  ISETP.GT.U32.AND P5, PT, R3, R2, PT ;  /* 0x000000020300720c */ /* 0x000fe20003fa4070 */
[----:B------:R-:W-:Y:S01]  /*12690*/  IMAD.HI.U32 R7, R4, R9, RZ ;  /* 0x0000000904077227 */ /* 0x000fe200078e00ff */
[----:B------:R-:W-:-:S03]  /*126a0*/  ISETP.GE.AND P0, PT, R56, RZ, PT ;  /* 0x000000ff3800720c */ /* 0x000fc60003f06270 */
[----:B------:R-:W-:Y:S01]  /*126b0*/  @!P4 IMAD.IADD R10, R10, 0x1, -R3 ;  /* 0x000000010a0ac824 */ /* 0x000fe200078e0a03 */
[----:B------:R-:W-:Y:S01]  /*126c0*/  ISETP.GE.AND P4, PT, R50, RZ, PT ;  /* 0x000000ff3200720c */ /* 0x000fe20003f86270 */
[----:B------:R-:W-:Y:S01]  /*126d0*/  @!P1 IMAD.MOV R5, RZ, RZ, -R5 ;  /* 0x000000ffff059224 */ /* 0x000fe200078e0a05 */
[----:B------:R-:W-:Y:S01]  /*126e0*/  ISETP.GT.U32.AND P1, PT, R3, R252, PT ;  /* 0x000000fc0300720c */ /* 0x000fe20003f24070 */
[----:B------:R-:W-:Y:S02]  /*126f0*/  IMAD.MOV.U32 R50, RZ, RZ, R49 ;  /* 0x000000ffff327224 */ /* 0x000fe400078e0031 */
[----:B------:R-:W-:Y:S02]  /*12700*/  IMAD.MOV.U32 R49, RZ, RZ, R48 ;  /* 0x000000ffff317224 */ /* 0x000fe400078e0030 */
[----:B------:R-:W-:Y:S01]  /*12710*/  IMAD.MOV R7, RZ, RZ, -R7 ;  /* 0x000000ffff077224 */ /* 0x000fe200078e0a07 */
[----:B------:R-:W-:Y:S01]  /*12720*/  ISETP.GE.AND P2, PT, R55, RZ, PT ;  /* 0x000000ff3700720c */ /* 0x000fe20003f46270 */
[----:B------:R-:W-:-:S02]  /*12730*/  IMAD.MOV.U32 R48, RZ, RZ, R47 ;  /* 0x000000ffff307224 */ /* 0x000fc400078e002f */
[----:B------:R-:W-:Y:S02]  /*12740*/  IMAD.MOV.U32 R47, RZ, RZ, R43 ;  /* 0x000000ffff2f7224 */ /* 0x000fe400078e002b */
[----:B------:R-:W-:Y:S01]  /*12750*/  IMAD.MOV.U32 R43, RZ, RZ, R42 ;  /* 0x000000ffff2b7224 */ /* 0x000fe200078e002a */
[----:B------:R-:W-:Y:S01]  /*12760*/  IABS R8, R54 ;  /* 0x0000003600087213 */ /* 0x000fe20000000000 */
[----:B------:R-:W-:Y:S01]  /*12770*/  IMAD.MOV.U32 R42, RZ, RZ, R35 ;  /* 0x000000ffff2a7224 */ /* 0x000fe200078e0023 */
[----:B------:R-:W-:Y:S01]  /*12780*/  STL [R1+0x10], R11 ;  /* 0x0000100b01007387 */ /* 0x000fe20000100800 */
[----:B------:R-:W-:Y:S02]  /*12790*/  IMAD R9, R3, R7, R9 ;  /* 0x0000000703097224 */ /* 0x000fe400078e0209 */
[----:B------:R-:W-:Y:S02]  /*127a0*/  @!P3 IMAD.IADD R6, R6, 0x1, -R3 ;  /* 0x000000010606b824 */ /* 0x000fe400078e0a03 */
[----:B------:R-:W-:-:S02]  /*127b0*/  IMAD.MOV.U32 R35, RZ, RZ, R34 ;  /* 0x000000ffff237224 */ /* 0x000fc400078e0022 */
[----:B------:R-:W-:Y:S01]  /*127c0*/  IMAD.MOV.U32 R7, RZ, RZ, R10 ;  /* 0x000000ffff077224 */ /* 0x000fe200078e000a */
[----:B------:R-:W2:Y:S01]  /*127d0*/  LDL.LU R34, [R1+0x2a4] ;  /* 0x0002a40001227983 */ /* 0x000ea20000300800 */
[----:B------:R-:W-:Y:S02]  /*127e0*/  IMAD.MOV.U32 R56, RZ, RZ, R49 ;  /* 0x000000ffff387224 */ /* 0x000fe400078e0031 */
[----:B------:R-:W-:Y:S01]  /*127f0*/  IMAD.MOV.U32 R49, RZ, RZ, R47 ;  /* 0x000000ffff317224 */ /* 0x000fe200078e002f */
[----:B------:R0:W-:Y:S01]  /*12800*/  STL [R1+0xc], R5 ;  /* 0x00000c0501007387 */ /* 0x0001e20000100800 */
[----:B------:R-:W-:Y:S02]  /*12810*/  IMAD.MOV.U32 R47, RZ, RZ, R46 ;  /* 0x000000ffff2f7224 */ /* 0x000fe400078e002e */
[----:B------:R-:W-:Y:S02]  /*12820*/  @!P6 IMAD.MOV R7, RZ, RZ, -R7 ;  /* 0x000000ffff07e224 */ /* 0x000fe400078e0a07 */
[----:B------:R-:W-:-:S02]  /*12830*/  IMAD.MOV.U32 R57, RZ, RZ, R48 ;  /* 0x000000ffff397224 */ /* 0x000fc400078e0030 */
[----:B------:R-:W-:Y:S02]  /*12840*/  IMAD.MOV.U32 R46, RZ, RZ, R45 ;  /* 0x000000ffff2e7224 */ /* 0x000fe400078e002d */
[----:B0-----:R-:W-:Y:S02]  /*12850*/  IMAD.MOV.U32 R5, RZ, RZ, R6 ;  /* 0x000000ffff057224 */ /* 0x001fe400078e0006 */
[----:B------:R-:W-:-:S04]  /*12860*/  IMAD.HI.U32 R11, R4, R8, RZ ;  /* 0x00000008040b7227 */ /* 0x000fc800078e00ff */
[----:B------:R-:W-:Y:S02]  /*12870*/  IMAD.MOV.U32 R45, RZ, RZ, R44 ;  /* 0x000000ffff2d7224 */ /* 0x000fe400078e002c */
[----:B------:R-:W-:Y:S02]  /*12880*/  IMAD.MOV.U32 R48, RZ, RZ, R41 ;  /* 0x000000ffff307224 */ /* 0x000fe400078e0029 */
[--C-:B------:R-:W-:Y:S02]  /*12890*/  @!P5 IMAD.IADD R2, R2, 0x1, -R3.reuse ;  /* 0x000000010202d824 */ /* 0x100fe400078e0a03 */
[----:B------:R-:W-:Y:S02]  /*128a0*/  @!P1 IMAD.IADD R252, R252, 0x1, -R3 ;  /* 0x00000001fcfc9824 */ /* 0x000fe400078e0a03 */
[----:B------:R-:W-:Y:S01]  /*128b0*/  @!P0 IMAD.MOV R5, RZ, RZ, -R5 ;  /* 0x000000ffff058224 */ /* 0x000fe200078e0a05 */
[----:B------:R-:W-:Y:S01]  /*128c0*/  STL [R1+0x8], R7 ;  /* 0x0000080701007387 */ /* 0x000fe20000100800 */
[----:B------:R-:W-:-:S02]  /*128d0*/  IMAD.MOV.U32 R55, RZ, RZ, R49 ;  /* 0x000000ffff377224 */ /* 0x000fc400078e0031 */
[----:B------:R-:W-:Y:S02]  /*128e0*/  IMAD.MOV R11, RZ, RZ, -R11 ;  /* 0x000000ffff0b7224 */ /* 0x000fe400078e0a0b */
[----:B------:R-:W-:Y:S02]  /*128f0*/  IMAD.MOV.U32 R49, RZ, RZ, R48 ;  /* 0x000000ffff317224 */ /* 0x000fe400078e0030 */
[----:B------:R-:W-:Y:S02]  /*12900*/  @!P4 IMAD.MOV R2, RZ, RZ, -R2 ;  /* 0x000000ffff02c224 */ /* 0x000fe400078e0a02 */
[----:B------:R-:W-:Y:S01]  /*12910*/  @!P2 IMAD.MOV R252, RZ, RZ, -R252 ;  /* 0x000000fffffca224 */ /* 0x000fe200078e0afc */
[----:B------:R-:W-:Y:S01]  /*12920*/  IABS R12, R50 ;  /* 0x00000032000c7213 */ /* 0x000fe20000000000 */
[C---:B------:R-:W-:Y:S01]  /*12930*/  IMAD R8, R3.reuse, R11, R8 ;  /* 0x0000000b03087224 */ /* 0x040fe200078e0208 */
[----:B------:R-:W-:Y:S02]  /*12940*/  ISETP.GE.AND P2, PT, R50, RZ, PT ;  /* 0x000000ff3200720c */ /* 0x000fe40003f46270 */
[----:B------:R-:W-:-:S02]  /*12950*/  ISETP.GT.U32.AND P0, PT, R3, R9, PT ;  /* 0x000000090300720c */ /* 0x000fc40003f04070 */
[----:B------:R-:W-:Y:S02]  /*12960*/  ISETP.GT.U32.AND P3, PT, R3, R8, PT ;  /* 0x000000080300720c */ /* 0x000fe40003f64070 */
[----:B------:R-:W-:-:S09]  /*12970*/  ISETP.GE.AND P6, PT, R54, RZ, PT ;  /* 0x000000ff3600720c */ /* 0x000fd20003fc6270 */
[--C-:B------:R-:W-:Y:S02]  /*12980*/  @!P0 IMAD.IADD R9, R9, 0x1, -R3.reuse ;  /* 0x0000000109098824 */ /* 0x100fe400078e0a03 */
[----:B------:R-:W-:-:S03]  /*12990*/  @!P3 IMAD.IADD R8, R8, 0x1, -R3 ;  /* 0x000000010808b824 */ /* 0x000fc600078e0a03 */
[C---:B------:R-:W-:Y:S02]  /*129a0*/  ISETP.GT.U32.AND P4, PT, R3.reuse, R9, PT ;  /* 0x000000090300720c */ /* 0x040fe40003f84070 */
[----:B------:R-:W-:Y:S02]  /*129b0*/  ISETP.GT.U32.AND P0, PT, R3, R8, PT ;  /* 0x000000080300720c */ /* 0x000fe40003f04070 */
[----:B------:R-:W-:Y:S01]  /*129c0*/  ISETP.GE.AND P5, PT, R53, RZ, PT ;  /* 0x000000ff3500720c */ /* 0x000fe20003fa6270 */
[----:B------:R-:W-:-:S08]  /*129d0*/  IMAD.MOV.U32 R54, RZ, RZ, R49 ;  /* 0x000000ffff367224 */ /* 0x000fd000078e0031 */
[--C-:B------:R-:W-:Y:S02]  /*129e0*/  @!P4 IMAD.IADD R9, R9, 0x1, -R3.reuse ;  /* 0x000000010909c824 */ /* 0x100fe400078e0a03 */
[----:B------:R-:W-:Y:S02]  /*129f0*/  @!P0 IMAD.IADD R8, R8, 0x1, -R3 ;  /* 0x0000000108088824 */ /* 0x000fe400078e0a03 */
[----:B------:R-:W-:Y:S02]  /*12a00*/  @!P5 IMAD.MOV R9, RZ, RZ, -R9 ;  /* 0x000000ffff09d224 */ /* 0x000fe400078e0a09 */
[----:B------:R-:W-:Y:S01]  /*12a10*/  @!P6 IMAD.MOV R8, RZ, RZ, -R8 ;  /* 0x000000ffff08e224 */ /* 0x000fe200078e0a08 */
[----:B------:R-:W-:Y:S02]  /*12a20*/  IABS R11, R51 ;  /* 0x00000033000b7213 */ /* 0x000fe40000000000 */
[----:B------:R-:W-:Y:S01]  /*12a30*/  ISETP.GE.AND P3, PT, R51, RZ, PT ;  /* 0x000000ff3300720c */ /* 0x000fe20003f66270 */
[----:B------:R-:W-:-:S02]  /*12a40*/  IMAD.MOV.U32 R51, RZ, RZ, R47 ;  /* 0x000000ffff337224 */ /* 0x000fc400078e002f */
[----:B----4-:R-:W-:Y:S02]  /*12a50*/  IMAD.MOV.U32 R44, RZ, RZ, R40 ;  /* 0x000000ffff2c7224 */ /* 0x010fe400078e0028 */
[----:B------:R-:W-:Y:S02]  /*12a60*/  IMAD.MOV.U32 R40, RZ, RZ, R26 ;  /* 0x000000ffff287224 */ /* 0x000fe400078e001a */
[----:B------:R-:W-:Y:S02]  /*12a70*/  IMAD.MOV.U32 R26, RZ, RZ, R126 ;  /* 0x000000ffff1a7224 */ /* 0x000fe400078e007e */
[----:B------:R-:W4:Y:S01]  /*12a80*/  LDL.LU R126, [R1+0x320] ;  /* 0x00032000017e7983 */ /* 0x000f220000300800 */
[----:B------:R-:W-:Y:S02]  /*12a90*/  IMAD.MOV.U32 R48, RZ, RZ, R44 ;  /* 0x000000ffff307224 */ /* 0x000fe400078e002c */
[----:B------:R-:W-:Y:S01]  /*12aa0*/  IMAD.MOV.U32 R44, RZ, RZ, R37 ;  /* 0x000000ffff2c7224 */ /* 0x000fe200078e0025 */
[----:B------:R-:W2:Y:S01]  /*12ab0*/  LDL.LU R41, [R1+0x1d4] ;  /* 0x0001d40001297983 */ /* 0x000ea20000300800 */
[----:B------:R-:W-:-:S03]  /*12ac0*/  IMAD.MOV.U32 R37, RZ, RZ, R29 ;  /* 0x000000ffff257224 */ /* 0x000fc600078e001d */
[----:B------:R0:W-:Y:S01]  /*12ad0*/  STL [R1+0x4], R5 ;  /* 0x0000040501007387 */ /* 0x0001e20000100800 */
[----:B------:R-:W-:-:S03]  /*12ae0*/  IMAD.MOV.U32 R50, RZ, RZ, R48 ;  /* 0x000000ffff327224 */ /* 0x000fc600078e0030 */
[----:B------:R-:W4:Y:S04]  /*12af0*/  LDL.LU R29, [R1+0x1a8] ;  /* 0x0001a800011d7983 */ /* 0x000f280000300800 */
[----:B------:R1:W-:Y:S04]  /*12b00*/  STL [R1], R2 ;  /* 0x0000000201007387 */ /* 0x0003e80000100800 */
[----:B------:R-:W-:Y:S04]  /*12b10*/  STL [R1+0x1ddc], R252 ;  /* 0x001ddcfc01007387 */ /* 0x000fe80000100800 */
[----:B------:R-:W2:Y:S04]  /*12b20*/  LDL.LU R48, [R1+0x150] ;  /* 0x0001500001307983 */ /* 0x000ea80000300800 */
[----:B------:R-:W4:Y:S04]  /*12b30*/  LDL.LU R49, [R1+0x15c] ;  /* 0x00015c0001317983 */ /* 0x000f280000300800 */
[----:B------:R-:W-:Y:S04]  /*12b40*/  STL [R1+0x1de0], R8 ;  /* 0x001de00801007387 */ /* 0x000fe80000100800 */
[----:B------:R-:W-:Y:S04]  /*12b50*/  STL [R1+0x1de4], R9 ;  /* 0x001de40901007387 */ /* 0x000fe80000100800 */
[----:B------:R-:W4:Y:S01]  /*12b60*/  LDL.LU R47, [R1+0x200] ;  /* 0x00020000012f7983 */ /* 0x000f220000300800 */
[----:B------:R-:W-:Y:S01]  /*12b70*/  IABS R10, R52 ;  /* 0x00000034000a7213 */ /* 0x000fe20000000000 */
[----:B0-----:R-:W-:-:S04]  /*12b80*/  IMAD.HI.U32 R5, R4, R11, RZ ;  /* 0x0000000b04057227 */ /* 0x001fc800078e00ff */
[----:B------:R-:W-:-:S04]  /*12b90*/  IMAD.HI.U32 R6, R4, R10, RZ ;  /* 0x0000000a04067227 */ /* 0x000fc800078e00ff */
[----:B------:R-:W-:Y:S02]  /*12ba0*/  IMAD.MOV R6, RZ, RZ, -R6 ;  /* 0x000000ffff067224 */ /* 0x000fe400078e0a06 */
[----:B------:R-:W-:Y:S02]  /*12bb0*/  IMAD.MOV R5, RZ, RZ, -R5 ;  /* 0x000000ffff057224 */ /* 0x000fe400078e0a05 */
[C---:B------:R-:W-:Y:S02]  /*12bc0*/  IMAD R10, R3.reuse, R6, R10 ;  /* 0x00000006030a7224 */ /* 0x040fe400078e020a */
[C---:B------:R-:W-:Y:S02]  /*12bd0*/  IMAD R11, R3.reuse, R5, R11 ;  /* 0x00000005030b7224 */ /* 0x040fe400078e020b */
[----:B------:R-:W-:Y:S01]  /*12be0*/  IMAD.HI.U32 R13, R4, R12, RZ ;  /* 0x0000000c040d7227 */ /* 0x000fe200078e00ff */
[C---:B------:R-:W-:Y:S02]  /*12bf0*/  ISETP.GT.U32.AND P0, PT, R3.reuse, R10, PT ;  /* 0x0000000a0300720c */ /* 0x040fe40003f04070 */
[----:B------:R-:W-:Y:S01]  /*12c00*/  ISETP.GT.U32.AND P4, PT, R3, R11, PT ;  /* 0x0000000b0300720c */ /* 0x000fe20003f84070 */
[----:B------:R-:W-:-:S04]  /*12c10*/  IMAD.MOV R13, RZ, RZ, -R13 ;  /* 0x000000ffff0d7224 */ /* 0x000fc800078e0a0d */
[----:B------:R-:W-:Y:S01]  /*12c20*/  IMAD R12, R3, R13, R12 ;  /* 0x0000000d030c7224 */ /* 0x000fe200078e020c */
[----:B------:R-:W-:-:S05]  /*12c30*/  IABS R5, R57 ;  /* 0x0000003900057213 */ /* 0x000fca0000000000 */
[--C-:B------:R-:W-:Y:S01]  /*12c40*/  @!P0 IMAD.IADD R10, R10, 0x1, -R3.reuse ;  /* 0x000000010a0a8824 */ /* 0x100fe200078e0a03 */
[----:B------:R-:W-:Y:S01]  /*12c50*/  ISETP.GT.U32.AND P0, PT, R3, R12, PT ;  /* 0x0000000c0300720c */ /* 0x000fe20003f04070 */
[----:B------:R-:W-:Y:S01]  /*12c60*/  @!P4 IMAD.IADD R11, R11, 0x1, -R3 ;  /* 0x000000010b0bc824 */ /* 0x000fe200078e0a03 */
[----:B------:R-:W-:Y:S01]  /*12c70*/  IABS R6, R56 ;  /* 0x0000003800067213 */ /* 0x000fe20000000000 */
[C---:B------:R-:W-:Y:S01]  /*12c80*/  IMAD.HI.U32 R15, R4.reuse, R5, RZ ;  /* 0x00000005040f7227 */ /* 0x040fe200078e00ff */
[C---:B------:R-:W-:Y:S02]  /*12c90*/  ISETP.GT.U32.AND P4, PT, R3.reuse, R10, PT ;  /* 0x0000000a0300720c */ /* 0x040fe40003f84070 */
[----:B------:R-:W-:Y:S01]  /*12ca0*/  ISETP.GT.U32.AND P6, PT, R3, R11, PT ;  /* 0x0000000b0300720c */ /* 0x000fe20003fc4070 */
[----:B------:R-:W-:Y:S01]  /*12cb0*/  IMAD.HI.U32 R14, R4, R6, RZ ;  /* 0x00000006040e7227 */ /* 0x000fe200078e00ff */
[----:B------:R-:W-:Y:S02]  /*12cc0*/  ISETP.GE.AND P1, PT, R52, RZ, PT ;  /* 0x000000ff3400720c */ /* 0x000fe40003f26270 */
[----:B------:R-:W-:Y:S01]  /*12cd0*/  IABS R7, R50 ;  /* 0x0000003200077213 */ /* 0x000fe20000000000 */
[----:B------:R-:W-:Y:S01]  /*12ce0*/  IMAD.MOV R15, RZ, RZ, -R15 ;  /* 0x000000ffff0f7224 */ /* 0x000fe200078e0a0f */
[----:B-1----:R-:W-:Y:S01]  /*12cf0*/  IABS R2, R55 ;  /* 0x0000003700027213 */ /* 0x002fe20000000000 */
[----:B------:R-:W-:-:S02]  /*12d00*/  @!P0 IMAD.IADD R12, R12, 0x1, -R3 ;  /* 0x000000010c0c8824 */ /* 0x000fc400078e0a03 */
[----:B------:R-:W-:Y:S02]  /*12d10*/  IMAD.MOV R14, RZ, RZ, -R14 ;  /* 0x000000ffff0e7224 */ /* 0x000fe400078e0a0e */
[C---:B------:R-:W-:Y:S02]  /*12d20*/  IMAD R5, R3.reuse, R15, R5 ;  /* 0x0000000f03057224 */ /* 0x040fe400078e0205 */
[----:B------:R-:W-:Y:S01]  /*12d30*/  IMAD.HI.U32 R16, R4, R7, RZ ;  /* 0x0000000704107227 */ /* 0x000fe200078e00ff */
[----:B------:R-:W-:-:S03]  /*12d40*/  ISETP.GT.U32.AND P0, PT, R3, R12, PT ;  /* 0x0000000c0300720c */ /* 0x000fc60003f04070 */
[----:B------:R-:W-:Y:S02]  /*12d50*/  IMAD R6, R3, R14, R6 ;  /* 0x0000000e03067224 */ /* 0x000fe400078e0206 */
[--C-:B------:R-:W-:Y:S02]  /*12d60*/  @!P4 IMAD.IADD R10, R10, 0x1, -R3.reuse ;  /* 0x000000010a0ac824 */ /* 0x100fe400078e0a03 */
[----:B------:R-:W-:Y:S01]  /*12d70*/  @!P6 IMAD.IADD R11, R11, 0x1, -R3 ;  /* 0x000000010b0be824 */ /* 0x000fe200078e0a03 */
[----:B------:R-:W-:Y:S01]  /*12d80*/  ISETP.GT.U32.AND P6, PT, R3, R5, PT ;  /* 0x000000050300720c */ /* 0x000fe20003fc4070 */
[----:B------:R-:W-:-:S04]  /*12d90*/  IMAD.HI.U32 R13, R4, R2, RZ ;  /* 0x00000002040d7227 */ /* 0x000fc800078e00ff */
[----:B------:R-:W-:Y:S02]  /*12da0*/  IMAD.MOV R16, RZ, RZ, -R16 ;  /* 0x000000ffff107224 */ /* 0x000fe400078e0a10 */
[----:B------:R-:W-:Y:S01]  /*12db0*/  @!P1 IMAD.MOV R10, RZ, RZ, -R10 ;  /* 0x000000ffff0a9224 */ /* 0x000fe200078e0a0a */
[C---:B------:R-:W-:Y:S01]  /*12dc0*/  ISETP.GT.U32.AND P1, PT, R3.reuse, R6, PT ;  /* 0x000000060300720c */ /* 0x040fe20003f24070 */
[----:B------:R-:W-:Y:S02]  /*12dd0*/  IMAD.MOV R13, RZ, RZ, -R13 ;  /* 0x000000ffff0d7224 */ /* 0x000fe400078e0a0d */
[C---:B------:R-:W-:Y:S02]  /*12de0*/  IMAD R7, R3.reuse, R16, R7 ;  /* 0x0000001003077224 */ /* 0x040fe400078e0207 */
[----:B------:R-:W-:-:S03]  /*12df0*/  IMAD R2, R3, R13, R2 ;  /* 0x0000000d03027224 */ /* 0x000fc600078e0202 */
[----:B------:R-:W-:Y:S01]  /*12e00*/  ISETP.GT.U32.AND P4, PT, R3, R7, PT ;  /* 0x000000070300720c */ /* 0x000fe20003f84070 */
[--C-:B------:R-:W-:Y:S01]  /*12e10*/  @!P0 IMAD.IADD R12, R12, 0x1, -R3.reuse ;  /* 0x000000010c0c8824 */ /* 0x100fe200078e0a03 */
[----:B------:R-:W-:Y:S01]  /*12e20*/  IABS R13, R54 ;  /* 0x00000036000d7213 */ /* 0x000fe20000000000 */
[--C-:B------:R-:W-:Y:S01]  /*12e30*/  @!P6 IMAD.IADD R5, R5, 0x1, -R3.reuse ;  /* 0x000000010505e824 */ /* 0x100fe200078e0a03 */
[C---:B------:R-:W-:Y:S01]  /*12e40*/  ISETP.GT.U32.AND P0, PT, R3.reuse, R2, PT ;  /* 0x000000020300720c */ /* 0x040fe20003f04070 */
[----:B------:R-:W-:Y:S02]  /*12e50*/  @!P1 IMAD.IADD R6, R6, 0x1, -R3 ;  /* 0x0000000106069824 */ /* 0x000fe400078e0a03 */
[----:B------:R-:W-:Y:S01]  /*12e60*/  IMAD.HI.U32 R17, R4, R13, RZ ;  /* 0x0000000d04117227 */ /* 0x000fe200078e00ff */
[----:B------:R-:W-:-:S03]  /*12e70*/  ISETP.GT.U32.AND P1, PT, R3, R5, PT ;  /* 0x000000050300720c */ /* 0x000fc60003f24070 */
[----:B------:R-:W-:Y:S02]  /*12e80*/  IMAD.MOV R17, RZ, RZ, -R17 ;  /* 0x000000ffff117224 */ /* 0x000fe400078e0a11 */
[----:B------:R-:W-:Y:S02]  /*12e90*/  @!P4 IMAD.IADD R7, R7, 0x1, -R3 ;  /* 0x000000010707c824 */ /* 0x000fe400078e0a03 */
[----:B------:R-:W-:Y:S02]  /*12ea0*/  IMAD.MOV.U32 R52, RZ, RZ, R46 ;  /* 0x000000ffff347224 */ /* 0x000fe400078e002e */
[C---:B------:R-:W-:Y:S02]  /*12eb0*/  IMAD R17, R3.reuse, R17, R13 ;  /* 0x0000001103117224 */ /* 0x040fe400078e020d */
[--C-:B------:R-:W-:Y:S01]  /*12ec0*/  @!P0 IMAD.IADD R2, R2, 0x1, -R3.reuse ;  /* 0x0000000102028824 */ /* 0x100fe200078e0a03 */
[C---:B------:R-:W-:Y:S02]  /*12ed0*/  ISETP.GT.U32.AND P0, PT, R3.reuse, R6, PT ;  /* 0x000000060300720c */ /* 0x040fe40003f04070 */
[----:B------:R-:W-:Y:S01]  /*12ee0*/  ISETP.GT.U32.AND P6, PT, R3, R7, PT ;  /* 0x000000070300720c */ /* 0x000fe20003fc4070 */
[----:B------:R-:W-:Y:S01]  /*12ef0*/  @!P1 IMAD.IADD R5, R5, 0x1, -R3 ;  /* 0x0000000105059824 */ /* 0x000fe200078e0a03 */
[----:B------:R-:W-:-:S02]  /*12f00*/  IABS R19, R52 ;  /* 0x0000003400137213 */ /* 0x000fc40000000000 */
[C---:B------:R-:W-:Y:S02]  /*12f10*/  ISETP.GT.U32.AND P1, PT, R3.reuse, R17, PT ;  /* 0x000000110300720c */ /* 0x040fe40003f24070 */
[----:B------:R-:W-:Y:S01]  /*12f20*/  ISETP.GE.AND P5, PT, R50, RZ, PT ;  /* 0x000000ff3200720c */ /* 0x000fe20003fa6270 */
[----:B------:R-:W-:Y:S01]  /*12f30*/  @!P2 IMAD.MOV R12, RZ, RZ, -R12 ;  /* 0x000000ffff0ca224 */ /* 0x000fe200078e0a0c */
[----:B------:R-:W-:-:S03]  /*12f40*/  ISETP.GT.U32.AND P2, PT, R3, R2, PT ;  /* 0x000000020300720c */ /* 0x000fc60003f44070 */
[--C-:B------:R-:W-:Y:S02]  /*12f50*/  @!P0 IMAD.IADD R6, R6, 0x1, -R3.reuse ;  /* 0x0000000106068824 */ /* 0x100fe400078e0a03 */
[----:B------:R-:W-:-:S04]  /*12f60*/  @!P6 IMAD.IADD R7, R7, 0x1, -R3 ;  /* 0x000000010707e824 */ /* 0x000fc800078e0a03 */
[----:B------:R-:W-:Y:S02]  /*12f70*/  @!P1 IMAD.IADD R17, R17, 0x1, -R3 ;  /* 0x0000000111119824 */ /* 0x000fe400078e0a03 */
[----:B------:R-:W-:Y:S01]  /*12f80*/  @!P3 IMAD.MOV R11, RZ, RZ, -R11 ;  /* 0x000000ffff0bb224 */ /* 0x000fe200078e0a0b */
[----:B------:R-:W-:Y:S01]  /*12f90*/  ISETP.GE.AND P3, PT, R57, RZ, PT ;  /* 0x000000ff3900720c */ /* 0x000fe20003f66270 */
[----:B------:R-:W-:Y:S01]  /*12fa0*/  @!P2 IMAD.IADD R2, R2, 0x1, -R3 ;  /* 0x000000010202a824 */ /* 0x000fe200078e0a03 */
[----:B------:R-:W-:Y:S02]  /*12fb0*/  ISETP.GE.AND P4, PT, R56, RZ, PT ;  /* 0x000000ff3800720c */ /* 0x000fe40003f86270 */
[----:B------:R-:W-:Y:S02]  /*12fc0*/  IABS R20, R51 ;  /* 0x0000003300147213 */ /* 0x000fe40000000000 */
[----:B------:R-:W-:Y:S01]  /*12fd0*/  ISETP.GE.AND P2, PT, R54, RZ, PT ;  /* 0x000000ff3600720c */ /* 0x000fe20003f46270 */
[----:B------:R-:W-:Y:S01]  /*12fe0*/  IMAD.MOV.U32 R46, RZ, RZ, R40 ;  /* 0x000000ffff2e7224 */ /* 0x000fe200078e0028 */
[----:B------:R-:W-:Y:S01]  /*12ff0*/  ISETP.GE.AND P6, PT, R55, RZ, PT ;  /* 0x000000ff3700720c */ /* 0x000fe20003fc6270 */
[----:B------:R-:W-:-:S04]  /*13000*/  IMAD.HI.U32 R22, R4, R20, RZ ;  /* 0x0000001404167227 */ /* 0x000fc800078e00ff */
[----:B------:R-:W-:Y:S02]  /*13010*/  IMAD.MOV.U32 R40, RZ, RZ, R38 ;  /* 0x000000ffff287224 */ /* 0x000fe400078e0026 */
[----:B------:R-:W-:Y:S02]  /*13020*/  IMAD.MOV.U32 R14, RZ, RZ, R5 ;  /* 0x000000ffff0e7224 */ /* 0x000fe400078e0005 */
[----:B---3--:R-:W-:Y:S02]  /*13030*/  IMAD.MOV.U32 R38, RZ, RZ, R127 ;  /* 0x000000ffff267224 */ /* 0x008fe400078e007f */
[----:B------:R-:W-:Y:S01]  /*13040*/  IMAD.MOV R22, RZ, RZ, -R22 ;  /* 0x000000ffff167224 */ /* 0x000fe200078e0a16 */
[----:B------:R-:W3:Y:S01]  /*13050*/  LDL.LU R127, [R1+0x650] ;  /* 0x00065000017f7983 */ /* 0x000ee20000300800 */
[----:B------:R-:W-:Y:S02]  /*13060*/  IMAD.MOV.U32 R15, RZ, RZ, R6 ;  /* 0x000000ffff0f7224 */ /* 0x000fe400078e0006 */
[----:B------:R-:W-:-:S02]  /*13070*/  IMAD.MOV.U32 R16, RZ, RZ, R2 ;  /* 0x000000ffff107224 */ /* 0x000fc400078e0002 */
[----:B------:R-:W-:Y:S02]  /*13080*/  @!P3 IMAD.MOV R14, RZ, RZ, -R14 ;  /* 0x000000ffff0eb224 */ /* 0x000fe400078e0a0e */
[----:B------:R-:W-:Y:S02]  /*13090*/  @!P4 IMAD.MOV R15, RZ, RZ, -R15 ;  /* 0x000000ffff0fc224 */ /* 0x000fe400078e0a0f */
[----:B------:R-:W-:Y:S02]  /*130a0*/  IMAD R20, R3, R22, R20 ;  /* 0x0000001603147224 */ /* 0x000fe400078e0214 */
[----:B------:R-:W-:Y:S02]  /*130b0*/  @!P6 IMAD.MOV R16, RZ, RZ, -R16 ;  /* 0x000000ffff10e224 */ /* 0x000fe400078e0a10 */
[----:B--2---:R-:W-:-:S05]  /*130c0*/  IMAD.MOV.U32 R53, RZ, RZ, R48 ;  /* 0x000000ffff357224 */ /* 0x004fca00078e0030 */
[----:B------:R-:W-:-:S05]  /*130d0*/  IABS R18, R53 ;  /* 0x0000003500127213 */ /* 0x000fca0000000000 */
[----:B------:R-:W-:-:S04]  /*130e0*/  IMAD.HI.U32 R13, R4, R18, RZ ;  /* 0x00000012040d7227 */ /* 0x000fc800078e00ff */
[----:B------:R-:W-:-:S04]  /*130f0*/  IMAD.MOV R13, RZ, RZ, -R13 ;  /* 0x000000ffff0d7224 */ /* 0x000fc800078e0a0d */
[----:B------:R-:W-:Y:S02]  /*13100*/  IMAD R18, R3, R13, R18 ;  /* 0x0000000d03127224 */ /* 0x000fe400078e0212 */
[----:B------:R-:W-:-:S03]  /*13110*/  IMAD.HI.U32 R13, R4, R19, RZ ;  /* 0x00000013040d7227 */ /* 0x000fc600078e00ff */
[----:B------:R-:W-:Y:S01]  /*13120*/  ISETP.GT.U32.AND P0, PT, R3, R18, PT ;  /* 0x000000120300720c */ /* 0x000fe20003f04070 */
[----:B------:R-:W-:-:S04]  /*13130*/  IMAD.MOV R13, RZ, RZ, -R13 ;  /* 0x000000ffff0d7224 */ /* 0x000fc800078e0a0d */
[----:B------:R-:W-:Y:S02]  /*13140*/  IMAD R19, R3, R13, R19 ;  /* 0x0000000d03137224 */ /* 0x000fe400078e0213 */
[----:B------:R-:W-:-:S04]  /*13150*/  IMAD.MOV.U32 R13, RZ, RZ, R7 ;  /* 0x000000ffff0d7224 */ /* 0x000fc800078e0007 */
[----:B------:R-:W-:Y:S01]  /*13160*/  @!P5 IMAD.MOV R13, RZ, RZ, -R13 ;  /* 0x000000ffff0dd224 */ /* 0x000fe200078e0a0d */
[C---:B------:R-:W-:Y:S01]  /*13170*/  ISETP.GT.U32.AND P5, PT, R3.reuse, R17, PT ;  /* 0x000000110300720c */ /* 0x040fe20003fa4070 */
[----:B------:R-:W-:Y:S02]  /*13180*/  @!P0 IMAD.IADD R18, R18, 0x1, -R3 ;  /* 0x0000000112128824 */ /* 0x000fe400078e0a03 */
[----:B----4-:R-:W-:Y:S02]  /*13190*/  IMAD.MOV.U32 R50, RZ, RZ, R49 ;  /* 0x000000ffff327224 */ /* 0x010fe400078e0031 */
[----:B------:R-:W-:Y:S01]  /*131a0*/  IMAD.MOV.U32 R49, RZ, RZ, R128 ;  /* 0x000000ffff317224 */ /* 0x000fe200078e0080 */
[----:B------:R-:W-:Y:S01]  /*131b0*/  ISETP.GT.U32.AND P0, PT, R3, R18, PT ;  /* 0x000000120300720c */ /* 0x000fe20003f04070 */
[----:B------:R-:W-:Y:S01]  /*131c0*/  IMAD.MOV.U32 R48, RZ, RZ, R45 ;  /* 0x000000ffff307224 */ /* 0x000fe200078e002d */
[----:B------:R-:W-:Y:S01]  /*131d0*/  ISETP.GE.AND P1, PT, R53, RZ, PT ;  /* 0x000000ff3500720c */ /* 0x000fe20003f26270 */
[----:B------:R-:W-:Y:S01]  /*131e0*/  IMAD.MOV.U32 R45, RZ, RZ, R41 ;  /* 0x000000ffff2d7224 */ /* 0x000fe200078e0029 */
[----:B------:R-:W-:Y:S01]  /*131f0*/  IABS R21, R50 ;  /* 0x0000003200157213 */ /* 0x000fe20000000000 */
[----:B------:R-:W-:Y:S01]  /*13200*/  IMAD.MOV.U32 R65, RZ, RZ, R49 ;  /* 0x000000ffff417224 */ /* 0x000fe200078e0031 */
[----:B------:R-:W2:Y:S01]  /*13210*/  LDL.LU R128, [R1+0x1e8] ;  /* 0x0001e80001807983 */ /* 0x000ea20000300800 */
[----:B------:R-:W-:-:S02]  /*13220*/  IMAD.MOV.U32 R49, RZ, RZ, R47 ;  /* 0x000000ffff317224 */ /* 0x000fc400078e002f */
[----:B------:R-:W-:Y:S02]  /*13230*/  IMAD.MOV.U32 R64, RZ, RZ, R48 ;  /* 0x000000ffff407224 */ /* 0x000fe400078e0030 */
[----:B------:R-:W-:Y:S02]  /*13240*/  IMAD.MOV.U32 R48, RZ, RZ, R46 ;  /* 0x000000ffff307224 */ /* 0x000fe400078e002e */
[----:B------:R-:W-:Y:S01]  /*13250*/  @!P5 IMAD.IADD R17, R17, 0x1, -R3 ;  /* 0x000000011111d824 */ /* 0x000fe200078e0a03 */
[----:B------:R-:W-:Y:S01]  /*13260*/  ISETP.GE.AND P5, PT, R50, RZ, PT ;  /* 0x000000ff3200720c */ /* 0x000fe20003fa6270 */
[----:B------:R-:W-:Y:S02]  /*13270*/  IMAD.MOV.U32 R47, RZ, RZ, R45 ;  /* 0x000000ffff2f7224 */ /* 0x000fe400078e002d */
[----:B------:R-:W-:Y:S02]  /*13280*/  IMAD.MOV.U32 R46, RZ, RZ, R44 ;  /* 0x000000ffff2e7224 */ /* 0x000fe400078e002c */
[----:B------:R-:W-:-:S02]  /*13290*/  IMAD.MOV.U32 R50, RZ, RZ, R49 ;  /* 0x000000ffff327224 */ /* 0x000fc400078e0031 */
[----:B------:R-:W-:Y:S02]  /*132a0*/  IMAD.MOV.U32 R45, RZ, RZ, R37 ;  /* 0x000000ffff2d7224 */ /* 0x000fe400078e0025 */
[----:B------:R-:W-:Y:S02]  /*132b0*/  IMAD.MOV.U32 R41, RZ, RZ, R124 ;  /* 0x000000ffff297224 */ /* 0x000fe400078e007c */
[----:B------:R-:W-:Y:S01]  /*132c0*/  IMAD.MOV.U32 R44, RZ, RZ, R29 ;  /* 0x000000ffff2c7224 */ /* 0x000fe200078e001d */
[----:B------:R-:W4:Y:S01]  /*132d0*/  LDL.LU R124, [R1+0x3f0] ;  /* 0x0003f000017c7983 */ /* 0x000f220000300800 */
[----:B------:R-:W-:Y:S02]  /*132e0*/  IMAD.MOV.U32 R49, RZ, RZ, R48 ;  /* 0x000000ffff317224 */ /* 0x000fe400078e0030 */
[----:B------:R-:W-:Y:S01]  /*132f0*/  IMAD.MOV.U32 R37, RZ, RZ, R28 ;  /* 0x000000ffff257224 */ /* 0x000fe200078e001c */
[----:B------:R-:W-:Y:S01]  /*13300*/  STL [R1+0x1de8], R10 ;  /* 0x001de80a01007387 */ /* 0x000fe20000100800 */
[----:B------:R-:W-:Y:S01]  /*13310*/  IMAD.MOV.U32 R48, RZ, RZ, R47 ;  /* 0x000000ffff307224 */ /* 0x000fe200078e002f */
[----:B------:R-:W-:Y:S01]  /*13320*/  IABS R22, R50 ;  /* 0x0000003200167213 */ /* 0x000fe20000000000 */
[----:B------:R-:W-:Y:S01]  /*13330*/  IMAD.MOV.U32 R47, RZ, RZ, R46 ;  /* 0x000000ffff2f7224 */ /* 0x000fe200078e002e */
[----:B------:R-:W-:Y:S01]  /*13340*/  STL [R1+0x1dec], R11 ;  /* 0x001dec0b01007387 */ /* 0x000fe20000100800 */
[----:B------:R-:W-:Y:S01]  /*13350*/  @!P2 IMAD.MOV R17, RZ, RZ, -R17 ;  /* 0x000000ffff11a224 */ /* 0x000fe200078e0a11 */
[----:B------:R-:W-:Y:S01]  /*13360*/  ISETP.GE.AND P2, PT, R50, RZ, PT ;  /* 0x000000ff3200720c */ /* 0x000fe20003f46270 */
[----:B------:R-:W-:Y:S01]  /*13370*/  IMAD.MOV.U32 R46, RZ, RZ, R45 ;  /* 0x000000ffff2e7224 */ /* 0x000fe200078e002d */
[----:B------:R-:W-:Y:S01]  /*13380*/  STL [R1+0x1df0], R12 ;  /* 0x001df00c01007387 */ /* 0x000fe20000100800 */
[----:B------:R-:W-:-:S02]  /*13390*/  IMAD.MOV.U32 R45, RZ, RZ, R44 ;  /* 0x000000ffff2d7224 */ /* 0x000fc400078e002c */
[----:B------:R-:W-:Y:S01]  /*133a0*/  IMAD.MOV.U32 R50, RZ, RZ, R49 ;  /* 0x000000ffff327224 */ /* 0x000fe200078e0031 */
[----:B------:R-:W-:Y:S01]  /*133b0*/  STL [R1+0x1df4], R13 ;  /* 0x001df40d01007387 */ /* 0x000fe20000100800 */
[----:B------:R-:W-:Y:S02]  /*133c0*/  IMAD.MOV.U32 R44, RZ, RZ, R37 ;  /* 0x000000ffff2c7224 */ /* 0x000fe400078e0025 */
[----:B------:R-:W-:Y:S01]  /*133d0*/  @!P0 IMAD.IADD R18, R18, 0x1, -R3 ;  /* 0x0000000112128824 */ /* 0x000fe200078e0a03 */
[----:B------:R-:W-:Y:S01]  /*133e0*/  STL [R1+0x1df8], R14 ;  /* 0x001df80e01007387 */ /* 0x000fe20000100800 */
[----:B------:R-:W-:Y:S02]  /*133f0*/  IMAD.MOV.U32 R49, RZ, RZ, R48 ;  /* 0x000000ffff317224 */ /* 0x000fe400078e0030 */
[----:B------:R-:W-:Y:S01]  /*13400*/  IMAD.MOV.U32 R48, RZ, RZ, R47 ;  /* 0x000000ffff307224 */ /* 0x000fe200078e002f */
[----:B------:R-:W-:Y:S01]  /*13410*/  STL [R1+0x1dfc], R15 ;  /* 0x001dfc0f01007387 */ /* 0x000fe20000100800 */
[----:B------:R-:W-:-:S02]  /*13420*/  IMAD.MOV.U32 R47, RZ, RZ, R46 ;  /* 0x000000ffff2f7224 */ /* 0x000fc400078e002e */
[----:B------:R-:W-:Y:S01]  /*13430*/  IMAD.MOV.U32 R28, RZ, RZ, R129 ;  /* 0x000000ffff1c7224 */ /* 0x000fe200078e0081 */
[----:B------:R-:W3:Y:S01]  /*13440*/  LDL.LU R29, [R1+0x28c] ;  /* 0x00028c00011d7983 */ /* 0x000ee20000300800 */
[----:B------:R-:W-:Y:S02]  /*13450*/  IMAD.MOV.U32 R46, RZ, RZ, R45 ;  /* 0x000000ffff2e7224 */ /* 0x000fe400078e002d */
[----:B------:R-:W-:Y:S01]  /*13460*/  IMAD.MOV.U32 R45, RZ, RZ, R44 ;  /* 0x000000ffff2d7224 */ /* 0x000fe200078e002c */
[----:B------:R-:W4:Y:S01]  /*13470*/  LDL.LU R129, [R1+0x4bc] ;  /* 0x0004bc0001817983 */ /* 0x000f220000300800 */
[----:B------:R-:W-:Y:S02]  /*13480*/  @!P1 IMAD.MOV R18, RZ, RZ, -R18 ;  /* 0x000000ffff129224 */ /* 0x000fe400078e0a12 */
[----:B------:R-:W-:Y:S01]  /*13490*/  IMAD.MOV.U32 R44, RZ, RZ, R43 ;  /* 0x000000ffff2c7224 */ /* 0x000fe200078e002b */
[----:B------:R-:W-:Y:S01]  /*134a0*/  STL [R1+0x1e00], R16 ;  /* 0x001e001001007387 */ /* 0x000fe20000100800 */
[----:B------:R-:W-:-:S02]  /*134b0*/  IMAD.MOV.U32 R43, RZ, RZ, R42 ;  /* 0x000000ffff2b7224 */ /* 0x000fc400078e002a */
[----:B------:R-:W-:Y:S01]  /*134c0*/  IMAD.MOV.U32 R42, RZ, RZ, R36 ;  /* 0x000000ffff2a7224 */ /* 0x000fe200078e0024 */
[----:B------:R-:W4:Y:S01]  /*134d0*/  LDL.LU R37, [R1+0x410] ;  /* 0x0004100001257983 */ /* 0x000f220000300800 */
[----:B------:R-:W-:-:S03]  /*134e0*/  IMAD.MOV.U32 R61, RZ, RZ, R49 ;  /* 0x000000ffff3d7224 */ /* 0x000fc600078e0031 */
[----:B------:R-:W-:Y:S01]  /*134f0*/  STL [R1+0x1e04], R17 ;  /* 0x001e041101007387 */ /* 0x000fe20000100800 */
[----:B------:R-:W-:-:S03]  /*13500*/  IMAD.MOV.U32 R62, RZ, RZ, R48 ;  /* 0x000000ffff3e7224 */ /* 0x000fc600078e0030 */
[----:B------:R-:W3:Y:S04]  /*13510*/  LDL.LU R36, [R1+0x214] ;  /* 0x0002140001247983 */ /* 0x000ee80000300800 */
[----:B------:R-:W-:Y:S04]  /*13520*/  STL [R1+0x1e08], R18 ;  /* 0x001e081201007387 */ /* 0x000fe80000100800 */
[----:B------:R-:W4:Y:S04]  /*13530*/  LDL.LU R49, [R1+0x1e4] ;  /* 0x0001e40001317983 */ /* 0x000f280000300800 */
[----:B------:R-:W4:Y:S01]  /*13540*/  LDL.LU R48, [R1+0x1d8] ;  /* 0x0001d80001307983 */ /* 0x000f220000300800 */
[----:B------:R-:W-:Y:S01]  /*13550*/  ISETP.GT.U32.AND P3, PT, R3, R19, PT ;  /* 0x000000130300720c */ /* 0x000fe20003f64070 */
[----:B------:R-:W-:-:S12]  /*13560*/  IMAD.HI.U32 R7, R4, R21, RZ ;  /* 0x0000001504077227 */ /* 0x000fd800078e00ff */
[----:B------:R-:W-:-:S05]  /*13570*/  @!P3 IMAD.IADD R19, R19, 0x1, -R3 ;  /* 0x000000011313b824 */ /* 0x000fca00078e0a03 */
[----:B------:R-:W-:Y:S01]  /*13580*/  ISETP.GT.U32.AND P3, PT, R3, R19, PT ;  /* 0x000000130300720c */ /* 0x000fe20003f64070 */
[----:B------:R-:W-:-:S04]  /*13590*/  IMAD.MOV R7, RZ, RZ, -R7 ;  /* 0x000000ffff077224 */ /* 0x000fc800078e0a07 */
[----:B------:R-:W-:-:S08]  /*135a0*/  IMAD R21, R3, R7, R21 ;  /* 0x0000000703157224 */ /* 0x000fd000078e0215 */
[----:B------:R-:W-:Y:S01]  /*135b0*/  @!P3 IMAD.IADD R19, R19, 0x1, -R3 ;  /* 0x000000011313b824 */ /* 0x000fe200078e0a03 */
[----:B------:R-:W-:Y:S01]  /*135c0*/  ISETP.GT.U32.AND P3, PT, R3, R21, PT ;  /* 0x000000150300720c */ /* 0x000fe20003f64070 */
[----:B------:R-:W-:Y:S01]  /*135d0*/  IMAD.MOV.U32 R60, RZ, RZ, R47 ;  /* 0x000000ffff3c7224 */ /* 0x000fe200078e002f */
[----:B------:R-:W-:Y:S01]  /*135e0*/  ISETP.GE.AND P6, PT, R51, RZ, PT ;  /* 0x000000ff3300720c */ /* 0x000fe20003fc6270 */
[----:B------:R-:W-:Y:S01]  /*135f0*/  IMAD.MOV.U32 R63, RZ, RZ, R46 ;  /* 0x000000ffff3f7224 */ /* 0x000fe200078e002e */
[----:B------:R-:W-:Y:S01]  /*13600*/  ISETP.GE.AND P1, PT, R50, RZ, PT ;  /* 0x000000ff3200720c */ /* 0x000fe20003f26270 */
[----:B------:R-:W-:Y:S01]  /*13610*/  IMAD.MOV.U32 R51, RZ, RZ, R45 ;  /* 0x000000ffff337224 */ /* 0x000fe200078e002d */
[----:B------:R-:W-:Y:S01]  /*13620*/  IABS R23, R50 ;  /* 0x0000003200177213 */ /* 0x000fe20000000000 */
[----:B------:R-:W-:Y:S01]  /*13630*/  IMAD.MOV.U32 R46, RZ, RZ, R42 ;  /* 0x000000ffff2e7224 */ /* 0x000fe200078e002a */
[----:B------:R-:W-:Y:S02]  /*13640*/  ISETP.GE.AND P4, PT, R52, RZ, PT ;  /* 0x000000ff3400720c */ /* 0x000fe40003f86270 */
[----:B------:R-:W-:-:S03]  /*13650*/  IABS R24, R51 ;  /* 0x0000003300187213 */ /* 0x000fc60000000000 */
[----:B------:R-:W-:Y:S01]  /*13660*/  @!P3 IMAD.IADD R21, R21, 0x1, -R3 ;  /* 0x000000011515b824 */ /* 0x000fe200078e0a03 */
[----:B------:R-:W-:Y:S01]  /*13670*/  ISETP.GE.AND P3, PT, R51, RZ, PT ;  /* 0x000000ff3300720c */ /* 0x000fe20003f66270 */
[----:B--2---:R-:W-:Y:S02]  /*13680*/  IMAD.MOV.U32 R50, RZ, RZ, R128 ;  /* 0x000000ffff327224 */ /* 0x004fe400078e0080 */
[----:B---3--:R-:W-:Y:S02]  /*13690*/  IMAD.MOV.U32 R47, RZ, RZ, R36 ;  /* 0x000000ffff2f7224 */ /* 0x008fe400078e0024 */
[----:B------:R-:W2:Y:S04]  /*136a0*/  LDL.LU R36, [R1+0x2c0] ;  /* 0x0002c00001247983 */ /* 0x000ea80000300800 */
[----:B------:R-:W3:Y:S04]  /*136b0*/  LDL.LU R42, [R1+0x2b0] ;  /* 0x0002b000012a7983 */ /* 0x000ee80000300800 */
[----:B------:R-:W3:Y:S01]  /*136c0*/  LDL.LU R128, [R1+0x404] ;  /* 0x0004040001807983 */ /* 0x000ee20000300800 */
[----:B----4-:R-:W-:-:S02]  /*136d0*/  IMAD.MOV.U32 R59, RZ, RZ, R48 ;  /* 0x000000ffff3b7224 */ /* 0x010fc400078e0030 */
[----:B------:R-:W-:Y:S02]  /*136e0*/  IMAD.MOV.U32 R48, RZ, RZ, R33 ;  /* 0x000000ffff307224 */ /* 0x000fe400078e0021 */
[----:B------:R-:W4:Y:S04]  /*136f0*/  LDL.LU R33, [R1+0x3e4] ;  /* 0x0003e40001217983 */ /* 0x000f280000300800 */
[----:B------:R-:W2:Y:S04]  /*13700*/  LDL.LU R52, [R1+0x1fc] ;  /* 0x0001fc0001347983 */ /* 0x000ea80000300800 */
[----:B------:R-:W3:Y:S01]  /*13710*/  LDL.LU R51, [R1+0x290] ;  /* 0x0002900001337983 */ /* 0x000ee20000300800 */
[----:B------:R-:W-:Y:S01]  /*13720*/  ISETP.GT.U32.AND P0, PT, R3, R20, PT ;  /* 0x000000140300720c */ /* 0x000fe20003f04070 */
[----:B------:R-:W-:-:S12]  /*13730*/  IMAD.HI.U32 R2, R4, R22, RZ ;  /* 0x0000001604027227 */ /* 0x000fd800078e00ff */
[----:B------:R-:W-:-:S05]  /*13740*/  @!P0 IMAD.IADD R20, R20, 0x1, -R3 ;  /* 0x0000000114148824 */ /* 0x000fca00078e0a03 */
[----:B------:R-:W-:Y:S01]  /*13750*/  ISETP.GT.U32.AND P0, PT, R3, R20, PT ;  /* 0x000000140300720c */ /* 0x000fe20003f04070 */
[----:B------:R-:W-:-:S04]  /*13760*/  IMAD.MOV R2, RZ, RZ, -R2 ;  /* 0x000000ffff027224 */ /* 0x000fc800078e0a02 */
[----:B------:R-:W-:Y:S02]  /*13770*/  IMAD R22, R3, R2, R22 ;  /* 0x0000000203167224 */ /* 0x000fe400078e0216 */
[----:B------:R-:W-:-:S06]  /*13780*/  IMAD.HI.U32 R7, R4, R23, RZ ;  /* 0x0000001704077227 */ /* 0x000fcc00078e00ff */
[----:B------:R-:W-:Y:S01]  /*13790*/  @!P0 IMAD.IADD R20, R20, 0x1, -R3 ;  /* 0x0000000114148824 */ /* 0x000fe200078e0a03 */
[C---:B------:R-:W-:Y:S01]  /*137a0*/  ISETP.GT.U32.AND P0, PT, R3.reuse, R22, PT ;  /* 0x000000160300720c */ /* 0x040fe20003f04070 */
[----:B------:R-:W-:Y:S02]  /*137b0*/  IMAD.MOV.U32 R45, RZ, RZ, R43 ;  /* 0x000000ffff2d7224 */ /* 0x000fe400078e002b */
[----:B------:R-:W-:Y:S01]  /*137c0*/  @!P4 IMAD.MOV R19, RZ, RZ, -R19 ;  /* 0x000000ffff13c224 */ /* 0x000fe200078e0a13 */
[----:B------:R-:W-:Y:S01]  /*137d0*/  ISETP.GT.U32.AND P4, PT, R3, R21, PT ;  /* 0x000000150300720c */ /* 0x000fe20003f84070 */
[----:B------:R-:W-:Y:S01]  /*137e0*/  IMAD.MOV.U32 R43, RZ, RZ, R26 ;  /* 0x000000ffff2b7224 */ /* 0x000fe200078e001a */
[----:B------:R-:W-:Y:S01]  /*137f0*/  IABS R26, R64 ;  /* 0x00000040001a7213 */ /* 0x000fe20000000000 */
[----:B------:R-:W-:-:S04]  /*13800*/  IMAD.HI.U32 R6, R4, R24, RZ ;  /* 0x0000001804067227 */ /* 0x000fc800078e00ff */
[----:B------:R-:W-:Y:S02]  /*13810*/  IMAD.MOV R7, RZ, RZ, -R7 ;  /* 0x000000ffff077224 */ /* 0x000fe400078e0a07 */
[----:B------:R-:W-:Y:S02]  /*13820*/  IMAD.MOV R6, RZ, RZ, -R6 ;  /* 0x000000ffff067224 */ /* 0x000fe400078e0a06 */
[----:B------:R-:W-:Y:S02]  /*13830*/  IMAD R23, R3, R7, R23 ;  /* 0x0000000703177224 */ /* 0x000fe400078e0217 */
[----:B------:R-:W-:Y:S01]  /*13840*/  IMAD.HI.U32 R2, R4, R26, RZ ;  /* 0x0000001a04027227 */ /* 0x000fe200078e00ff */
[----:B------:R-:W-:-:S03]  /*13850*/  IABS R25, R65 ;  /* 0x0000004100197213 */ /* 0x000fc60000000000 */
[----:B------:R-:W-:Y:S01]  /*13860*/  IMAD.MOV.U32 R53, RZ, RZ, R27 ;  /* 0x000000ffff357224 */ /* 0x000fe200078e001b */
[----:B------:R-:W-:Y:S01]  /*13870*/  IABS R27, R63 ;  /* 0x0000003f001b7213 */ /* 0x000fe20000000000 */
[C---:B------:R-:W-:Y:S02]  /*13880*/  IMAD R24, R3.reuse, R6, R24 ;  /* 0x0000000603187224 */ /* 0x040fe400078e0218 */
[--C-:B------:R-:W-:Y:S02]  /*13890*/  @!P0 IMAD.IADD R22, R22, 0x1, -R3.reuse ;  /* 0x0000000116168824 */ /* 0x100fe400078e0a03 */
[----:B------:R-:W-:Y:S01]  /*138a0*/  @!P6 IMAD.MOV R20, RZ, RZ, -R20 ;  /* 0x000000ffff14e224 */ /* 0x000fe200078e0a14 */
[C---:B------:R-:W-:Y:S01]  /*138b0*/  ISETP.GT.U32.AND P6, PT, R3.reuse, R23, PT ;  /* 0x000000170300720c */ /* 0x040fe20003fc4070 */
[----:B------:R-:W-:Y:S01]  /*138c0*/  IMAD.MOV R2, RZ, RZ, -R2 ;  /* 0x000000ffff027224 */ /* 0x000fe200078e0a02 */
[----:B------:R-:W-:Y:S01]  /*138d0*/  ISETP.GT.U32.AND P0, PT, R3, R22, PT ;  /* 0x000000160300720c */ /* 0x000fe20003f04070 */
[----:B------:R-:W-:Y:S01]  /*138e0*/  @!P4 IMAD.IADD R21, R21, 0x1, -R3 ;  /* 0x000000011515c824 */ /* 0x000fe200078e0a03 */
[C---:B------:R-:W-:Y:S01]  /*138f0*/  ISETP.GT.U32.AND P4, PT, R3.reuse, R24, PT ;  /* 0x000000180300720c */ /* 0x040fe20003f84070 */
[----:B------:R-:W-:-:S02]  /*13900*/  IMAD R26, R3, R2, R26 ;  /* 0x00000002031a7224 */ /* 0x000fc400078e021a */
[----:B------:R-:W-:-:S04]  /*13910*/  IMAD.HI.U32 R5, R4, R25, RZ ;  /* 0x0000001904057227 */ /* 0x000fc800078e00ff */
[----:B------:R-:W-:-:S04]  /*13920*/  IMAD.HI.U32 R2, R4, R27, RZ ;  /* 0x0000001b04027227 */ /* 0x000fc800078e00ff */
[----:B------:R-:W-:Y:S02]  /*13930*/  IMAD.MOV R5, RZ, RZ, -R5 ;  /* 0x000000ffff057224 */ /* 0x000fe400078e0a05 */
[----:B------:R-:W-:Y:S02]  /*13940*/  IMAD.MOV R2, RZ, RZ, -R2 ;  /* 0x000000ffff027224 */ /* 0x000fe400078e0a02 */
[----:B------:R-:W-:Y:S02]  /*13950*/  IMAD R25, R3, R5, R25 ;  /* 0x0000000503197224 */ /* 0x000fe400078e0219 */
[----:B------:R-:W-:Y:S01]  /*13960*/  @!P6 IMAD.IADD R23, R23, 0x1, -R3 ;  /* 0x000000011717e824 */ /* 0x000fe200078e0a03 */
[C---:B------:R-:W-:Y:S01]  /*13970*/  ISETP.GT.U32.AND P6, PT, R3.reuse, R26, PT ;  /* 0x0000001a0300720c */ /* 0x040fe20003fc4070 */
[C---:B------:R-:W-:Y:S02]  /*13980*/  IMAD R27, R3.reuse, R2, R27 ;  /* 0x00000002031b7224 */ /* 0x040fe400078e021b */
[--C-:B------:R-:W-:Y:S01]  /*13990*/  @!P0 IMAD.IADD R22, R22, 0x1, -R3.reuse ;  /* 0x0000000116168824 */ /* 0x100fe200078e0a03 */
[C---:B------:R-:W-:Y:S01]  /*139a0*/  ISETP.GT.U32.AND P0, PT, R3.reuse, R25, PT ;  /* 0x000000190300720c */ /* 0x040fe20003f04070 */
[----:B------:R-:W-:Y:S01]  /*139b0*/  @!P4 IMAD.IADD R24, R24, 0x1, -R3 ;  /* 0x000000011818c824 */ /* 0x000fe200078e0a03 */
[----:B------:R-:W-:Y:S01]  /*139c0*/  ISETP.GT.U32.AND P4, PT, R3, R27, PT ;  /* 0x0000001b0300720c */ /* 0x000fe20003f84070 */
[----:B------:R-:W-:-:S02]  /*139d0*/  IMAD.MOV.U32 R57, RZ, RZ, R50 ;  /* 0x000000ffff397224 */ /* 0x000fc400078e0032 */
[----:B------:R-:W-:Y:S02]  /*139e0*/  IMAD.MOV.U32 R50, RZ, RZ, R46 ;  /* 0x000000ffff327224 */ /* 0x000fe400078e002e */
[----:B------:R-:W-:Y:S02]  /*139f0*/  IMAD.MOV.U32 R55, RZ, RZ, R44 ;  /* 0x000000ffff377224 */ /* 0x000fe400078e002c */
[----:B------:R-:W-:Y:S02]  /*13a00*/  IMAD.MOV.U32 R44, RZ, RZ, R38 ;  /* 0x000000ffff2c7224 */ /* 0x000fe400078e0026 */
[----:B------:R-:W-:Y:S02]  /*13a10*/  IMAD.MOV.U32 R46, RZ, RZ, R35 ;  /* 0x000000ffff2e7224 */ /* 0x000fe400078e0023 */
[----:B------:R-:W-:Y:S01]  /*13a20*/  IMAD.MOV.U32 R38, RZ, RZ, R30 ;  /* 0x000000ffff267224 */ /* 0x000fe200078e001e */
[----:B------:R-:W-:Y:S01]  /*13a30*/  IABS R30, R61 ;  /* 0x0000003d001e7213 */ /* 0x000fe20000000000 */
[----:B------:R-:W-:Y:S01]  /*13a40*/  IMAD.MOV.U32 R35, RZ, RZ, R28 ;  /* 0x000000ffff237224 */ /* 0x000fe200078e001c */
[----:B------:R-:W-:Y:S01]  /*13a50*/  IABS R28, R60 ;  /* 0x0000003c001c7213 */ /* 0x000fe20000000000 */
[----:B------:R-:W-:-:S02]  /*13a60*/  @!P6 IMAD.IADD R26, R26, 0x1, -R3 ;  /* 0x000000011a1ae824 */ /* 0x000fc400078e0a03 */
[----:B------:R-:W-:Y:S02]  /*13a70*/  IMAD.MOV.U32 R58, RZ, RZ, R49 ;  /* 0x000000ffff3a7224 */ /* 0x000fe400078e0031 */
[--C-:B------:R-:W-:Y:S01]  /*13a80*/  @!P0 IMAD.IADD R25, R25, 0x1, -R3.reuse ;  /* 0x0000000119198824 */ /* 0x100fe200078e0a03 */
[----:B------:R-:W-:Y:S01]  /*13a90*/  ISETP.GT.U32.AND P0, PT, R3, R23, PT ;  /* 0x000000170300720c */ /* 0x000fe20003f04070 */
[----:B------:R-:W-:Y:S01]  /*13aa0*/  @!P4 IMAD.IADD R27, R27, 0x1, -R3 ;  /* 0x000000011b1bc824 */ /* 0x000fe200078e0a03 */
[----:B------:R-:W-:Y:S01]  /*13ab0*/  ISETP.GT.U32.AND P4, PT, R3, R26, PT ;  /* 0x0000001a0300720c */ /* 0x000fe20003f84070 */
[----:B------:R-:W-:Y:S01]  /*13ac0*/  IMAD.MOV.U32 R49, RZ, RZ, R29 ;  /* 0x000000ffff317224 */ /* 0x000fe200078e001d */
[----:B------:R-:W-:Y:S01]  /*13ad0*/  IABS R29, R62 ;  /* 0x0000003e001d7213 */ /* 0x000fe20000000000 */
[----:B------:R-:W-:-:S04]  /*13ae0*/  IMAD.HI.U32 R6, R4, R28, RZ ;  /* 0x0000001c04067227 */ /* 0x000fc800078e00ff */
[----:B------:R-:W-:Y:S01]  /*13af0*/  IMAD.HI.U32 R2, R4, R30, RZ ;  /* 0x0000001e04027227 */ /* 0x000fe200078e00ff */
[----:B------:R-:W-:-:S03]  /*13b00*/  ISETP.GT.U32.AND P6, PT, R3, R24, PT ;  /* 0x000000180300720c */ /* 0x000fc60003fc4070 */
[----:B------:R-:W-:Y:S02]  /*13b10*/  IMAD.MOV R6, RZ, RZ, -R6 ;  /* 0x000000ffff067224 */ /* 0x000fe400078e0a06 */
[----:B------:R-:W-:Y:S02]  /*13b20*/  IMAD.MOV R2, RZ, RZ, -R2 ;  /* 0x000000ffff027224 */ /* 0x000fe400078e0a02 */
[----:B------:R-:W-:-:S04]  /*13b30*/  IMAD.HI.U32 R5, R4, R29, RZ ;  /* 0x0000001d04057227 */ /* 0x000fc800078e00ff */
[----:B------:R-:W-:Y:S02]  /*13b40*/  IMAD.MOV.U32 R54, RZ, RZ, R45 ;  /* 0x000000ffff367224 */ /* 0x000fe400078e002d */
[----:B------:R-:W-:Y:S02]  /*13b50*/  IMAD.MOV.U32 R45, RZ, RZ, R37 ;  /* 0x000000ffff2d7224 */ /* 0x000fe400078e0025 */
[----:B------:R-:W-:Y:S01]  /*13b60*/  IMAD.MOV.U32 R37, RZ, RZ, R31 ;  /* 0x000000ffff257224 */ /* 0x000fe200078e001f */
[----:B------:R-:W-:Y:S01]  /*13b70*/  IABS R31, R59 ;  /* 0x0000003b001f7213 */ /* 0x000fe20000000000 */
[C---:B------:R-:W-:Y:S02]  /*13b80*/  IMAD R28, R3.reuse, R6, R28 ;  /* 0x00000006031c7224 */ /* 0x040fe400078e021c */
[----:B------:R-:W-:Y:S02]  /*13b90*/  IMAD R30, R3, R2, R30 ;  /* 0x00000002031e7224 */ /* 0x000fe400078e021e */
[----:B------:R-:W-:-:S02]  /*13ba0*/  IMAD.MOV R5, RZ, RZ, -R5 ;  /* 0x000000ffff057224 */ /* 0x000fc400078e0a05 */
[----:B------:R-:W-:Y:S01]  /*13bb0*/  @!P5 IMAD.MOV R21, RZ, RZ, -R21 ;  /* 0x000000ffff15d224 */ /* 0x000fe200078e0a15 */
[C---:B------:R-:W-:Y:S01]  /*13bc0*/  ISETP.GT.U32.AND P5, PT, R3.reuse, R25, PT ;  /* 0x000000190300720c */ /* 0x040fe20003fa4070 */
[----:B------:R-:W-:Y:S01]  /*13bd0*/  @!P2 IMAD.MOV R22, RZ, RZ, -R22 ;  /* 0x000000ffff16a224 */ /* 0x000fe200078e0a16 */
[----:B------:R-:W-:Y:S01]  /*13be0*/  ISETP.GT.U32.AND P2, PT, R3, R27, PT ;  /* 0x0000001b0300720c */ /* 0x000fe20003f44070 */
[--C-:B------:R-:W-:Y:S01]  /*13bf0*/  @!P0 IMAD.IADD R23, R23, 0x1, -R3.reuse ;  /* 0x0000000117178824 */ /* 0x100fe200078e0a03 */
[C---:B------:R-:W-:Y:S01]  /*13c00*/  ISETP.GT.U32.AND P0, PT, R3.reuse, R28, PT ;  /* 0x0000001c0300720c */ /* 0x040fe20003f04070 */
[----:B------:R-:W-:Y:S01]  /*13c10*/  @!P4 IMAD.IADD R26, R26, 0x1, -R3 ;  /* 0x000000011a1ac824 */ /* 0x000fe200078e0a03 */
[C---:B------:R-:W-:Y:S01]  /*13c20*/  ISETP.GT.U32.AND P4, PT, R3.reuse, R30, PT ;  /* 0x0000001e0300720c */ /* 0x040fe20003f84070 */
[----:B------:R-:W-:Y:S02]  /*13c30*/  IMAD R29, R3, R5, R29 ;  /* 0x00000005031d7224 */ /* 0x000fe400078e021d */
[----:B------:R-:W-:-:S04]  /*13c40*/  IMAD.HI.U32 R5, R4, R31, RZ ;  /* 0x0000001f04057227 */ /* 0x000fc800078e00ff */
[----:B------:R-:W-:Y:S01]  /*13c50*/  @!P6 IMAD.IADD R24, R24, 0x1, -R3 ;  /* 0x000000011818e824 */ /* 0x000fe200078e0a03 */
[----:B------:R-:W-:Y:S01]  /*13c60*/  ISETP.GT.U32.AND P6, PT, R3, R29, PT ;  /* 0x0000001d0300720c */ /* 0x000fe20003fc4070 */
[----:B------:R-:W-:Y:S02]  /*13c70*/  IMAD.MOV R5, RZ, RZ, -R5 ;  /* 0x000000ffff057224 */ /* 0x000fe400078e0a05 */
[----:B------:R-:W-:Y:S02]  /*13c80*/  @!P5 IMAD.IADD R25, R25, 0x1, -R3 ;  /* 0x000000011919d824 */ /* 0x000fe400078e0a03 */
[----:B------:R-:W-:Y:S01]  /*13c90*/  IMAD R31, R3, R5, R31 ;  /* 0x00000005031f7224 */ /* 0x000fe200078e021f */
[----:B------:R-:W-:Y:S01]  /*13ca0*/  ISETP.GE.AND P5, PT, R65, RZ, PT ;  /* 0x000000ff4100720c */ /* 0x000fe20003fa6270 */
[--C-:B------:R-:W-:Y:S01]  /*13cb0*/  @!P2 IMAD.IADD R27, R27, 0x1, -R3.reuse ;  /* 0x000000011b1ba824 */ /* 0x100fe200078e0a03 */
[----:B------:R-:W-:Y:S01]  /*13cc0*/  ISETP.GE.AND P2, PT, R64, RZ, PT ;  /* 0x000000ff4000720c */ /* 0x000fe20003f46270 */
[--C-:B------:R-:W-:Y:S01]  /*13cd0*/  @!P0 IMAD.IADD R28, R28, 0x1, -R3.reuse ;  /* 0x000000011c1c8824 */ /* 0x100fe200078e0a03 */
[----:B------:R-:W-:Y:S01]  /*13ce0*/  ISETP.GE.AND P0, PT, R63, RZ, PT ;  /* 0x000000ff3f00720c */ /* 0x000fe20003f06270 */
[--C-:B------:R-:W-:Y:S01]  /*13cf0*/  @!P4 IMAD.IADD R30, R30, 0x1, -R3.reuse ;  /* 0x000000011e1ec824 */ /* 0x100fe200078e0a03 */
[----:B------:R-:W-:Y:S01]  /*13d00*/  ISETP.GT.U32.AND P4, PT, R3, R31, PT ;  /* 0x0000001f0300720c */ /* 0x000fe20003f84070 */
[----:B------:R-:W-:Y:S01]  /*13d10*/  IMAD.MOV.U32 R56, RZ, RZ, R32 ;  /* 0x000000ffff387224 */ /* 0x000fe200078e0020 */
[----:B------:R-:W-:Y:S01]  /*13d20*/  IABS R32, R58 ;  /* 0x0000003a00207213 */ /* 0x000fe20000000000 */
[----:B------:R-:W-:Y:S01]  /*13d30*/  @!P6 IMAD.IADD R29, R29, 0x1, -R3 ;  /* 0x000000011d1de824 */ /* 0x000fe200078e0a03 */
[----:B------:R-:W-:Y:S01]  /*13d40*/  ISETP.GE.AND P6, PT, R60, RZ, PT ;  /* 0x000000ff3c00720c */ /* 0x000fe20003fc6270 */
[----:B------:R-:W-:-:S02]  /*13d50*/  IMAD.MOV.U32 R60, RZ, RZ, R56 ;  /* 0x000000ffff3c7224 */ /* 0x000fc400078e0038 */
[----:B------:R-:W-:Y:S01]  /*13d60*/  IMAD.MOV.U32 R56, RZ, RZ, R54 ;  /* 0x000000ffff387224 */ /* 0x000fe200078e0036 */
[----:B------:R-:W-:Y:S01]  /*13d70*/  STL [R1+0x1e0c], R19 ;  /* 0x001e0c1301007387 */ /* 0x000fe20000100800 */
[----:B------:R-:W-:-:S03]  /*13d80*/  IMAD.HI.U32 R2, R4, R32, RZ ;  /* 0x0000002004027227 */ /* 0x000fc600078e00ff */
[----:B------:R0:W-:Y:S01]  /*13d90*/  STL [R1+0x1e10], R20 ;  /* 0x001e101401007387 */ /* 0x0001e20000100800 */
[----:B------:R-:W-:Y:S02]  /*13da0*/  @!P1 IMAD.MOV R23, RZ, RZ, -R23 ;  /* 0x000000ffff179224 */ /* 0x000fe400078e0a17 */
[----:B------:R-:W-:Y:S01]  /*13db0*/  @!P3 IMAD.MOV R24, RZ, RZ, -R24 ;  /* 0x000000ffff18b224 */ /* 0x000fe200078e0a18 */
[----:B------:R-:W-:Y:S01]  /*13dc0*/  STL [R1+0x1e14], R21 ;  /* 0x001e141501007387 */ /* 0x000fe20000100800 */
[----:B------:R-:W-:Y:S02]  /*13dd0*/  @!P5 IMAD.MOV R25, RZ, RZ, -R25 ;  /* 0x000000ffff19d224 */ /* 0x000fe400078e0a19 */
[----:B------:R-:W-:Y:S01]  /*13de0*/  @!P2 IMAD.MOV R26, RZ, RZ, -R26 ;  /* 0x000000ffff1aa224 */ /* 0x000fe200078e0a1a */
[----:B------:R-:W-:Y:S01]  /*13df0*/  STL [R1+0x1e18], R22 ;  /* 0x001e181601007387 */ /* 0x000fe20000100800 */
[----:B------:R-:W-:Y:S01]  /*13e00*/  IMAD.MOV R6, RZ, RZ, -R2 ;  /* 0x000000ffff067224 */ /* 0x000fe200078e0a02 */
[----:B------:R-:W-:Y:S01]  /*13e10*/  IABS R2, R57 ;  /* 0x0000003900027213 */ /* 0x000fe20000000000 */
[----:B------:R-:W-:-:S02]  /*13e20*/  @!P0 IMAD.MOV R27, RZ, RZ, -R27 ;  /* 0x000000ffff1b8224 */ /* 0x000fc400078e0a1b */
[----:B------:R-:W-:Y:S01]  /*13e30*/  @!P4 IMAD.IADD R31, R31, 0x1, -R3 ;  /* 0x000000011f1fc824 */ /* 0x000fe200078e0a03 */
[----:B------:R-:W-:Y:S01]  /*13e40*/  ISETP.GE.AND P4, PT, R57, RZ, PT ;  /* 0x000000ff3900720c */ /* 0x000fe20003f86270 */
[----:B------:R-:W-:Y:S02]  /*13e50*/  IMAD.MOV.U32 R57, RZ, RZ, R56 ;  /* 0x000000ffff397224 */ /* 0x000fe400078e0038 */
[----:B------:R-:W-:Y:S02]  /*13e60*/  IMAD.MOV.U32 R56, RZ, RZ, R55 ;  /* 0x000000ffff387224 */ /* 0x000fe400078e0037 */
[----:B--2---:R-:W-:Y:S02]  /*13e70*/  IMAD.MOV.U32 R54, RZ, RZ, R52 ;  /* 0x000000ffff367224 */ /* 0x004fe400078e0034 */
[----:B---3--:R-:W-:Y:S02]  /*13e80*/  IMAD.MOV.U32 R52, RZ, RZ, R51 ;  /* 0x000000ffff347224 */ /* 0x008fe400078e0033 */
[----:B------:R-:W-:-:S02]  /*13e90*/  IMAD.MOV.U32 R51, RZ, RZ, R49 ;  /* 0x000000ffff337224 */ /* 0x000fc400078e0031 */
[----:B------:R-:W-:Y:S02]  /*13ea0*/  IMAD.MOV.U32 R49, RZ, RZ, R38 ;  /* 0x000000ffff317224 */ /* 0x000fe400078e0026 */
[----:B------:R-:W-:Y:S02]  /*13eb0*/  IMAD.MOV.U32 R38, RZ, RZ, R129 ;  /* 0x000000ffff267224 */ /* 0x000fe400078e0081 */
[----:B------:R-:W2:Y:S01]  /*13ec0*/  LDL.LU R129, [R1+0x408] ;  /* 0x0004080001817983 */ /* 0x000ea20000300800 */
[----:B------:R-:W-:-:S03]  /*13ed0*/  IMAD.MOV.U32 R55, RZ, RZ, R54 ;  /* 0x000000ffff377224 */ /* 0x000fc600078e0036 */
[----:B------:R1:W-:Y:S01]  /*13ee0*/  STL [R1+0x1e1c], R23 ;  /* 0x001e1c1701007387 */ /* 0x0003e20000100800 */
[----:B------:R-:W-:-:S03]  /*13ef0*/  IMAD.MOV.U32 R54, RZ, RZ, R53 ;  /* 0x000000ffff367224 */ /* 0x000fc600078e0035 */
[----:B------:R-:W-:Y:S04]  /*13f00*/  STL [R1+0x1e20], R24 ;  /* 0x001e201801007387 */ /* 0x000fe80000100800 */
[----:B------:R-:W-:Y:S04]  /*13f10*/  STL [R1+0x1e24], R25 ;  /* 0x001e241901007387 */ /* 0x000fe80000100800 */
[----:B------:R-:W-:Y:S04]  /*13f20*/  STL [R1+0x1e28], R26 ;  /* 0x001e281a01007387 */ /* 0x000fe80000100800 */
[----:B------:R-:W-:Y:S04]  /*13f30*/  STL [R1+0x1e2c], R27 ;  /* 0x001e2c1b01007387 */ /* 0x000fe80000100800 */
[----:B------:R-:W3:Y:S01]  /*13f40*/  LDL.LU R53, [R1+0x210] ;  /* 0x0002100001357983 */ /* 0x000ee20000300800 */
[----:B------:R-:W-:-:S02]  /*13f50*/  ISETP.GT.U32.AND P1, PT, R3, R28, PT ;  /* 0x0000001c0300720c */ /* 0x000fc40003f24070 */
[----:B------:R-:W-:Y:S02]  /*13f60*/  ISETP.GT.U32.AND P3, PT, R3, R29, PT ;  /* 0x0000001d0300720c */ /* 0x000fe40003f64070 */
[----:B------:R-:W-:-:S09]  /*13f70*/  ISETP.GE.AND P2, PT, R62, RZ, PT ;  /* 0x000000ff3e00720c */ /* 0x000fd20003f46270 */
[--C-:B------:R-:W-:Y:S02]  /*13f80*/  @!P1 IMAD.IADD R28, R28, 0x1, -R3.reuse ;  /* 0x000000011c1c9824 */ /* 0x100fe400078e0a03 */
[----:B------:R-:W-:Y:S02]  /*13f90*/  @!P3 IMAD.IADD R29, R29, 0x1, -R3 ;  /* 0x000000011d1db824 */ /* 0x000fe400078e0a03 */
[----:B------:R-:W-:Y:S02]  /*13fa0*/  @!P6 IMAD.MOV R28, RZ, RZ, -R28 ;  /* 0x000000ffff1ce224 */ /* 0x000fe400078e0a1c */
[----:B------:R-:W-:Y:S01]  /*13fb0*/  @!P2 IMAD.MOV R29, RZ, RZ, -R29 ;  /* 0x000000ffff1da224 */ /* 0x000fe200078e0a1d */
[----:B------:R-:W-:Y:S01]  /*13fc0*/  ISETP.GE.AND P3, PT, R59, RZ, PT ;  /* 0x000000ff3b00720c */ /* 0x000fe20003f66270 */
[----:B------:R-:W-:Y:S01]  /*13fd0*/  IMAD.MOV.U32 R59, RZ, RZ, R55 ;  /* 0x000000ffff3b7224 */ /* 0x000fe200078e0037 */
[----:B------:R-:W-:Y:S01]  /*13fe0*/  STL [R1+0x1e30], R28 ;  /* 0x001e301c01007387 */ /* 0x000fe20000100800 */
[----:B------:R-:W-:-:S02]  /*13ff0*/  IMAD.MOV.U32 R72, RZ, RZ, R57 ;  /* 0x000000ffff487224 */ /* 0x000fc400078e0039 */
[----:B------:R-:W-:Y:S01]  /*14000*/  IMAD.MOV.U32 R55, RZ, RZ, R47 ;  /* 0x000000ffff377224 */ /* 0x000fe200078e002f */
[----:B------:R-:W-:Y:S04]  /*14010*/  STL [R1+0x1e34], R29 ;  /* 0x001e341d01007387 */ /* 0x000fe80000100800 */
[----:B------:R-:W2:Y:S01]  /*14020*/  LDL.LU R47, [R1+0x52c] ;  /* 0x00052c00012f7983 */ /* 0x000ea20000300800 */
[----:B---3--:R-:W-:-:S03]  /*14030*/  IMAD.MOV.U32 R57, RZ, RZ, R53 ;  /* 0x000000ffff397224 */ /* 0x008fc600078e0035 */
[----:B------:R-:W3:Y:S01]  /*14040*/  LDL.LU R53, [R1+0x2a0] ;  /* 0x0002a00001357983 */ /* 0x000ee20000300800 */
[----:B------:R-:W-:Y:S02]  /*14050*/  ISETP.GT.U32.AND P5, PT, R3, R30, PT ;  /* 0x0000001e0300720c */ /* 0x000fe40003fa4070 */
[----:B------:R-:W-:Y:S01]  /*14060*/  ISETP.GE.AND P1, PT, R61, RZ, PT ;  /* 0x000000ff3d00720c */ /* 0x000fe20003f26270 */
[----:B------:R-:W-:Y:S02]  /*14070*/  IMAD.MOV.U32 R61, RZ, RZ, R56 ;  /* 0x000000ffff3d7224 */ /* 0x000fe400078e0038 */
[----:B------:R-:W-:Y:S02]  /*14080*/  IMAD.MOV.U32 R56, RZ, RZ, R50 ;  /* 0x000000ffff387224 */ /* 0x000fe400078e0032 */
[----:B------:R-:W-:-:S06]  /*14090*/  IMAD.MOV.U32 R71, RZ, RZ, R59 ;  /* 0x000000ffff477224 */ /* 0x000fcc00078e003b */
[----:B------:R-:W-:Y:S01]  /*140a0*/  @!P5 IMAD.IADD R30, R30, 0x1, -R3 ;  /* 0x000000011e1ed824 */ /* 0x000fe200078e0a03 */
[----:B------:R-:W-:Y:S01]  /*140b0*/  ISETP.GE.AND P5, PT, R58, RZ, PT ;  /* 0x000000ff3a00720c */ /* 0x000fe20003fa6270 */
[----:B------:R-:W-:Y:S02]  /*140c0*/  IMAD.MOV.U32 R58, RZ, RZ, R54 ;  /* 0x000000ffff3a7224 */ /* 0x000fe400078e0036 */
[----:B------:R-:W-:Y:S02]  /*140d0*/  IMAD.MOV.U32 R54, RZ, RZ, R43 ;  /* 0x000000ffff367224 */ /* 0x000fe400078e002b */
[----:B------:R-:W-:Y:S02]  /*140e0*/  IMAD.MOV.U32 R59, RZ, RZ, R58 ;  /* 0x000000ffff3b7224 */ /* 0x000fe400078e003a */
[----:B------:R-:W-:Y:S02]  /*140f0*/  IMAD.MOV.U32 R58, RZ, RZ, R57 ;  /* 0x000000ffff3a7224 */ /* 0x000fe400078e0039 */
[----:B------:R-:W-:-:S02]  /*14100*/  IMAD.MOV.U32 R57, RZ, RZ, R56 ;  /* 0x000000ffff397224 */ /* 0x000fc400078e0038 */
[----:B------:R-:W-:Y:S02]  /*14110*/  IMAD.MOV.U32 R56, RZ, RZ, R55 ;  /* 0x000000ffff387224 */ /* 0x000fe400078e0037 */
[----:B------:R-:W-:Y:S02]  /*14120*/  IMAD.MOV.U32 R55, RZ, RZ, R54 ;  /* 0x000000ffff377224 */ /* 0x000fe400078e0036 */
[----:B------:R-:W-:-:S05]  /*14130*/  @!P1 IMAD.MOV R30, RZ, RZ, -R30 ;  /* 0x000000ffff1e9224 */ /* 0x000fca00078e0a1e */
[----:B------:R-:W-:Y:S01]  /*14140*/  STL [R1+0x1e38], R30 ;  /* 0x001e381e01007387 */ /* 0x000fe20000100800 */
[----:B------:R-:W-:Y:S02]  /*14150*/  IMAD.MOV.U32 R68, RZ, RZ, R56 ;  /* 0x000000ffff447224 */ /* 0x000fe400078e0038 */
[----:B------:R-:W-:Y:S02]  /*14160*/  IMAD.MOV.U32 R66, RZ, RZ, R55 ;  /* 0x000000ffff427224 */ /* 0x000fe400078e0037 */
[----:B------:R-:W-:Y:S02]  /*14170*/  IMAD.MOV.U32 R70, RZ, RZ, R57 ;  /* 0x000000ffff467224 */ /* 0x000fe400078e0039 */
[----:B------:R-:W-:Y:S02]  /*14180*/  IMAD R32, R3, R6, R32 ;  /* 0x0000000603207224 */ /* 0x000fe400078e0220 */
[----:B---3--:R-:W-:Y:S02]  /*14190*/  IMAD.MOV.U32 R54, RZ, RZ, R53 ;  /* 0x000000ffff367224 */ /* 0x008fe400078e0035 */
[----:B------:R-:W-:-:S02]  /*141a0*/  IMAD.MOV.U32 R53, RZ, RZ, R52 ;  /* 0x000000ffff357224 */ /* 0x000fc400078e0034 */
        /* <DEDUP_REMOVED lines=8> */
[----:B------:R-:W-:Y:S02]  /*14230*/  IMAD.MOV.U32 R40, RZ, RZ, R39 ;  /* 0x000000ffff287224 */ /* 0x000fe400078e0027 */
[----:B------:R-:W3:Y:S01]  /*14240*/  LDL.LU R39, [R1+0x3d0] ;  /* 0x0003d00001277983 */ /* 0x000ee20000300800 */
[----:B------:R-:W-:Y:S02]  /*14250*/  IMAD.MOV.U32 R64, RZ, RZ, R44 ;  /* 0x000000ffff407224 */ /* 0x000fe400078e002c */
[----:B------:R-:W-:Y:S01]  /*14260*/  IMAD.MOV.U32 R63, RZ, RZ, R45 ;  /* 0x000000ffff3f7224 */ /* 0x000fe200078e002d */
[----:B------:R-:W2:Y:S01]  /*14270*/  LDL.LU R44, [R1+0x4e0] ;  /* 0x0004e000012c7983 */ /* 0x000ea20000300800 */
[----:B------:R-:W-:-:S03]  /*14280*/  IMAD.MOV.U32 R56, RZ, RZ, R54 ;  /* 0x000000ffff387224 */ /* 0x000fc600078e0036 */
[----:B------:R-:W2:Y:S01]  /*14290*/  LDL.LU R45, [R1+0x518] ;  /* 0x00051800012d7983 */ /* 0x000ea20000300800 */
[----:B------:R-:W-:-:S03]  /*142a0*/  IMAD.MOV.U32 R57, RZ, RZ, R53 ;  /* 0x000000ffff397224 */ /* 0x000fc600078e0035 */
[----:B------:R-:W2:Y:S04]  /*142b0*/  LDL.LU R55, [R1+0x520] ;  /* 0x0005200001377983 */ /* 0x000ea80000300800 */
[----:B------:R-:W2:Y:S04]  /*142c0*/  LDL.LU R54, [R1+0x328] ;  /* 0x0003280001367983 */ /* 0x000ea80000300800 */
[----:B------:R-:W2:Y:S01]  /*142d0*/  LDL.LU R53, [R1+0x5a0] ;  /* 0x0005a00001357983 */ /* 0x000ea20000300800 */
[----:B------:R-:W-:Y:S01]  /*142e0*/  IMAD.HI.U32 R5, R4, R2, RZ ;  /* 0x0000000204057227 */ /* 0x000fe200078e00ff */
[----:B------:R-:W-:-:S03]  /*142f0*/  ISETP.GT.U32.AND P0, PT, R3, R32, PT ;  /* 0x000000200300720c */ /* 0x000fc60003f04070 */
[----:B------:R-:W-:-:S04]  /*14300*/  IMAD.MOV R5, RZ, RZ, -R5 ;  /* 0x000000ffff057224 */ /* 0x000fc800078e0a05 */
[----:B------:R-:W-:Y:S01]  /*14310*/  IMAD R2, R3, R5, R2 ;  /* 0x0000000503027224 */ /* 0x000fe200078e0202 */
[----:B------:R-:W-:-:S04]  /*14320*/  ISETP.GE.AND P2, PT, R34, RZ, PT ;  /* 0x000000ff2200720c */ /* 0x000fc80003f46270 */
[C---:B------:R-:W-:Y:S01]  /*14330*/  ISETP.GT.U32.AND P1, PT, R3.reuse, R2, PT ;  /* 0x000000020300720c */ /* 0x040fe20003f24070 */
[----:B------:R-:W-:Y:S01]  /*14340*/  @!P0 IMAD.IADD R32, R32, 0x1, -R3 ;  /* 0x0000000120208824 */ /* 0x000fe200078e0a03 */
[C---:B------:R-:W-:Y:S01]  /*14350*/  ISETP.GT.U32.AND P0, PT, R3.reuse, R31, PT ;  /* 0x0000001f0300720c */ /* 0x040fe20003f04070 */
[----:B------:R-:W-:Y:S01]  /*14360*/  IMAD.MOV.U32 R50, RZ, RZ, R35 ;  /* 0x000000ffff327224 */ /* 0x000fe200078e0023 */
[----:B------:R-:W-:Y:S02]  /*14370*/  IABS R34, R34 ;  /* 0x0000002200227213 */ /* 0x000fe40000000000 */
[----:B------:R-:W-:Y:S02]  /*14380*/  IABS R35, R61 ;  /* 0x0000003d00237213 */ /* 0x000fe40000000000 */
[----:B------:R-:W-:Y:S01]  /*14390*/  ISETP.GT.U32.AND P6, PT, R3, R32, PT ;  /* 0x000000200300720c */ /* 0x000fe20003fc4070 */
[----:B------:R-:W-:-:S04]  /*143a0*/  IMAD.HI.U32 R5, R4, R34, RZ ;  /* 0x0000002204057227 */ /* 0x000fc800078e00ff */
[----:B------:R-:W-:-:S04]  /*143b0*/  IMAD.HI.U32 R6, R4, R35, RZ ;  /* 0x0000002304067227 */ /* 0x000fc800078e00ff */
[----:B------:R-:W-:Y:S02]  /*143c0*/  IMAD.MOV R5, RZ, RZ, -R5 ;  /* 0x000000ffff057224 */ /* 0x000fe400078e0a05 */
[----:B------:R-:W-:Y:S01]  /*143d0*/  IMAD.MOV.U32 R43, RZ, RZ, R36 ;  /* 0x000000ffff2b7224 */ /* 0x000fe200078e0024 */
[----:B------:R-:W-:Y:S01]  /*143e0*/  IABS R36, R60 ;  /* 0x0000003c00247213 */ /* 0x000fe20000000000 */
[--C-:B------:R-:W-:Y:S02]  /*143f0*/  @!P1 IMAD.IADD R2, R2, 0x1, -R3.reuse ;  /* 0x0000000102029824 */ /* 0x100fe400078e0a03 */
[----:B------:R-:W-:Y:S02]  /*14400*/  IMAD.MOV R6, RZ, RZ, -R6 ;  /* 0x000000ffff067224 */ /* 0x000fe400078e0a06 */
[--C-:B------:R-:W-:Y:S02]  /*14410*/  @!P0 IMAD.IADD R31, R31, 0x1, -R3.reuse ;  /* 0x000000011f1f8824 */ /* 0x100fe400078e0a03 */
[C---:B------:R-:W-:Y:S01]  /*14420*/  IMAD R34, R3.reuse, R5, R34 ;  /* 0x0000000503227224 */ /* 0x040fe200078e0222 */
[----:B------:R-:W-:Y:S01]  /*14430*/  ISETP.GT.U32.AND P1, PT, R3, R2, PT ;  /* 0x000000020300720c */ /* 0x000fe20003f24070 */
[----:B------:R-:W-:-:S02]  /*14440*/  @!P6 IMAD.IADD R32, R32, 0x1, -R3 ;  /* 0x000000012020e824 */ /* 0x000fc400078e0a03 */
[----:B------:R-:W-:Y:S02]  /*14450*/  IMAD R35, R3, R6, R35 ;  /* 0x0000000603237224 */ /* 0x000fe400078e0223 */
[----:B------:R-:W-:Y:S01]  /*14460*/  IMAD.HI.U32 R7, R4, R36, RZ ;  /* 0x0000002404077227 */ /* 0x000fe200078e00ff */
[----:B------:R-:W-:-:S03]  /*14470*/  ISETP.GE.AND P0, PT, R61, RZ, PT ;  /* 0x000000ff3d00720c */ /* 0x000fc60003f06270 */
[----:B------:R-:W-:Y:S01]  /*14480*/  @!P3 IMAD.MOV R31, RZ, RZ, -R31 ;  /* 0x000000ffff1fb224 */ /* 0x000fe200078e0a1f */
[C---:B------:R-:W-:Y:S01]  /*14490*/  ISETP.GT.U32.AND P3, PT, R3.reuse, R34, PT ;  /* 0x000000220300720c */ /* 0x040fe20003f64070 */
[----:B------:R-:W-:Y:S01]  /*144a0*/  @!P5 IMAD.MOV R32, RZ, RZ, -R32 ;  /* 0x000000ffff20d224 */ /* 0x000fe200078e0a20 */
[C---:B------:R-:W-:Y:S01]  /*144b0*/  ISETP.GT.U32.AND P5, PT, R3.reuse, R35, PT ;  /* 0x000000230300720c */ /* 0x040fe20003fa4070 */
[----:B------:R-:W-:Y:S02]  /*144c0*/  IMAD.MOV R5, RZ, RZ, -R7 ;  /* 0x000000ffff057224 */ /* 0x000fe400078e0a07 */
[----:B------:R-:W-:Y:S02]  /*144d0*/  IMAD.MOV.U32 R61, RZ, RZ, R48 ;  /* 0x000000ffff3d7224 */ /* 0x000fe400078e0030 */
[----:B------:R-:W-:Y:S01]  /*144e0*/  IMAD.MOV.U32 R48, RZ, RZ, R37 ;  /* 0x000000ffff307224 */ /* 0x000fe200078e0025 */
[----:B------:R-:W-:Y:S01]  /*144f0*/  IABS R37, R66 ;  /* 0x0000004200257213 */ /* 0x000fe20000000000 */
[----:B------:R-:W-:Y:S01]  /*14500*/  IMAD R36, R3, R5, R36 ;  /* 0x0000000503247224 */ /* 0x000fe200078e0224 */
[----:B------:R-:W-:Y:S01]  /*14510*/  ISETP.GE.AND P6, PT, R60, RZ, PT ;  /* 0x000000ff3c00720c */ /* 0x000fe20003fc6270 */
[----:B------:R-:W-:-:S02]  /*14520*/  @!P1 IMAD.IADD R2, R2, 0x1, -R3 ;  /* 0x0000000102029824 */ /* 0x000fc400078e0a03 */
[----:B------:R-:W-:Y:S01]  /*14530*/  IMAD.HI.U32 R5, R4, R37, RZ ;  /* 0x0000002504057227 */ /* 0x000fe200078e00ff */
[----:B------:R-:W-:-:S03]  /*14540*/  ISETP.GT.U32.AND P1, PT, R3, R36, PT ;  /* 0x000000240300720c */ /* 0x000fc60003f24070 */
[----:B------:R-:W-:Y:S02]  /*14550*/  IMAD.MOV.U32 R69, RZ, RZ, R58 ;  /* 0x000000ffff457224 */ /* 0x000fe400078e003a */
[----:B------:R-:W-:Y:S02]  /*14560*/  IMAD.MOV.U32 R60, RZ, RZ, R52 ;  /* 0x000000ffff3c7224 */ /* 0x000fe400078e0034 */
[----:B------:R-:W-:Y:S02]  /*14570*/  IMAD.MOV.U32 R58, RZ, RZ, R49 ;  /* 0x000000ffff3a7224 */ /* 0x000fe400078e0031 */
[----:B------:R-:W-:Y:S01]  /*14580*/  IMAD.MOV.U32 R52, RZ, RZ, R38 ;  /* 0x000000ffff347224 */ /* 0x000fe200078e0026 */
[----:B------:R-:W-:Y:S01]  /*14590*/  IABS R38, R72 ;  /* 0x0000004800267213 */ /* 0x000fe20000000000 */
[----:B------:R-:W-:Y:S02]  /*145a0*/  @!P3 IMAD.IADD R34, R34, 0x1, -R3 ;  /* 0x000000012222b824 */ /* 0x000fe400078e0a03 */
[----:B------:R-:W-:-:S02]  /*145b0*/  IMAD.MOV.U32 R62, RZ, RZ, R51 ;  /* 0x000000ffff3e7224 */ /* 0x000fc400078e0033 */
[----:B----4-:R-:W-:Y:S02]  /*145c0*/  IMAD.MOV.U32 R49, RZ, RZ, R33 ;  /* 0x000000ffff317224 */ /* 0x010fe400078e0021 */
[----:B------:R-:W-:Y:S02]  /*145d0*/  IMAD.MOV R5, RZ, RZ, -R5 ;  /* 0x000000ffff057224 */ /* 0x000fe400078e0a05 */
[----:B------:R-:W-:Y:S02]  /*145e0*/  @!P5 IMAD.IADD R35, R35, 0x1, -R3 ;  /* 0x000000012323d824 */ /* 0x000fe400078e0a03 */
[----:B------:R-:W-:Y:S01]  /*145f0*/  IMAD.MOV.U32 R33, RZ, RZ, R2 ;  /* 0x000000ffff217224 */ /* 0x000fe200078e0002 */
[C---:B------:R-:W-:Y:S01]  /*14600*/  ISETP.GT.U32.AND P5, PT, R3.reuse, R34, PT ;  /* 0x000000220300720c */ /* 0x040fe20003fa4070 */
[----:B------:R-:W-:Y:S02]  /*14610*/  IMAD R37, R3, R5, R37 ;  /* 0x0000000503257224 */ /* 0x000fe400078e0225 */
[----:B------:R-:W-:-:S04]  /*14620*/  IMAD.HI.U32 R5, R4, R38, RZ ;  /* 0x0000002604057227 */ /* 0x000fc800078e00ff */
[----:B------:R-:W-:Y:S01]  /*14630*/  @!P4 IMAD.MOV R33, RZ, RZ, -R33 ;  /* 0x000000ffff21c224 */ /* 0x000fe200078e0a21 */
[C---:B------:R-:W-:Y:S01]  /*14640*/  ISETP.GT.U32.AND P4, PT, R3.reuse, R35, PT ;  /* 0x000000230300720c */ /* 0x040fe20003f84070 */
[----:B------:R-:W-:Y:S02]  /*14650*/  IMAD.MOV R5, RZ, RZ, -R5 ;  /* 0x000000ffff057224 */ /* 0x000fe400078e0a05 */
[----:B------:R-:W-:Y:S02]  /*14660*/  @!P1 IMAD.IADD R36, R36, 0x1, -R3 ;  /* 0x0000000124249824 */ /* 0x000fe400078e0a03 */
[----:B------:R-:W-:-:S03]  /*14670*/  IMAD R38, R3, R5, R38 ;  /* 0x0000000503267224 */ /* 0x000fc600078e0226 */
[C---:B------:R-:W-:Y:S01]  /*14680*/  ISETP.GT.U32.AND P1, PT, R3.reuse, R36, PT ;  /* 0x000000240300720c */ /* 0x040fe20003f24070 */
[----:B------:R-:W-:Y:S01]  /*14690*/  @!P5 IMAD.IADD R34, R34, 0x1, -R3 ;  /* 0x000000012222d824 */ /* 0x000fe200078e0a03 */
[----:B------:R-:W-:-:S03]  /*146a0*/  ISETP.GT.U32.AND P5, PT, R3, R38, PT ;  /* 0x000000260300720c */ /* 0x000fc60003fa4070 */
[----:B------:R-:W-:Y:S02]  /*146b0*/  @!P4 IMAD.IADD R35, R35, 0x1, -R3 ;  /* 0x000000012323c824 */ /* 0x000fe400078e0a03 */
[----:B------:R-:W-:-:S04]  /*146c0*/  IMAD.MOV.U32 R65, RZ, RZ, R41 ;  /* 0x000000ffff417224 */ /* 0x000fc800078e0029 */
[----:B------:R-:W-:Y:S02]  /*146d0*/  IMAD.MOV.U32 R67, RZ, RZ, R65 ;  /* 0x000000ffff437224 */ /* 0x000fe400078e0041 */
[----:B------:R-:W-:Y:S01]  /*146e0*/  @!P1 IMAD.IADD R36, R36, 0x1, -R3 ;  /* 0x0000000124249824 */ /* 0x000fe200078e0a03 */
[----:B------:R-:W-:Y:S01]  /*146f0*/  ISETP.GE.AND P1, PT, R66, RZ, PT ;  /* 0x000000ff4200720c */ /* 0x000fe20003f26270 */
[----:B------:R-:W-:Y:S02]  /*14700*/  IMAD.MOV.U32 R65, RZ, RZ, R63 ;  /* 0x000000ffff417224 */ /* 0x000fe400078e003f */
[----:B------:R-:W-:Y:S02]  /*14710*/  IMAD.MOV.U32 R63, RZ, RZ, R62 ;  /* 0x000000ffff3f7224 */ /* 0x000fe400078e003e */
[----:B------:R-:W-:Y:S02]  /*14720*/  IMAD.MOV.U32 R66, RZ, RZ, R64 ;  /* 0x000000ffff427224 */ /* 0x000fe400078e0040 */
[----:B------:R-:W-:-:S02]  /*14730*/  IMAD.MOV.U32 R62, RZ, RZ, R57 ;  /* 0x000000ffff3e7224 */ /* 0x000fc400078e0039 */
[----:B------:R-:W-:Y:S02]  /*14740*/  IMAD.MOV.U32 R64, RZ, RZ, R60 ;  /* 0x000000ffff407224 */ /* 0x000fe400078e003c */
[----:B------:R-:W-:Y:S01]  /*14750*/  @!P5 IMAD.IADD R38, R38, 0x1, -R3 ;  /* 0x000000012626d824 */ /* 0x000fe200078e0a03 */
[----:B------:R-:W-:Y:S01]  /*14760*/  ISETP.GE.AND P5, PT, R72, RZ, PT ;  /* 0x000000ff4800720c */ /* 0x000fe20003fa6270 */
[----:B------:R-:W-:Y:S01]  /*14770*/  IMAD.MOV.U32 R60, RZ, RZ, R56 ;  /* 0x000000ffff3c7224 */ /* 0x000fe200078e0038 */
[----:B------:R-:W-:Y:S01]  /*14780*/  STL [R1+0x1e3c], R31 ;  /* 0x001e3c1f01007387 */ /* 0x000fe20000100800 */
[----:B------:R-:W-:Y:S02]  /*14790*/  IMAD.MOV.U32 R72, RZ, RZ, R65 ;  /* 0x000000ffff487224 */ /* 0x000fe400078e0041 */
[----:B------:R-:W-:Y:S01]  /*147a0*/  IMAD.MOV.U32 R65, RZ, RZ, R62 ;  /* 0x000000ffff417224 */ /* 0x000fe200078e003e */
[----:B------:R-:W-:Y:S01]  /*147b0*/  STL [R1+0x1e40], R32 ;  /* 0x001e402001007387 */ /* 0x000fe20000100800 */
[----:B------:R-:W-:-:S03]  /*147c0*/  IMAD.MOV.U32 R73, RZ, RZ, R67 ;  /* 0x000000ffff497224 */ /* 0x000fc600078e0043 */
[----:B------:R-:W-:Y:S01]  /*147d0*/  STL [R1+0x1e44], R33 ;  /* 0x001e442101007387 */ /* 0x000fe20000100800 */
[----:B---3--:R-:W-:Y:S01]  /*147e0*/  IMAD.MOV.U32 R51, RZ, RZ, R39 ;  /* 0x000000ffff337224 */ /* 0x008fe200078e0027 */
[----:B------:R-:W-:-:S05]  /*147f0*/  IABS R39, R71 ;  /* 0x0000004700277213 */ /* 0x000fca0000000000 */
[----:B------:R-:W-:-:S04]  /*14800*/  IMAD.HI.U32 R6, R4, R39, RZ ;  /* 0x0000002704067227 */ /* 0x000fc800078e00ff */
[----:B------:R-:W-:-:S04]  /*14810*/  IMAD.MOV R2, RZ, RZ, -R6 ;  /* 0x000000ffff027224 */ /* 0x000fc800078e0a06 */
[----:B------:R-:W-:-:S05]  /*14820*/  IMAD R39, R3, R2, R39 ;  /* 0x0000000203277224 */ /* 0x000fca00078e0227 */
[----:B------:R-:W-:Y:S01]  /*14830*/  ISETP.GT.U32.AND P4, PT, R3, R39, PT ;  /* 0x000000270300720c */ /* 0x000fe20003f84070 */
[----:B--2---:R-:W-:Y:S02]  /*14840*/  IMAD.MOV.U32 R62, RZ, RZ, R53 ;  /* 0x000000ffff3e7224 */ /* 0x004fe400078e0035 */
[----:B------:R-:W-:Y:S02]  /*14850*/  IMAD.MOV.U32 R53, RZ, RZ, R129 ;  /* 0x000000ffff357224 */ /* 0x000fe400078e0081 */
[----:B------:R-:W2:Y:S08]  /*14860*/  LDL.LU R129, [R1+0x62c] ;  /* 0x00062c0001817983 */ /* 0x000eb00000300800 */
[----:B------:R-:W-:Y:S01]  /*14870*/  @!P4 IMAD.IADD R39, R39, 0x1, -R3 ;  /* 0x000000012727c824 */ /* 0x000fe200078e0a03 */
[----:B------:R-:W-:Y:S01]  /*14880*/  ISETP.GE.AND P4, PT, R71, RZ, PT ;  /* 0x000000ff4700720c */ /* 0x000fe20003f86270 */
[----:B------:R-:W-:-:S02]  /*14890*/  IMAD.MOV.U32 R71, RZ, RZ, R66 ;  /* 0x000000ffff477224 */ /* 0x000fc400078e0042 */
[----:B------:R-:W-:Y:S02]  /*148a0*/  IMAD.MOV.U32 R66, RZ, RZ, R60 ;  /* 0x000000ffff427224 */ /* 0x000fe400078e003c */
[----:B------:R-:W-:Y:S02]  /*148b0*/  IMAD.MOV.U32 R60, RZ, RZ, R54 ;  /* 0x000000ffff3c7224 */ /* 0x000fe400078e0036 */
[----:B------:R-:W3:Y:S04]  /*148c0*/  LDL.LU R54, [R1+0x5f0] ;  /* 0x0005f00001367983 */ /* 0x000ee80000300800 */
[----:B------:R-:W4:Y:S01]  /*148d0*/  LDL.LU R67, [R1+0x260] ;  /* 0x0002600001437983 */ /* 0x000f220000300800 */
[----:B------:R-:W-:Y:S01]  /*148e0*/  ISETP.GT.U32.AND P3, PT, R3, R37, PT ;  /* 0x000000250300720c */ /* 0x000fe20003f64070 */
[----:B------:R-:W-:-:S02]  /*148f0*/  IMAD.MOV.U32 R74, RZ, RZ, R59 ;  /* 0x000000ffff4a7224 */ /* 0x000fc400078e003b */
[----:B------:R-:W-:Y:S02]  /*14900*/  IMAD.MOV.U32 R59, RZ, RZ, R46 ;  /* 0x000000ffff3b7224 */ /* 0x000fe400078e002e */
[----:B------:R-:W-:Y:S01]  /*14910*/  IMAD.MOV.U32 R46, RZ, RZ, R40 ;  /* 0x000000ffff2e7224 */ /* 0x000fe200078e0028 */
[----:B------:R-:W-:-:S07]  /*14920*/  IABS R40, R69 ;  /* 0x0000004500287213 */ /* 0x000fce0000000000 */
[----:B------:R-:W-:Y:S02]  /*14930*/  @!P3 IMAD.IADD R37, R37, 0x1, -R3 ;  /* 0x000000012525b824 */ /* 0x000fe400078e0a03 */
[----:B------:R-:W-:-:S03]  /*14940*/  IMAD.HI.U32 R2, R4, R40, RZ ;  /* 0x0000002804027227 */ /* 0x000fc600078e00ff */
[----:B------:R-:W-:Y:S01]  /*14950*/  ISETP.GT.U32.AND P3, PT, R3, R37, PT ;  /* 0x000000250300720c */ /* 0x000fe20003f64070 */
[----:B------:R-:W-:-:S04]  /*14960*/  IMAD.MOV R2, RZ, RZ, -R2 ;  /* 0x000000ffff027224 */ /* 0x000fc800078e0a02 */
[----:B------:R-:W-:-:S08]  /*14970*/  IMAD R40, R3, R2, R40 ;  /* 0x0000000203287224 */ /* 0x000fd000078e0228 */
[----:B------:R-:W-:Y:S01]  /*14980*/  @!P3 IMAD.IADD R37, R37, 0x1, -R3 ;  /* 0x000000012525b824 */ /* 0x000fe200078e0a03 */
[C---:B------:R-:W-:Y:S01]  /*14990*/  ISETP.GT.U32.AND P3, PT, R3.reuse, R40, PT ;  /* 0x000000280300720c */ /* 0x040fe20003f64070 */
[----:B------:R-:W-:Y:S01]  /*149a0*/  @!P2 IMAD.MOV R34, RZ, RZ, -R34 ;  /* 0x000000ffff22a224 */ /* 0x000fe200078e0a22 */
[----:B------:R-:W-:Y:S01]  /*149b0*/  ISETP.GT.U32.AND P2, PT, R3, R38, PT ;  /* 0x000000260300720c */ /* 0x000fe20003f44070 */
[----:B------:R-:W-:-:S10]  /*149c0*/  @!P0 IMAD.MOV R35, RZ, RZ, -R35 ;  /* 0x000000ffff238224 */ /* 0x000fd400078e0a23 */
[----:B------:R-:W-:-:S05]  /*149d0*/  @!P3 IMAD.IADD R40, R40, 0x1, -R3 ;  /* 0x000000012828b824 */ /* 0x000fca00078e0a03 */
[----:B------:R-:W-:Y:S01]  /*149e0*/  ISETP.GT.U32.AND P0, PT, R3, R40, PT ;  /* 0x000000280300720c */ /* 0x000fe20003f04070 */
[----:B------:R-:W-:Y:S01]  /*149f0*/  @!P6 IMAD.MOV R36, RZ, RZ, -R36 ;  /* 0x000000ffff24e224 */ /* 0x000fe200078e0a24 */
[----:B------:R-:W-:Y:S01]  /*14a00*/  ISETP.GE.AND P6, PT, R69, RZ, PT ;  /* 0x000000ff4500720c */ /* 0x000fe20003fc6270 */
[----:B------:R-:W-:Y:S01]  /*14a10*/  @!P2 IMAD.IADD R38, R38, 0x1, -R3 ;  /* 0x000000012626a824 */ /* 0x000fe200078e0a03 */
[----:B------:R-:W-:Y:S02]  /*14a20*/  IABS R41, R68 ;  /* 0x0000004400297213 */ /* 0x000fe40000000000 */
[----:B------:R-:W-:Y:S01]  /*14a30*/  ISETP.GE.AND P2, PT, R68, RZ, PT ;  /* 0x000000ff4400720c */ /* 0x000fe20003f46270 */
[----:B------:R-:W-:Y:S02]  /*14a40*/  IMAD.MOV.U32 R68, RZ, RZ, R65 ;  /* 0x000000ffff447224 */ /* 0x000fe400078e0041 */
[----:B------:R-:W-:Y:S01]  /*14a50*/  IMAD.MOV.U32 R57, RZ, RZ, R42 ;  /* 0x000000ffff397224 */ /* 0x000fe200078e002a */
[----:B------:R-:W-:Y:S01]  /*14a60*/  IABS R42, R70 ;  /* 0x00000046002a7213 */ /* 0x000fe20000000000 */
[----:B------:R-:W-:-:S02]  /*14a70*/  IMAD.MOV.U32 R65, RZ, RZ, R63 ;  /* 0x000000ffff417224 */ /* 0x000fc400078e003f */
[----:B------:R-:W-:Y:S01]  /*14a80*/  @!P0 IMAD.IADD R40, R40, 0x1, -R3 ;  /* 0x0000000128288824 */ /* 0x000fe200078e0a03 */
[----:B------:R-:W-:Y:S01]  /*14a90*/  ISETP.GE.AND P0, PT, R70, RZ, PT ;  /* 0x000000ff4600720c */ /* 0x000fe20003f06270 */
[----:B------:R-:W-:Y:S01]  /*14aa0*/  IMAD.MOV.U32 R70, RZ, RZ, R68 ;  /* 0x000000ffff467224 */ /* 0x000fe200078e0044 */
[----:B------:R-:W-:Y:S01]  /*14ab0*/  STL [R1+0x1e48], R34 ;  /* 0x001e482201007387 */ /* 0x000fe20000100800 */
[----:B------:R-:W-:-:S03]  /*14ac0*/  IMAD.MOV.U32 R68, RZ, RZ, R65 ;  /* 0x000000ffff447224 */ /* 0x000fc600078e0041 */
[----:B------:R-:W-:Y:S01]  /*14ad0*/  STL [R1+0x1e4c], R35 ;  /* 0x001e4c2301007387 */ /* 0x000fe20000100800 */
[----:B------:R-:W-:-:S03]  /*14ae0*/  IMAD.MOV.U32 R90, RZ, RZ, R70 ;  /* 0x000000ffff5a7224 */ /* 0x000fc600078e0046 */
[----:B------:R-:W-:Y:S01]  /*14af0*/  STL [R1+0x1e50], R36 ;  /* 0x001e502401007387 */ /* 0x000fe20000100800 */
[----:B------:R-:W-:Y:S02]  /*14b00*/  IMAD.MOV.U32 R80, RZ, RZ, R68 ;  /* 0x000000ffff507224 */ /* 0x000fe400078e0044 */
[----:B----4-:R-:W-:Y:S02]  /*14b10*/  IMAD.MOV.U32 R69, RZ, RZ, R67 ;  /* 0x000000ffff457224 */ /* 0x010fe400078e0043 */
[----:B------:R-:W-:Y:S02]  /*14b20*/  IMAD.MOV.U32 R67, RZ, RZ, R66 ;  /* 0x000000ffff437224 */ /* 0x000fe400078e0042 */
[----:B------:R-:W-:Y:S02]  /*14b30*/  IMAD.MOV.U32 R66, RZ, RZ, R64 ;  /* 0x000000ffff427224 */ /* 0x000fe400078e0040 */
[----:B------:R-:W-:Y:S02]  /*14b40*/  IMAD.MOV.U32 R64, RZ, RZ, R55 ;  /* 0x000000ffff407224 */ /* 0x000fe400078e0037 */
[----:B------:R-:W-:-:S02]  /*14b50*/  IMAD.MOV.U32 R55, RZ, RZ, R44 ;  /* 0x000000ffff377224 */ /* 0x000fc400078e002c */
[----:B------:R-:W-:Y:S02]  /*14b60*/  IMAD.MOV.U32 R75, RZ, RZ, R69 ;  /* 0x000000ffff4b7224 */ /* 0x000fe400078e0045 */
[----:B------:R-:W-:Y:S02]  /*14b70*/  IMAD.MOV.U32 R69, RZ, RZ, R66 ;  /* 0x000000ffff457224 */ /* 0x000fe400078e0042 */
[----:B------:R-:W-:Y:S02]  /*14b80*/  IMAD.MOV.U32 R66, RZ, RZ, R55 ;  /* 0x000000ffff427224 */ /* 0x000fe400078e0037 */
[----:B------:R-:W-:Y:S02]  /*14b90*/  IMAD.MOV.U32 R55, RZ, RZ, R53 ;  /* 0x000000ffff377224 */ /* 0x000fe400078e0035 */
[----:B------:R-:W-:Y:S02]  /*14ba0*/  IMAD.MOV.U32 R53, RZ, RZ, R51 ;  /* 0x000000ffff357224 */ /* 0x000fe400078e0033 */
[----:B------:R-:W4:Y:S01]  /*14bb0*/  LDL.LU R51, [R1+0x3c4] ;  /* 0x0003c40001337983 */ /* 0x000f220000300800 */
[----:B------:R-:W-:-:S03]  /*14bc0*/  IMAD.MOV.U32 R91, RZ, RZ, R69 ;  /* 0x000000ffff5b7224 */ /* 0x000fc600078e0045 */
[----:B------:R-:W2:Y:S04]  /*14bd0*/  LDL.LU R70, [R1+0x294] ;  /* 0x0002940001467983 */ /* 0x000ea80000300800 */
[----:B------:R-:W3:Y:S04]  /*14be0*/  LDL.LU R69, [R1+0x2ac] ;  /* 0x0002ac0001457983 */ /* 0x000ee80000300800 */
[----:B------:R-:W4:Y:S01]  /*14bf0*/  LDL.LU R68, [R1+0x2a8] ;  /* 0x0002a80001447983 */ /* 0x000f220000300800 */
[----:B------:R-:W-:-:S04]  /*14c00*/  IMAD.HI.U32 R2, R4, R41, RZ ;  /* 0x0000002904027227 */ /* 0x000fc800078e00ff */
[----:B------:R-:W-:Y:S01]  /*14c10*/  IMAD.MOV R2, RZ, RZ, -R2 ;  /* 0x000000ffff027224 */ /* 0x000fe200078e0a02 */
[C---:B------:R-:W-:Y:S01]  /*14c20*/  ISETP.GT.U32.AND P3, PT, R3.reuse, R39, PT ;  /* 0x000000270300720c */ /* 0x040fe20003f64070 */
[----:B------:R-:W-:Y:S01]  /*14c30*/  IMAD.MOV.U32 R56, RZ, RZ, R43 ;  /* 0x000000ffff387224 */ /* 0x000fe200078e002b */
[----:B------:R-:W-:Y:S01]  /*14c40*/  IABS R43, R74 ;  /* 0x0000004a002b7213 */ /* 0x000fe20000000000 */
[----:B------:R-:W-:Y:S02]  /*14c50*/  IMAD R41, R3, R2, R41 ;  /* 0x0000000203297224 */ /* 0x000fe400078e0229 */
[----:B------:R-:W-:-:S04]  /*14c60*/  IMAD.HI.U32 R2, R4, R42, RZ ;  /* 0x0000002a04027227 */ /* 0x000fc800078e00ff */
[----:B------:R-:W-:Y:S01]  /*14c70*/  @!P1 IMAD.MOV R37, RZ, RZ, -R37 ;  /* 0x000000ffff259224 */ /* 0x000fe200078e0a25 */
[----:B------:R-:W-:Y:S01]  /*14c80*/  ISETP.GT.U32.AND P1, PT, R3, R41, PT ;  /* 0x000000290300720c */ /* 0x000fe20003f24070 */
[----:B------:R-:W-:-:S04]  /*14c90*/  IMAD.HI.U32 R5, R4, R43, RZ ;  /* 0x0000002b04057227 */ /* 0x000fc800078e00ff */
[----:B------:R-:W-:Y:S02]  /*14ca0*/  IMAD.MOV R2, RZ, RZ, -R2 ;  /* 0x000000ffff027224 */ /* 0x000fe400078e0a02 */
[----:B------:R-:W-:Y:S02]  /*14cb0*/  IMAD.MOV R5, RZ, RZ, -R5 ;  /* 0x000000ffff057224 */ /* 0x000fe400078e0a05 */
[C---:B------:R-:W-:Y:S02]  /*14cc0*/  IMAD R42, R3.reuse, R2, R42 ;  /* 0x00000002032a7224 */ /* 0x040fe400078e022a */
[----:B------:R-:W-:Y:S02]  /*14cd0*/  IMAD R43, R3, R5, R43 ;  /* 0x00000005032b7224 */ /* 0x000fe400078e022b */
[--C-:B------:R-:W-:Y:S01]  /*14ce0*/  @!P3 IMAD.IADD R39, R39, 0x1, -R3.reuse ;  /* 0x000000012727b824 */ /* 0x100fe200078e0a03 */
[----:B------:R-:W-:Y:S01]  /*14cf0*/  ISETP.GT.U32.AND P3, PT, R3, R42, PT ;  /* 0x0000002a0300720c */ /* 0x000fe20003f64070 */
[----:B------:R-:W-:Y:S01]  /*14d00*/  @!P1 IMAD.IADD R41, R41, 0x1, -R3 ;  /* 0x0000000129299824 */ /* 0x000fe200078e0a03 */
[----:B------:R-:W-:-:S11]  /*14d10*/  ISETP.GT.U32.AND P1, PT, R3, R43, PT ;  /* 0x0000002b0300720c */ /* 0x000fd60003f24070 */
[--C-:B------:R-:W-:Y:S02]  /*14d20*/  @!P3 IMAD.IADD R42, R42, 0x1, -R3.reuse ;  /* 0x000000012a2ab824 */ /* 0x100fe400078e0a03 */
[----:B------:R-:W-:-:S03]  /*14d30*/  @!P1 IMAD.IADD R43, R43, 0x1, -R3 ;  /* 0x000000012b2b9824 */ /* 0x000fc600078e0a03 */
[----:B------:R-:W-:Y:S01]  /*14d40*/  ISETP.GT.U32.AND P1, PT, R3, R42, PT ;  /* 0x0000002a0300720c */ /* 0x000fe20003f24070 */
[----:B------:R-:W-:Y:S02]  /*14d50*/  IMAD.MOV.U32 R63, RZ, RZ, R60 ;  /* 0x000000ffff3f7224 */ /* 0x000fe400078e003c */
[----:B------:R-:W-:Y:S01]  /*14d60*/  IMAD.MOV.U32 R60, RZ, RZ, R45 ;  /* 0x000000ffff3c7224 */ /* 0x000fe200078e002d */
[----:B------:R-:W-:-:S03]  /*14d70*/  IABS R45, R71 ;  /* 0x00000047002d7213 */ /* 0x000fc60000000000 */
[----:B------:R-:W-:-:S06]  /*14d80*/  IMAD.MOV.U32 R65, RZ, RZ, R60 ;  /* 0x000000ffff417224 */ /* 0x000fcc00078e003c */
[----:B------:R-:W-:Y:S01]  /*14d90*/  @!P1 IMAD.IADD R42, R42, 0x1, -R3 ;  /* 0x000000012a2a9824 */ /* 0x000fe200078e0a03 */
[----:B------:R-:W-:Y:S01]  /*14da0*/  ISETP.GE.AND P1, PT, R71, RZ, PT ;  /* 0x000000ff4700720c */ /* 0x000fe20003f26270 */
[----:B------:R-:W-:Y:S01]  /*14db0*/  @!P5 IMAD.MOV R38, RZ, RZ, -R38 ;  /* 0x000000ffff26d224 */ /* 0x000fe200078e0a26 */
[----:B------:R-:W-:Y:S01]  /*14dc0*/  ISETP.GT.U32.AND P5, PT, R3, R41, PT ;  /* 0x000000290300720c */ /* 0x000fe20003fa4070 */
[----:B------:R-:W-:-:S04]  /*14dd0*/  IMAD.HI.U32 R5, R4, R45, RZ ;  /* 0x0000002d04057227 */ /* 0x000fc800078e00ff */
[----:B------:R-:W-:Y:S02]  /*14de0*/  IMAD.MOV R5, RZ, RZ, -R5 ;  /* 0x000000ffff057224 */ /* 0x000fe400078e0a05 */
[----:B--2---:R-:W-:Y:S02]  /*14df0*/  IMAD.MOV.U32 R71, RZ, RZ, R70 ;  /* 0x000000ffff477224 */ /* 0x004fe400078e0046 */
[----:B---3--:R-:W-:Y:S02]  /*14e00*/  IMAD.MOV.U32 R70, RZ, RZ, R69 ;  /* 0x000000ffff467224 */ /* 0x008fe400078e0045 */
[----:B----4-:R-:W-:Y:S02]  /*14e10*/  IMAD.MOV.U32 R69, RZ, RZ, R68 ;  /* 0x000000ffff457224 */ /* 0x010fe400078e0044 */
[----:B------:R-:W-:Y:S02]  /*14e20*/  IMAD.MOV.U32 R68, RZ, RZ, R67 ;  /* 0x000000ffff447224 */ /* 0x000fe400078e0043 */
        /* <DEDUP_REMOVED lines=8> */
[----:B------:R-:W-:Y:S01]  /*14eb0*/  IMAD.MOV.U32 R87, RZ, RZ, R70 ;  /* 0x000000ffff577224 */ /* 0x000fe200078e0046 */
[----:B------:R-:W2:Y:S04]  /*14ec0*/  LDL.LU R128, [R1+0x2e8] ;  /* 0x0002e80001807983 */ /* 0x000ea80000300800 */
[----:B------:R-:W3:Y:S01]  /*14ed0*/  LDL.LU R70, [R1+0x2cc] ;  /* 0x0002cc0001467983 */ /* 0x000ee20000300800 */
[----:B------:R-:W-:Y:S02]  /*14ee0*/  IMAD R45, R3, R5, R45 ;  /* 0x00000005032d7224 */ /* 0x000fe400078e022d */
[----:B------:R-:W-:-:S04]  /*14ef0*/  @!P5 IMAD.IADD R41, R41, 0x1, -R3 ;  /* 0x000000012929d824 */ /* 0x000fc800078e0a03 */
[----:B------:R-:W-:Y:S01]  /*14f00*/  @!P2 IMAD.MOV R41, RZ, RZ, -R41 ;  /* 0x000000ffff29a224 */ /* 0x000fe200078e0a29 */
[----:B------:R-:W-:Y:S02]  /*14f10*/  ISETP.GT.U32.AND P2, PT, R3, R45, PT ;  /* 0x0000002d0300720c */ /* 0x000fe40003f44070 */
[----:B------:R-:W-:Y:S01]  /*14f20*/  IABS R44, R73 ;  /* 0x00000049002c7213 */ /* 0x000fe20000000000 */
[----:B------:R-:W-:Y:S02]  /*14f30*/  IMAD.MOV.U32 R62, RZ, RZ, R61 ;  /* 0x000000ffff3e7224 */ /* 0x000fe400078e003d */
[----:B------:R-:W-:Y:S02]  /*14f40*/  IMAD.MOV.U32 R60, RZ, RZ, R54 ;  /* 0x000000ffff3c7224 */ /* 0x000fe400078e0036 */
[----:B------:R-:W-:-:S04]  /*14f50*/  IMAD.HI.U32 R2, R4, R44, RZ ;  /* 0x0000002c04027227 */ /* 0x000fc800078e00ff */
[----:B------:R-:W-:Y:S02]  /*14f60*/  IMAD.MOV.U32 R61, RZ, RZ, R58 ;  /* 0x000000ffff3d7224 */ /* 0x000fe400078e003a */
[----:B------:R-:W-:Y:S02]  /*14f70*/  IMAD.MOV.U32 R54, RZ, RZ, R52 ;  /* 0x000000ffff367224 */ /* 0x000fe400078e0034 */
[----:B------:R-:W-:Y:S02]  /*14f80*/  IMAD.MOV.U32 R58, RZ, RZ, R57 ;  /* 0x000000ffff3a7224 */ /* 0x000fe400078e0039 */
[----:B------:R-:W-:Y:S01]  /*14f90*/  IMAD.MOV.U32 R52, RZ, RZ, R46 ;  /* 0x000000ffff347224 */ /* 0x000fe200078e002e */
[----:B------:R-:W-:Y:S01]  /*14fa0*/  IABS R46, R72 ;  /* 0x00000048002e7213 */ /* 0x000fe20000000000 */
[----:B------:R-:W-:Y:S02]  /*14fb0*/  IMAD.MOV.U32 R57, RZ, RZ, R56 ;  /* 0x000000ffff397224 */ /* 0x000fe400078e0038 */
[----:B------:R-:W-:-:S02]  /*14fc0*/  IMAD.MOV R2, RZ, RZ, -R2 ;  /* 0x000000ffff027224 */ /* 0x000fc400078e0a02 */
[----:B------:R-:W-:Y:S02]  /*14fd0*/  IMAD.MOV.U32 R56, RZ, RZ, R50 ;  /* 0x000000ffff387224 */ /* 0x000fe400078e0032 */
[----:B------:R-:W-:Y:S01]  /*14fe0*/  IMAD.MOV.U32 R50, RZ, RZ, R47 ;  /* 0x000000ffff327224 */ /* 0x000fe200078e002f */
[----:B------:R-:W-:Y:S01]  /*14ff0*/  IABS R47, R75 ;  /* 0x0000004b002f7213 */ /* 0x000fe20000000000 */
[----:B------:R-:W-:Y:S02]  /*15000*/  @!P2 IMAD.IADD R45, R45, 0x1, -R3 ;  /* 0x000000012d2da824 */ /* 0x000fe400078e0a03 */
[----:B------:R-:W-:Y:S01]  /*15010*/  @!P4 IMAD.MOV R39, RZ, RZ, -R39 ;  /* 0x000000ffff27c224 */ /* 0x000fe200078e0a27 */
[C---:B------:R-:W-:Y:S01]  /*15020*/  ISETP.GT.U32.AND P4, PT, R3.reuse, R43, PT ;  /* 0x0000002b0300720c */ /* 0x040fe20003f84070 */
[C---:B------:R-:W-:Y:S01]  /*15030*/  IMAD R44, R3.reuse, R2, R44 ;  /* 0x00000002032c7224 */ /* 0x040fe200078e022c */
[----:B------:R-:W-:Y:S01]  /*15040*/  ISETP.GT.U32.AND P2, PT, R3, R45, PT ;  /* 0x0000002d0300720c */ /* 0x000fe20003f44070 */
[----:B------:R-:W-:-:S04]  /*15050*/  IMAD.HI.U32 R2, R4, R46, RZ ;  /* 0x0000002e04027227 */ /* 0x000fc800078e00ff */
[----:B------:R-:W-:-:S04]  /*15060*/  IMAD.HI.U32 R5, R4, R47, RZ ;  /* 0x0000002f04057227 */ /* 0x000fc800078e00ff */
[----:B------:R-:W-:Y:S02]  /*15070*/  IMAD.MOV R2, RZ, RZ, -R2 ;  /* 0x000000ffff027224 */ /* 0x000fe400078e0a02 */
[----:B------:R-:W-:Y:S02]  /*15080*/  IMAD.MOV R5, RZ, RZ, -R5 ;  /* 0x000000ffff057224 */ /* 0x000fe400078e0a05 */
[----:B------:R-:W-:Y:S01]  /*15090*/  @!P6 IMAD.MOV R40, RZ, RZ, -R40 ;  /* 0x000000ffff28e224 */ /* 0x000fe200078e0a28 */
[----:B------:R-:W-:Y:S01]  /*150a0*/  ISETP.GE.AND P6, PT, R73, RZ, PT ;  /* 0x000000ff4900720c */ /* 0x000fe20003fc6270 */
[C---:B------:R-:W-:Y:S02]  /*150b0*/  IMAD R46, R3.reuse, R2, R46 ;  /* 0x00000002032e7224 */ /* 0x040fe400078e022e */
[----:B------:R-:W-:Y:S02]  /*150c0*/  IMAD.MOV.U32 R73, RZ, RZ, R57 ;  /* 0x000000ffff497224 */ /* 0x000fe400078e0039 */
[----:B------:R-:W-:Y:S01]  /*150d0*/  IMAD.MOV.U32 R57, RZ, RZ, R49 ;  /* 0x000000ffff397224 */ /* 0x000fe200078e0031 */
[----:B------:R-:W-:Y:S01]  /*150e0*/  IABS R49, R91 ;  /* 0x0000005b00317213 */ /* 0x000fe20000000000 */
[----:B------:R-:W-:-:S02]  /*150f0*/  IMAD R47, R3, R5, R47 ;  /* 0x00000005032f7224 */ /* 0x000fc400078e022f */
[--C-:B------:R-:W-:Y:S01]  /*15100*/  @!P4 IMAD.IADD R43, R43, 0x1, -R3.reuse ;  /* 0x000000012b2bc824 */ /* 0x100fe200078e0a03 */
[----:B------:R-:W-:Y:S01]  /*15110*/  ISETP.GT.U32.AND P4, PT, R3, R46, PT ;  /* 0x0000002e0300720c */ /* 0x000fe20003f84070 */
[----:B------:R-:W-:Y:S01]  /*15120*/  @!P2 IMAD.IADD R45, R45, 0x1, -R3 ;  /* 0x000000012d2da824 */ /* 0x000fe200078e0a03 */
[----:B------:R-:W-:Y:S01]  /*15130*/  ISETP.GT.U32.AND P2, PT, R3, R47, PT ;  /* 0x0000002f0300720c */ /* 0x000fe20003f44070 */
[----:B------:R-:W-:-:S04]  /*15140*/  IMAD.HI.U32 R5, R4, R49, RZ ;  /* 0x0000003104057227 */ /* 0x000fc800078e00ff */
[----:B------:R-:W-:Y:S01]  /*15150*/  IMAD.MOV R5, RZ, RZ, -R5 ;  /* 0x000000ffff057224 */ /* 0x000fe200078e0a05 */
[----:B------:R-:W-:Y:S01]  /*15160*/  ISETP.GE.AND P3, PT, R74, RZ, PT ;  /* 0x000000ff4a00720c */ /* 0x000fe20003f66270 */
[----:B------:R-:W-:Y:S02]  /*15170*/  IMAD.MOV.U32 R74, RZ, RZ, R58 ;  /* 0x000000ffff4a7224 */ /* 0x000fe400078e003a */
[----:B------:R-:W-:Y:S02]  /*15180*/  IMAD R49, R3, R5, R49 ;  /* 0x0000000503317224 */ /* 0x000fe400078e0231 */
[----:B------:R-:W-:Y:S01]  /*15190*/  IMAD.MOV.U32 R58, RZ, RZ, R48 ;  /* 0x000000ffff3a7224 */ /* 0x000fe200078e0030 */
[----:B------:R-:W-:Y:S01]  /*151a0*/  IABS R48, R80 ;  /* 0x0000005000307213 */ /* 0x000fe20000000000 */
[--C-:B------:R-:W-:Y:S02]  /*151b0*/  @!P4 IMAD.IADD R46, R46, 0x1, -R3.reuse ;  /* 0x000000012e2ec824 */ /* 0x100fe400078e0a03 */
[----:B------:R-:W-:Y:S01]  /*151c0*/  @!P2 IMAD.IADD R47, R47, 0x1, -R3 ;  /* 0x000000012f2fa824 */ /* 0x000fe200078e0a03 */
[C---:B------:R-:W-:Y:S01]  /*151d0*/  ISETP.GT.U32.AND P2, PT, R3.reuse, R49, PT ;  /* 0x000000310300720c */ /* 0x040fe20003f44070 */
[----:B------:R-:W-:Y:S01]  /*151e0*/  IMAD.HI.U32 R2, R4, R48, RZ ;  /* 0x0000003004027227 */ /* 0x000fe200078e00ff */
[----:B------:R-:W-:-:S03]  /*151f0*/  ISETP.GT.U32.AND P4, PT, R3, R46, PT ;  /* 0x0000002e0300720c */ /* 0x000fc60003f84070 */
[----:B------:R-:W-:Y:S01]  /*15200*/  @!P0 IMAD.MOV R42, RZ, RZ, -R42 ;  /* 0x000000ffff2a8224 */ /* 0x000fe200078e0a2a */
[----:B------:R-:W-:Y:S01]  /*15210*/  ISETP.GE.AND P0, PT, R72, RZ, PT ;  /* 0x000000ff4800720c */ /* 0x000fe20003f06270 */
[----:B------:R-:W-:Y:S02]  /*15220*/  IMAD.MOV.U32 R89, RZ, RZ, R71 ;  /* 0x000000ffff597224 */ /* 0x000fe400078e0047 */
[----:B------:R-:W-:Y:S02]  /*15230*/  IMAD.MOV.U32 R72, RZ, RZ, R56 ;  /* 0x000000ffff487224 */ /* 0x000fe400078e0038 */
[----:B------:R-:W-:Y:S02]  /*15240*/  IMAD.MOV R6, RZ, RZ, -R2 ;  /* 0x000000ffff067224 */ /* 0x000fe400078e0a02 */
[----:B------:R-:W-:Y:S02]  /*15250*/  IMAD.MOV.U32 R71, RZ, RZ, R61 ;  /* 0x000000ffff477224 */ /* 0x000fe400078e003d */
[----:B------:R-:W-:Y:S01]  /*15260*/  IMAD.MOV.U32 R56, RZ, RZ, R50 ;  /* 0x000000ffff387224 */ /* 0x000fe200078e0032 */
[----:B------:R-:W-:Y:S01]  /*15270*/  IABS R50, R90 ;  /* 0x0000005a00327213 */ /* 0x000fe20000000000 */
[----:B------:R-:W-:-:S02]  /*15280*/  IMAD.MOV.U32 R86, RZ, RZ, R72 ;  /* 0x000000ffff567224 */ /* 0x000fc400078e0048 */
[----:B------:R-:W-:Y:S02]  /*15290*/  IMAD R48, R3, R6, R48 ;  /* 0x0000000603307224 */ /* 0x000fe400078e0230 */
[----:B------:R-:W-:Y:S02]  /*152a0*/  IMAD.MOV.U32 R72, RZ, RZ, R71 ;  /* 0x000000ffff487224 */ /* 0x000fe400078e0047 */
[----:B------:R-:W-:Y:S01]  /*152b0*/  IMAD.MOV.U32 R71, RZ, RZ, R54 ;  /* 0x000000ffff477224 */ /* 0x000fe200078e0036 */
[----:B------:R-:W-:Y:S01]  /*152c0*/  IABS R54, R87 ;  /* 0x0000005700367213 */ /* 0x000fe20000000000 */
[--C-:B------:R-:W-:Y:S02]  /*152d0*/  @!P2 IMAD.IADD R49, R49, 0x1, -R3.reuse ;  /* 0x000000013131a824 */ /* 0x100fe400078e0a03 */
[----:B------:R-:W-:Y:S01]  /*152e0*/  @!P4 IMAD.IADD R46, R46, 0x1, -R3 ;  /* 0x000000012e2ec824 */ /* 0x000fe200078e0a03 */
[----:B------:R-:W-:Y:S01]  /*152f0*/  ISETP.GT.U32.AND P4, PT, R3, R48, PT ;  /* 0x000000300300720c */ /* 0x000fe20003f84070 */
[----:B------:R-:W-:-:S04]  /*15300*/  IMAD.HI.U32 R2, R4, R50, RZ ;  /* 0x0000003204027227 */ /* 0x000fc800078e00ff */
[----:B------:R-:W-:Y:S01]  /*15310*/  @!P1 IMAD.MOV R45, RZ, RZ, -R45 ;  /* 0x000000ffff2d9224 */ /* 0x000fe200078e0a2d */
[----:B------:R-:W-:Y:S01]  /*15320*/  ISETP.GT.U32.AND P1, PT, R3, R49, PT ;  /* 0x000000310300720c */ /* 0x000fe20003f24070 */
[----:B------:R-:W-:-:S04]  /*15330*/  IMAD.HI.U32 R5, R4, R54, RZ ;  /* 0x0000003604057227 */ /* 0x000fc800078e00ff */
[----:B------:R-:W-:Y:S02]  /*15340*/  IMAD.MOV R2, RZ, RZ, -R2 ;  /* 0x000000ffff027224 */ /* 0x000fe400078e0a02 */
[----:B------:R-:W-:Y:S02]  /*15350*/  IMAD.MOV R5, RZ, RZ, -R5 ;  /* 0x000000ffff057224 */ /* 0x000fe400078e0a05 */
[C---:B------:R-:W-:Y:S02]  /*15360*/  IMAD R50, R3.reuse, R2, R50 ;  /* 0x0000000203327224 */ /* 0x040fe400078e0232 */
[C---:B------:R-:W-:Y:S02]  /*15370*/  IMAD R54, R3.reuse, R5, R54 ;  /* 0x0000000503367224 */ /* 0x040fe400078e0236 */
[--C-:B------:R-:W-:Y:S01]  /*15380*/  @!P4 IMAD.IADD R48, R48, 0x1, -R3.reuse ;  /* 0x000000013030c824 */ /* 0x100fe200078e0a03 */
[----:B------:R-:W-:Y:S01]  /*15390*/  ISETP.GT.U32.AND P4, PT, R3, R50, PT ;  /* 0x000000320300720c */ /* 0x000fe20003f84070 */
[----:B------:R-:W-:Y:S01]  /*153a0*/  @!P1 IMAD.IADD R49, R49, 0x1, -R3 ;  /* 0x0000000131319824 */ /* 0x000fe200078e0a03 */
[----:B------:R-:W-:Y:S01]  /*153b0*/  ISETP.GT.U32.AND P1, PT, R3, R54, PT ;  /* 0x000000360300720c */ /* 0x000fe20003f24070 */
[----:B------:R-:W-:-:S02]  /*153c0*/  IMAD.MOV.U32 R88, RZ, RZ, R69 ;  /* 0x000000ffff587224 */ /* 0x000fc400078e0045 */
[----:B------:R-:W-:Y:S02]  /*153d0*/  IMAD.MOV.U32 R69, RZ, RZ, R62 ;  /* 0x000000ffff457224 */ /* 0x000fe400078e003e */
[----:B------:R-:W-:Y:S02]  /*153e0*/  IMAD.MOV.U32 R62, RZ, RZ, R124 ;  /* 0x000000ffff3e7224 */ /* 0x000fe400078e007c */
[----:B------:R-:W-:Y:S01]  /*153f0*/  IMAD.MOV.U32 R61, RZ, RZ, R126 ;  /* 0x000000ffff3d7224 */ /* 0x000fe200078e007e */
[----:B------:R-:W4:Y:S01]  /*15400*/  LDL.LU R124, [R1+0x40c] ;  /* 0x00040c00017c7983 */ /* 0x000f220000300800 */
[----:B------:R-:W-:Y:S02]  /*15410*/  IMAD.MOV.U32 R85, RZ, RZ, R73 ;  /* 0x000000ffff557224 */ /* 0x000fe400078e0049 */
[----:B------:R-:W-:Y:S01]  /*15420*/  IMAD.MOV.U32 R73, RZ, RZ, R69 ;  /* 0x000000ffff497224 */ /* 0x000fe200078e0045 */
[----:B------:R-:W4:Y:S01]  /*15430*/  LDL.LU R126, [R1+0x5ec] ;  /* 0x0005ec00017e7983 */ /* 0x000f220000300800 */
[----:B------:R-:W-:-:S02]  /*15440*/  IMAD.MOV.U32 R77, RZ, RZ, R66 ;  /* 0x000000ffff4d7224 */ /* 0x000fc400078e0042 */
[----:B------:R-:W-:Y:S01]  /*15450*/  IMAD.MOV.U32 R76, RZ, RZ, R60 ;  /* 0x000000ffff4c7224 */ /* 0x000fe200078e003c */
[----:B------:R-:W4:Y:S01]  /*15460*/  LDL.LU R66, [R1+0x2f0] ;  /* 0x0002f00001427983 */ /* 0x000f220000300800 */
[----:B------:R-:W-:Y:S02]  /*15470*/  IMAD.MOV.U32 R82, RZ, RZ, R74 ;  /* 0x000000ffff527224 */ /* 0x000fe400078e004a */
[----:B------:R-:W-:Y:S01]  /*15480*/  @!P4 IMAD.IADD R50, R50, 0x1, -R3 ;  /* 0x000000013232c824 */ /* 0x000fe200078e0a03 */
[----:B------:R-:W4:Y:S01]  /*15490*/  LDL.LU R60, [R1+0x634] ;  /* 0x00063400013c7983 */ /* 0x000f220000300800 */
[----:B------:R-:W-:Y:S01]  /*154a0*/  IMAD.MOV.U32 R74, RZ, RZ, R68 ;  /* 0x000000ffff4a7224 */ /* 0x000fe200078e0044 */
[----:B------:R-:W-:Y:S01]  /*154b0*/  ISETP.GE.AND P4, PT, R80, RZ, PT ;  /* 0x000000ff5000720c */ /* 0x000fe20003f86270 */
[----:B------:R-:W-:Y:S01]  /*154c0*/  IMAD.MOV.U32 R68, RZ, RZ, R52 ;  /* 0x000000ffff447224 */ /* 0x000fe200078e0034 */
[----:B------:R-:W2:Y:S01]  /*154d0*/  LDL.LU R79, [R1+0x2c8] ;  /* 0x0002c800014f7983 */ /* 0x000ea20000300800 */
[----:B------:R-:W-:Y:S01]  /*154e0*/  IMAD.MOV.U32 R80, RZ, RZ, R73 ;  /* 0x000000ffff507224 */ /* 0x000fe200078e0049 */
[----:B------:R-:W-:Y:S01]  /*154f0*/  IABS R52, R83 ;  /* 0x0000005300347213 */ /* 0x000fe20000000000 */
[----:B------:R-:W-:Y:S01]  /*15500*/  @!P1 IMAD.IADD R54, R54, 0x1, -R3 ;  /* 0x0000000136369824 */ /* 0x000fe200078e0a03 */
[----:B------:R-:W-:Y:S01]  /*15510*/  ISETP.GE.AND P1, PT, R83, RZ, PT ;  /* 0x000000ff5300720c */ /* 0x000fe20003f26270 */
[----:B------:R-:W-:-:S02]  /*15520*/  IMAD.MOV.U32 R73, RZ, RZ, R58 ;  /* 0x000000ffff497224 */ /* 0x000fc400078e003a */
[----:B------:R-:W4:Y:S01]  /*15530*/  LDL.LU R58, [R1+0x3ec] ;  /* 0x0003ec00013a7983 */ /* 0x000f220000300800 */
[----:B---3--:R-:W-:-:S04]  /*15540*/  IMAD.MOV.U32 R81, RZ, RZ, R70 ;  /* 0x000000ffff517224 */ /* 0x008fc800078e0046 */
[----:B------:R-:W-:Y:S02]  /*15550*/  IMAD.MOV.U32 R83, RZ, RZ, R81 ;  /* 0x000000ffff537224 */ /* 0x000fe400078e0051 */
[----:B------:R-:W3:Y:S01]  /*15560*/  LDL.LU R81, [R1+0x2d8] ;  /* 0x0002d80001517983 */ /* 0x000ee20000300800 */
[----:B------:R-:W-:Y:S01]  /*15570*/  ISETP.GT.U32.AND P5, PT, R3, R44, PT ;  /* 0x0000002c0300720c */ /* 0x000fe20003fa4070 */
[----:B------:R-:W-:Y:S02]  /*15580*/  IMAD.MOV.U32 R78, RZ, RZ, R67 ;  /* 0x000000ffff4e7224 */ /* 0x000fe400078e0043 */
[----:B------:R-:W-:Y:S01]  /*15590*/  IMAD.MOV.U32 R67, RZ, RZ, R51 ;  /* 0x000000ffff437224 */ /* 0x000fe200078e0033 */
[----:B------:R-:W-:-:S05]  /*155a0*/  IABS R51, R89 ;  /* 0x0000005900337213 */ /* 0x000fca0000000000 */
[----:B------:R-:W-:-:S04]  /*155b0*/  IMAD.HI.U32 R2, R4, R51, RZ ;  /* 0x0000003304027227 */ /* 0x000fc800078e00ff */
[----:B------:R-:W-:Y:S02]  /*155c0*/  IMAD.MOV R2, RZ, RZ, -R2 ;  /* 0x000000ffff027224 */ /* 0x000fe400078e0a02 */
[----:B------:R-:W-:Y:S02]  /*155d0*/  @!P5 IMAD.IADD R44, R44, 0x1, -R3 ;  /* 0x000000012c2cd824 */ /* 0x000fe400078e0a03 */
[----:B------:R-:W-:-:S03]  /*155e0*/  IMAD R51, R3, R2, R51 ;  /* 0x0000000203337224 */ /* 0x000fc600078e0233 */
[C---:B------:R-:W-:Y:S02]  /*155f0*/  ISETP.GT.U32.AND P5, PT, R3.reuse, R44, PT ;  /* 0x0000002c0300720c */ /* 0x040fe40003fa4070 */
[C---:B------:R-:W-:Y:S01]  /*15600*/  ISETP.GT.U32.AND P2, PT, R3.reuse, R51, PT ;  /* 0x000000330300720c */ /* 0x040fe20003f44070 */
[----:B------:R-:W-:Y:S01]  /*15610*/  IMAD.MOV.U32 R69, RZ, RZ, R53 ;  /* 0x000000ffff457224 */ /* 0x000fe200078e0035 */
[----:B------:R-:W-:Y:S01]  /*15620*/  IABS R53, R88 ;  /* 0x0000005800357213 */ /* 0x000fe20000000000 */
[----:B------:R-:W-:Y:S01]  /*15630*/  @!P3 IMAD.MOV R43, RZ, RZ, -R43 ;  /* 0x000000ffff2bb224 */ /* 0x000fe200078e0a2b */
[----:B------:R-:W-:-:S03]  /*15640*/  ISETP.GT.U32.AND P3, PT, R3, R48, PT ;  /* 0x000000300300720c */ /* 0x000fc60003f64070 */
[----:B------:R-:W-:-:S04]  /*15650*/  IMAD.HI.U32 R6, R4, R53, RZ ;  /* 0x0000003504067227 */ /* 0x000fc800078e00ff */
[----:B------:R-:W-:Y:S01]  /*15660*/  @!P5 IMAD.IADD R44, R44, 0x1, -R3 ;  /* 0x000000012c2cd824 */ /* 0x000fe200078e0a03 */
[----:B------:R-:W-:Y:S01]  /*15670*/  ISETP.GE.AND P5, PT, R75, RZ, PT ;  /* 0x000000ff4b00720c */ /* 0x000fe20003fa6270 */
[----:B------:R-:W-:Y:S01]  /*15680*/  IMAD.MOV.U32 R75, RZ, RZ, R55 ;  /* 0x000000ffff4b7224 */ /* 0x000fe200078e0037 */
[----:B------:R-:W-:Y:S01]  /*15690*/  IABS R55, R82 ;  /* 0x0000005200377213 */ /* 0x000fe20000000000 */
[----:B------:R-:W-:Y:S02]  /*156a0*/  @!P2 IMAD.IADD R51, R51, 0x1, -R3 ;  /* 0x000000013333a824 */ /* 0x000fe400078e0a03 */
[----:B------:R-:W-:Y:S02]  /*156b0*/  IMAD.MOV R6, RZ, RZ, -R6 ;  /* 0x000000ffff067224 */ /* 0x000fe400078e0a06 */
[----:B------:R-:W-:Y:S01]  /*156c0*/  @!P6 IMAD.MOV R44, RZ, RZ, -R44 ;  /* 0x000000ffff2ce224 */ /* 0x000fe200078e0a2c */
[----:B------:R-:W-:Y:S01]  /*156d0*/  ISETP.GT.U32.AND P6, PT, R3, R51, PT ;  /* 0x000000330300720c */ /* 0x000fe20003fc4070 */
[----:B------:R-:W-:-:S04]  /*156e0*/  IMAD.HI.U32 R2, R4, R55, RZ ;  /* 0x0000003704027227 */ /* 0x000fc800078e00ff */
[C---:B------:R-:W-:Y:S02]  /*156f0*/  IMAD R53, R3.reuse, R6, R53 ;  /* 0x0000000603357224 */ /* 0x040fe400078e0235 */
[----:B------:R-:W-:Y:S02]  /*15700*/  IMAD.MOV R2, RZ, RZ, -R2 ;  /* 0x000000ffff027224 */ /* 0x000fe400078e0a02 */
[----:B------:R-:W-:Y:S01]  /*15710*/  @!P3 IMAD.IADD R48, R48, 0x1, -R3 ;  /* 0x000000013030b824 */ /* 0x000fe200078e0a03 */
[C---:B------:R-:W-:Y:S01]  /*15720*/  ISETP.GT.U32.AND P3, PT, R3.reuse, R53, PT ;  /* 0x000000350300720c */ /* 0x040fe20003f64070 */
[----:B------:R-:W-:Y:S02]  /*15730*/  IMAD R55, R3, R2, R55 ;  /* 0x0000000203377224 */ /* 0x000fe400078e0237 */
[----:B------:R-:W-:-:S03]  /*15740*/  @!P6 IMAD.IADD R51, R51, 0x1, -R3 ;  /* 0x000000013333e824 */ /* 0x000fc600078e0a03 */
[C---:B------:R-:W-:Y:S01]  /*15750*/  ISETP.GT.U32.AND P6, PT, R3.reuse, R55, PT ;  /* 0x000000370300720c */ /* 0x040fe20003fc4070 */
[----:B------:R-:W-:Y:S01]  /*15760*/  IMAD.HI.U32 R7, R4, R52, RZ ;  /* 0x0000003404077227 */ /* 0x000fe200078e00ff */
[----:B------:R-:W-:-:S05]  /*15770*/  ISETP.GT.U32.AND P2, PT, R3, R47, PT ;  /* 0x0000002f0300720c */ /* 0x000fca0003f44070 */
[----:B------:R-:W-:Y:S02]  /*15780*/  @!P3 IMAD.IADD R53, R53, 0x1, -R3 ;  /* 0x000000013535b824 */ /* 0x000fe400078e0a03 */
[----:B------:R-:W-:Y:S02]  /*15790*/  IMAD.MOV R7, RZ, RZ, -R7 ;  /* 0x000000ffff077224 */ /* 0x000fe400078e0a07 */
[----:B------:R-:W-:Y:S01]  /*157a0*/  @!P4 IMAD.MOV R48, RZ, RZ, -R48 ;  /* 0x000000ffff30c224 */ /* 0x000fe200078e0a30 */
[C---:B------:R-:W-:Y:S01]  /*157b0*/  ISETP.GT.U32.AND P4, PT, R3.reuse, R53, PT ;  /* 0x000000350300720c */ /* 0x040fe20003f84070 */
[----:B------:R-:W-:Y:S02]  /*157c0*/  IMAD R52, R3, R7, R52 ;  /* 0x0000000703347224 */ /* 0x000fe400078e0234 */
[--C-:B------:R-:W-:Y:S01]  /*157d0*/  @!P6 IMAD.IADD R55, R55, 0x1, -R3.reuse ;  /* 0x000000013737e824 */ /* 0x100fe200078e0a03 */
[----:B------:R-:W-:Y:S01]  /*157e0*/  ISETP.GT.U32.AND P6, PT, R3, R54, PT ;  /* 0x000000360300720c */ /* 0x000fe20003fc4070 */
[----:B------:R-:W-:Y:S01]  /*157f0*/  @!P2 IMAD.IADD R47, R47, 0x1, -R3 ;  /* 0x000000012f2fa824 */ /* 0x000fe200078e0a03 */
[----:B------:R-:W-:Y:S01]  /*15800*/  ISETP.GT.U32.AND P2, PT, R3, R52, PT ;  /* 0x000000340300720c */ /* 0x000fe20003f44070 */
[----:B------:R-:W-:-:S02]  /*15810*/  IMAD.MOV.U32 R70, RZ, RZ, R63 ;  /* 0x000000ffff467224 */ /* 0x000fc400078e003f */
[----:B------:R-:W-:Y:S01]  /*15820*/  IMAD.MOV.U32 R63, RZ, RZ, R57 ;  /* 0x000000ffff3f7224 */ /* 0x000fe200078e0039 */
[----:B------:R-:W-:-:S03]  /*15830*/  IABS R57, R85 ;  /* 0x0000005500397213 */ /* 0x000fc60000000000 */
[----:B------:R-:W-:Y:S01]  /*15840*/  @!P4 IMAD.IADD R53, R53, 0x1, -R3 ;  /* 0x000000013535c824 */ /* 0x000fe200078e0a03 */
[----:B------:R-:W-:Y:S01]  /*15850*/  ISETP.GE.AND P4, PT, R87, RZ, PT ;  /* 0x000000ff5700720c */ /* 0x000fe20003f86270 */
[----:B------:R-:W-:-:S04]  /*15860*/  IMAD.HI.U32 R2, R4, R57, RZ ;  /* 0x0000003904027227 */ /* 0x000fc800078e00ff */
[--C-:B------:R-:W-:Y:S01]  /*15870*/  @!P6 IMAD.IADD R54, R54, 0x1, -R3.reuse ;  /* 0x000000013636e824 */ /* 0x100fe200078e0a03 */
[----:B------:R-:W-:Y:S01]  /*15880*/  ISETP.GE.AND P6, PT, R82, RZ, PT ;  /* 0x000000ff5200720c */ /* 0x000fe20003fc6270 */
[----:B------:R-:W-:Y:S01]  /*15890*/  @!P2 IMAD.IADD R52, R52, 0x1, -R3 ;  /* 0x000000013434a824 */ /* 0x000fe200078e0a03 */
[----:B------:R-:W-:Y:S01]  /*158a0*/  ISETP.GE.AND P2, PT, R90, RZ, PT ;  /* 0x000000ff5a00720c */ /* 0x000fe20003f46270 */
[----:B------:R-:W-:-:S04]  /*158b0*/  IMAD.MOV R2, RZ, RZ, -R2 ;  /* 0x000000ffff027224 */ /* 0x000fc800078e0a02 */
[----:B------:R-:W-:Y:S02]  /*158c0*/  IMAD R57, R3, R2, R57 ;  /* 0x0000000203397224 */ /* 0x000fe400078e0239 */
[----:B------:R-:W-:Y:S02]  /*158d0*/  @!P4 IMAD.MOV R54, RZ, RZ, -R54 ;  /* 0x000000ffff36c224 */ /* 0x000fe400078e0a36 */
[----:B--2---:R-:W-:Y:S02]  /*158e0*/  IMAD.MOV.U32 R84, RZ, RZ, R79 ;  /* 0x000000ffff547224 */ /* 0x004fe400078e004f */
[----:B------:R-:W-:Y:S02]  /*158f0*/  IMAD.MOV.U32 R79, RZ, RZ, R74 ;  /* 0x000000ffff4f7224 */ /* 0x000fe400078e004a */
[----:B------:R-:W-:Y:S01]  /*15900*/  IMAD.MOV.U32 R74, RZ, RZ, R72 ;  /* 0x000000ffff4a7224 */ /* 0x000fe200078e0048 */
[----:B------:R-:W-:Y:S02]  /*15910*/  IABS R2, R84 ;  /* 0x0000005400027213 */ /* 0x000fe40000000000 */
[----:B------:R-:W-:Y:S01]  /*15920*/  ISETP.GE.AND P4, PT, R84, RZ, PT ;  /* 0x000000ff5400720c */ /* 0x000fe20003f86270 */
[----:B---3--:R-:W-:-:S02]  /*15930*/  IMAD.MOV.U32 R82, RZ, RZ, R81 ;  /* 0x000000ffff527224 */ /* 0x008fc400078e0051 */
[----:B------:R-:W-:Y:S02]  /*15940*/  IMAD.MOV.U32 R81, RZ, RZ, R80 ;  /* 0x000000ffff517224 */ /* 0x000fe400078e0050 */
[----:B------:R-:W-:Y:S02]  /*15950*/  IMAD.MOV.U32 R80, RZ, RZ, R74 ;  /* 0x000000ffff507224 */ /* 0x000fe400078e004a */
[----:B------:R-:W-:Y:S02]  /*15960*/  IMAD.MOV.U32 R90, RZ, RZ, R82 ;  /* 0x000000ffff5a7224 */ /* 0x000fe400078e0052 */
[----:B------:R-:W-:Y:S02]  /*15970*/  IMAD.MOV.U32 R82, RZ, RZ, R81 ;  /* 0x000000ffff527224 */ /* 0x000fe400078e0051 */
[----:B------:R-:W-:-:S04]  /*15980*/  IMAD.MOV.U32 R81, RZ, RZ, R80 ;  /* 0x000000ffff517224 */ /* 0x000fc800078e0050 */
[----:B------:R-:W-:Y:S02]  /*15990*/  IMAD.MOV.U32 R84, RZ, RZ, R81 ;  /* 0x000000ffff547224 */ /* 0x000fe400078e0051 */
[----:B------:R-:W-:Y:S02]  /*159a0*/  IMAD.MOV.U32 R81, RZ, RZ, R77 ;  /* 0x000000ffff517224 */ /* 0x000fe400078e004d */
[----:B------:R-:W-:Y:S02]  /*159b0*/  IMAD.MOV.U32 R77, RZ, RZ, R71 ;  /* 0x000000ffff4d7224 */ /* 0x000fe400078e0047 */
[----:B------:R-:W-:Y:S02]  /*159c0*/  IMAD.MOV.U32 R80, RZ, RZ, R128 ;  /* 0x000000ffff507224 */ /* 0x000fe400078e0080 */
[----:B------:R-:W-:Y:S01]  /*159d0*/  IMAD.MOV.U32 R71, RZ, RZ, R67 ;  /* 0x000000ffff477224 */ /* 0x000fe200078e0043 */
[----:B------:R-:W2:Y:S01]  /*159e0*/  LDL.LU R128, [R1+0x5b0] ;  /* 0x0005b00001807983 */ /* 0x000ea20000300800 */
[----:B------:R-:W-:-:S03]  /*159f0*/  IMAD.MOV.U32 R67, RZ, RZ, R59 ;  /* 0x000000ffff437224 */ /* 0x000fc600078e003b */
[----:B------:R-:W3:Y:S01]  /*15a00*/  LDL.LU R59, [R1+0x5c0] ;  /* 0x0005c000013b7983 */ /* 0x000ee20000300800 */
[----:B------:R-:W-:Y:S02]  /*15a10*/  IMAD.MOV.U32 R99, RZ, RZ, R82 ;  /* 0x000000ffff637224 */ /* 0x000fe400078e0052 */
[----:B------:R-:W-:Y:S02]  /*15a20*/  IMAD.MOV.U32 R82, RZ, RZ, R79 ;  /* 0x000000ffff527224 */ /* 0x000fe400078e004f */
[----:B------:R-:W-:Y:S02]  /*15a30*/  IMAD.MOV.U32 R79, RZ, RZ, R78 ;  /* 0x000000ffff4f7224 */ /* 0x000fe400078e004e */
[----:B------:R-:W-:Y:S02]  /*15a40*/  IMAD.MOV.U32 R78, RZ, RZ, R75 ;  /* 0x000000ffff4e7224 */ /* 0x000fe400078e004b */
[----:B------:R-:W-:Y:S02]  /*15a50*/  IMAD.MOV.U32 R75, RZ, RZ, R68 ;  /* 0x000000ffff4b7224 */ /* 0x000fe400078e0044 */
[----:B------:R-:W-:-:S02]  /*15a60*/  IMAD.MOV.U32 R68, RZ, RZ, R127 ;  /* 0x000000ffff447224 */ /* 0x000fc400078e007f */
[----:B------:R-:W2:Y:S01]  /*15a70*/  LDL.LU R127, [R1+0x5b4] ;  /* 0x0005b400017f7983 */ /* 0x000ea20000300800 */
[----:B------:R-:W-:Y:S01]  /*15a80*/  @!P0 IMAD.MOV R46, RZ, RZ, -R46 ;  /* 0x000000ffff2e8224 */ /* 0x000fe200078e0a2e */
[----:B------:R-:W-:Y:S01]  /*15a90*/  ISETP.GT.U32.AND P0, PT, R3, R50, PT ;  /* 0x000000320300720c */ /* 0x000fe20003f04070 */
[----:B------:R-:W-:Y:S02]  /*15aa0*/  IMAD.MOV.U32 R72, RZ, RZ, R62 ;  /* 0x000000ffff487224 */ /* 0x000fe400078e003e */
[----:B------:R-:W-:Y:S01]  /*15ab0*/  IMAD.MOV.U32 R62, RZ, RZ, R56 ;  /* 0x000000ffff3e7224 */ /* 0x000fe200078e0038 */
[----:B------:R-:W-:-:S05]  /*15ac0*/  IABS R56, R86 ;  /* 0x0000005600387213 */ /* 0x000fca0000000000 */
[----:B------:R-:W-:-:S04]  /*15ad0*/  IMAD.HI.U32 R5, R4, R56, RZ ;  /* 0x0000003804057227 */ /* 0x000fc800078e00ff */
[----:B------:R-:W-:Y:S02]  /*15ae0*/  IMAD.MOV R5, RZ, RZ, -R5 ;  /* 0x000000ffff057224 */ /* 0x000fe400078e0a05 */
[----:B------:R-:W-:Y:S01]  /*15af0*/  @!P5 IMAD.MOV R47, RZ, RZ, -R47 ;  /* 0x000000ffff2fd224 */ /* 0x000fe200078e0a2f */
[----:B------:R-:W-:Y:S01]  /*15b00*/  ISETP.GT.U32.AND P5, PT, R3, R52, PT ;  /* 0x000000340300720c */ /* 0x000fe20003fa4070 */
[----:B------:R-:W-:Y:S01]  /*15b10*/  @!P0 IMAD.IADD R50, R50, 0x1, -R3 ;  /* 0x0000000132328824 */ /* 0x000fe200078e0a03 */
[----:B------:R-:W-:Y:S01]  /*15b20*/  ISETP.GE.AND P0, PT, R91, RZ, PT ;  /* 0x000000ff5b00720c */ /* 0x000fe20003f06270 */
[----:B------:R-:W-:Y:S02]  /*15b30*/  IMAD R56, R3, R5, R56 ;  /* 0x0000000503387224 */ /* 0x000fe400078e0238 */
[----:B------:R-:W-:-:S03]  /*15b40*/  @!P2 IMAD.MOV R50, RZ, RZ, -R50 ;  /* 0x000000ffff32a224 */ /* 0x000fc600078e0a32 */
[----:B------:R-:W-:Y:S01]  /*15b50*/  ISETP.GT.U32.AND P2, PT, R3, R56, PT ;  /* 0x000000380300720c */ /* 0x000fe20003f44070 */
[----:B------:R-:W-:-:S04]  /*15b60*/  IMAD.HI.U32 R5, R4, R2, RZ ;  /* 0x0000000204057227 */ /* 0x000fc800078e00ff */
[----:B------:R-:W-:Y:S01]  /*15b70*/  @!P5 IMAD.IADD R52, R52, 0x1, -R3 ;  /* 0x000000013434d824 */ /* 0x000fe200078e0a03 */
[C---:B------:R-:W-:Y:S01]  /*15b80*/  ISETP.GT.U32.AND P5, PT, R3.reuse, R57, PT ;  /* 0x000000390300720c */ /* 0x040fe20003fa4070 */
[----:B------:R-:W-:Y:S01]  /*15b90*/  @!P0 IMAD.MOV R49, RZ, RZ, -R49 ;  /* 0x000000ffff318224 */ /* 0x000fe200078e0a31 */
[----:B------:R-:W-:Y:S01]  /*15ba0*/  ISETP.GT.U32.AND P0, PT, R3, R55, PT ;  /* 0x000000370300720c */ /* 0x000fe20003f04070 */
[----:B------:R-:W-:Y:S02]  /*15bb0*/  IMAD.MOV.U32 R74, RZ, RZ, R73 ;  /* 0x000000ffff4a7224 */ /* 0x000fe400078e0049 */
[----:B----4-:R-:W-:Y:S02]  /*15bc0*/  IMAD.MOV.U32 R73, RZ, RZ, R58 ;  /* 0x000000ffff497224 */ /* 0x010fe400078e003a */
[----:B------:R-:W-:Y:S02]  /*15bd0*/  IMAD.MOV R58, RZ, RZ, -R5 ;  /* 0x000000ffff3a7224 */ /* 0x000fe400078e0a05 */
[----:B------:R-:W-:-:S02]  /*15be0*/  @!P2 IMAD.IADD R56, R56, 0x1, -R3 ;  /* 0x000000013838a824 */ /* 0x000fc400078e0a03 */
[C---:B------:R-:W-:Y:S02]  /*15bf0*/  IMAD R58, R3.reuse, R58, R2 ;  /* 0x0000003a033a7224 */ /* 0x040fe400078e0202 */
[----:B------:R-:W-:Y:S01]  /*15c00*/  @!P1 IMAD.MOV R52, RZ, RZ, -R52 ;  /* 0x000000ffff349224 */ /* 0x000fe200078e0a34 */
[----:B------:R-:W-:Y:S01]  /*15c10*/  ISETP.GT.U32.AND P1, PT, R3, R56, PT ;  /* 0x000000380300720c */ /* 0x000fe20003f24070 */
[--C-:B------:R-:W-:Y:S01]  /*15c20*/  @!P5 IMAD.IADD R57, R57, 0x1, -R3.reuse ;  /* 0x000000013939d824 */ /* 0x100fe200078e0a03 */
[----:B------:R-:W-:Y:S01]  /*15c30*/  ISETP.GT.U32.AND P5, PT, R3, R58, PT ;  /* 0x0000003a0300720c */ /* 0x000fe20003fa4070 */
[----:B------:R-:W-:Y:S01]  /*15c40*/  @!P0 IMAD.IADD R55, R55, 0x1, -R3 ;  /* 0x0000000137378824 */ /* 0x000fe200078e0a03 */
[----:B------:R-:W-:-:S03]  /*15c50*/  IABS R5, R83 ;  /* 0x0000005300057213 */ /* 0x000fc60000000000 */
[----:B------:R-:W-:Y:S01]  /*15c60*/  @!P6 IMAD.MOV R55, RZ, RZ, -R55 ;  /* 0x000000ffff37e224 */ /* 0x000fe200078e0a37 */
[----:B------:R-:W-:Y:S01]  /*15c70*/  ISETP.GE.AND P6, PT, R83, RZ, PT ;  /* 0x000000ff5300720c */ /* 0x000fe20003fc6270 */
[----:B------:R-:W-:Y:S02]  /*15c80*/  IMAD.MOV.U32 R83, RZ, RZ, R80 ;  /* 0x000000ffff537224 */ /* 0x000fe400078e0050 */
[----:B------:R-:W-:Y:S02]  /*15c90*/  IMAD.MOV.U32 R80, RZ, RZ, R76 ;  /* 0x000000ffff507224 */ /* 0x000fe400078e004c */
[----:B------:R-:W-:Y:S02]  /*15ca0*/  IMAD.MOV.U32 R76, RZ, RZ, R69 ;  /* 0x000000ffff4c7224 */ /* 0x000fe400078e0045 */
[----:B------:R-:W-:Y:S02]  /*15cb0*/  IMAD.MOV.U32 R69, RZ, RZ, R66 ;  /* 0x000000ffff457224 */ /* 0x000fe400078e0042 */
[----:B------:R-:W-:Y:S01]  /*15cc0*/  IMAD.HI.U32 R2, R4, R5, RZ ;  /* 0x0000000504027227 */ /* 0x000fe200078e00ff */
[----:B------:R-:W-:-:S03]  /*15cd0*/  ISETP.GE.AND P3, PT, R89, RZ, PT ;  /* 0x000000ff5900720c */ /* 0x000fc60003f66270 */
[----:B------:R-:W-:Y:S01]  /*15ce0*/  IMAD.MOV.U32 R66, RZ, RZ, R60 ;  /* 0x000000ffff427224 */ /* 0x000fe200078e003c */
[----:B------:R-:W-:Y:S01]  /*15cf0*/  IABS R60, R84 ;  /* 0x00000054003c7213 */ /* 0x000fe20000000000 */
[--C-:B------:R-:W-:Y:S01]  /*15d00*/  @!P1 IMAD.IADD R56, R56, 0x1, -R3.reuse ;  /* 0x0000000138389824 */ /* 0x100fe200078e0a03 */
[----:B------:R-:W-:Y:S01]  /*15d10*/  ISETP.GE.AND P1, PT, R84, RZ, PT ;  /* 0x000000ff5400720c */ /* 0x000fe20003f26270 */
[----:B------:R-:W-:Y:S02]  /*15d20*/  IMAD.MOV.U32 R84, RZ, RZ, R82 ;  /* 0x000000ffff547224 */ /* 0x000fe400078e0052 */
[----:B------:R-:W-:Y:S02]  /*15d30*/  IMAD.MOV.U32 R82, RZ, RZ, R80 ;  /* 0x000000ffff527224 */ /* 0x000fe400078e0050 */
[----:B------:R-:W-:Y:S02]  /*15d40*/  @!P5 IMAD.IADD R58, R58, 0x1, -R3 ;  /* 0x000000013a3ad824 */ /* 0x000fe400078e0a03 */
[----:B------:R-:W-:-:S02]  /*15d50*/  IMAD.MOV R2, RZ, RZ, -R2 ;  /* 0x000000ffff027224 */ /* 0x000fc400078e0a02 */
[----:B------:R-:W-:Y:S02]  /*15d60*/  IMAD.MOV.U32 R80, RZ, RZ, R77 ;  /* 0x000000ffff507224 */ /* 0x000fe400078e004d */
[----:B------:R-:W-:Y:S02]  /*15d70*/  IMAD.MOV.U32 R77, RZ, RZ, R75 ;  /* 0x000000ffff4d7224 */ /* 0x000fe400078e004b */
[----:B------:R-:W-:Y:S01]  /*15d80*/  IMAD.MOV.U32 R75, RZ, RZ, R69 ;  /* 0x000000ffff4b7224 */ /* 0x000fe200078e0045 */
[----:B------:R-:W-:Y:S01]  /*15d90*/  ISETP.GT.U32.AND P5, PT, R3, R58, PT ;  /* 0x0000003a0300720c */ /* 0x000fe20003fa4070 */
[----:B------:R-:W-:Y:S01]  /*15da0*/  @!P3 IMAD.MOV R51, RZ, RZ, -R51 ;  /* 0x000000ffff33b224 */ /* 0x000fe200078e0a33 */
[----:B------:R-:W-:-:S11]  /*15db0*/  ISETP.GE.AND P3, PT, R88, RZ, PT ;  /* 0x000000ff5800720c */ /* 0x000fd60003f66270 */
[----:B------:R-:W-:Y:S02]  /*15dc0*/  @!P5 IMAD.IADD R58, R58, 0x1, -R3 ;  /* 0x000000013a3ad824 */ /* 0x000fe400078e0a03 */
[----:B------:R-:W-:Y:S01]  /*15dd0*/  @!P3 IMAD.MOV R53, RZ, RZ, -R53 ;  /* 0x000000ffff35b224 */ /* 0x000fe200078e0a35 */
[----:B------:R-:W-:Y:S02]  /*15de0*/  ISETP.GT.U32.AND P3, PT, R3, R57, PT ;  /* 0x000000390300720c */ /* 0x000fe40003f64070 */
[----:B------:R-:W-:Y:S01]  /*15df0*/  ISETP.GE.AND P2, PT, R85, RZ, PT ;  /* 0x000000ff5500720c */ /* 0x000fe20003f46270 */
[----:B------:R-:W-:Y:S02]  /*15e00*/  IMAD.MOV.U32 R85, RZ, RZ, R83 ;  /* 0x000000ffff557224 */ /* 0x000fe400078e0053 */
[----:B------:R-:W-:Y:S02]  /*15e10*/  IMAD.MOV.U32 R83, RZ, RZ, R81 ;  /* 0x000000ffff537224 */ /* 0x000fe400078e0051 */
[----:B------:R-:W-:-:S02]  /*15e20*/  IMAD.MOV.U32 R81, RZ, RZ, R78 ;  /* 0x000000ffff517224 */ /* 0x000fc400078e004e */
[----:B------:R-:W-:Y:S01]  /*15e30*/  IMAD.MOV.U32 R78, RZ, RZ, R76 ;  /* 0x000000ffff4e7224 */ /* 0x000fe200078e004c */
[----:B------:R-:W-:Y:S01]  /*15e40*/  ISETP.GE.AND P0, PT, R86, RZ, PT ;  /* 0x000000ff5600720c */ /* 0x000fe20003f06270 */
[----:B------:R-:W-:Y:S02]  /*15e50*/  IMAD.MOV.U32 R86, RZ, RZ, R77 ;  /* 0x000000ffff567224 */ /* 0x000fe400078e004d */
[----:B------:R-:W-:Y:S02]  /*15e60*/  IMAD.MOV.U32 R76, RZ, RZ, R71 ;  /* 0x000000ffff4c7224 */ /* 0x000fe400078e0047 */
[----:B------:R-:W-:Y:S02]  /*15e70*/  IMAD.MOV.U32 R87, RZ, RZ, R78 ;  /* 0x000000ffff577224 */ /* 0x000fe400078e004e */
[----:B------:R-:W-:Y:S02]  /*15e80*/  @!P3 IMAD.IADD R57, R57, 0x1, -R3 ;  /* 0x000000013939b824 */ /* 0x000fe400078e0a03 */
[----:B------:R-:W-:-:S02]  /*15e90*/  IMAD.MOV.U32 R88, RZ, RZ, R84 ;  /* 0x000000ffff587224 */ /* 0x000fc400078e0054 */
[----:B------:R-:W-:Y:S02]  /*15ea0*/  IMAD.MOV.U32 R95, RZ, RZ, R85 ;  /* 0x000000ffff5f7224 */ /* 0x000fe400078e0055 */
[----:B------:R-:W-:Y:S02]  /*15eb0*/  IMAD.MOV.U32 R97, RZ, RZ, R86 ;  /* 0x000000ffff617224 */ /* 0x000fe400078e0056 */
[----:B------:R-:W-:Y:S02]  /*15ec0*/  IMAD.MOV.U32 R85, RZ, RZ, R76 ;  /* 0x000000ffff557224 */ /* 0x000fe400078e004c */
[----:B------:R-:W-:Y:S02]  /*15ed0*/  IMAD.MOV.U32 R96, RZ, RZ, R87 ;  /* 0x000000ffff607224 */ /* 0x000fe400078e0057 */
[----:B------:R-:W-:Y:S01]  /*15ee0*/  IMAD.MOV.U32 R76, RZ, RZ, R62 ;  /* 0x000000ffff4c7224 */ /* 0x000fe200078e003e */
[----:B------:R-:W-:Y:S01]  /*15ef0*/  IABS R62, R88 ;  /* 0x00000058003e7213 */ /* 0x000fe20000000000 */
[----:B------:R-:W-:Y:S01]  /*15f00*/  @!P2 IMAD.MOV R57, RZ, RZ, -R57 ;  /* 0x000000ffff39a224 */ /* 0x000fe200078e0a39 */
[----:B------:R-:W-:Y:S01]  /*15f10*/  ISETP.GE.AND P2, PT, R88, RZ, PT ;  /* 0x000000ff5800720c */ /* 0x000fe20003f46270 */
[----:B------:R-:W-:-:S02]  /*15f20*/  IMAD.MOV.U32 R87, RZ, RZ, R251 ;  /* 0x000000ffff577224 */ /* 0x000fc400078e00fb */
[----:B------:R-:W-:Y:S02]  /*15f30*/  IMAD.MOV.U32 R84, RZ, RZ, R75 ;  /* 0x000000ffff547224 */ /* 0x000fe400078e004b */
[----:B------:R-:W-:Y:S01]  /*15f40*/  IMAD.MOV.U32 R75, RZ, RZ, R63 ;  /* 0x000000ffff4b7224 */ /* 0x000fe200078e003f */
[----:B------:R-:W-:Y:S01]  /*15f50*/  IABS R63, R90 ;  /* 0x0000005a003f7213 */ /* 0x000fe20000000000 */
[----:B------:R-:W-:Y:S02]  /*15f60*/  IMAD.MOV.U32 R91, RZ, RZ, R74 ;  /* 0x000000ffff5b7224 */ /* 0x000fe400078e004a */
[----:B---3--:R-:W-:Y:S02]  /*15f70*/  IMAD.MOV.U32 R69, RZ, RZ, R59 ;  /* 0x000000ffff457224 */ /* 0x008fe400078e003b */
[----:B------:R-:W-:Y:S02]  /*15f80*/  IMAD R59, R3, R2, R5 ;  /* 0x00000002033b7224 */ /* 0x000fe400078e0205 */
[----:B------:R-:W-:-:S04]  /*15f90*/  IMAD.HI.U32 R2, R4, R60, RZ ;  /* 0x0000003c04027227 */ /* 0x000fc800078e00ff */
[----:B------:R-:W-:-:S04]  /*15fa0*/  IMAD.MOV R2, RZ, RZ, -R2 ;  /* 0x000000ffff027224 */ /* 0x000fc800078e0a02 */
[----:B------:R-:W-:-:S05]  /*15fb0*/  IMAD R60, R3, R2, R60 ;  /* 0x00000002033c7224 */ /* 0x000fca00078e023c */
[----:B------:R-:W-:Y:S01]  /*15fc0*/  ISETP.GT.U32.AND P5, PT, R3, R60, PT ;  /* 0x0000003c0300720c */ /* 0x000fe20003fa4070 */
[----:B--2---:R-:W-:Y:S02]  /*15fd0*/  IMAD.MOV.U32 R71, RZ, RZ, R127 ;  /* 0x000000ffff477224 */ /* 0x004fe400078e007f */
[----:B------:R-:W2:Y:S01]  /*15fe0*/  LDL.LU R127, [R1+0x4e4] ;  /* 0x0004e400017f7983 */ /* 0x000ea20000300800 */
[----:B------:R-:W-:-:S03]  /*15ff0*/  IMAD.MOV.U32 R86, RZ, RZ, R128 ;  /* 0x000000ffff567224 */ /* 0x000fc600078e0080 */
[----:B------:R-:W3:Y:S04]  /*16000*/  LDL.LU R77, [R1+0x3fc] ;  /* 0x0003fc00014d7983 */ /* 0x000ee80000300800 */
[----:B------:R-:W4:Y:S02]  /*16010*/  LDL.LU R78, [R1+0x544] ;  /* 0x00054400014e7983 */ /* 0x000f240000300800 */
[--C-:B------:R-:W-:Y:S02]  /*16020*/  @!P5 IMAD.IADD R60, R60, 0x1, -R3.reuse ;  /* 0x000000013c3cd824 */ /* 0x100fe400078e0a03 */
[----:B------:R-:W3:Y:S03]  /*16030*/  LDL.LU R128, [R1+0x714] ;  /* 0x0007140001807983 */ /* 0x000ee60000300800 */
[----:B------:R-:W-:Y:S01]  /*16040*/  ISETP.GT.U32.AND P5, PT, R3, R60, PT ;  /* 0x0000003c0300720c */ /* 0x000fe20003fa4070 */
[----:B------:R-:W3:Y:S04]  /*16050*/  LDL.LU R251, [R1+0x5fc] ;  /* 0x0005fc0001fb7983 */ /* 0x000ee80000300800 */
[----:B------:R-:W2:Y:S04]  /*16060*/  LDL.LU R88, [R1+0x3d8] ;  /* 0x0003d80001587983 */ /* 0x000ea80000300800 */
[----:B------:R-:W4:Y:S04]  /*16070*/  LDL.LU R89, [R1+0x3dc] ;  /* 0x0003dc0001597983 */ /* 0x000f280000300800 */
[----:B------:R-:W-:Y:S01]  /*16080*/  @!P5 IMAD.IADD R60, R60, 0x1, -R3 ;  /* 0x000000013c3cd824 */ /* 0x000fe200078e0a03 */
[----:B------:R-:W-:Y:S01]  /*16090*/  ISETP.GE.AND P5, PT, R90, RZ, PT ;  /* 0x000000ff5a00720c */ /* 0x000fe20003fa6270 */
[----:B------:R-:W-:Y:S01]  /*160a0*/  IMAD.MOV.U32 R90, RZ, RZ, R75 ;  /* 0x000000ffff5a7224 */ /* 0x000fe200078e004b */
[----:B------:R-:W3:Y:S04]  /*160b0*/  LDL.LU R74, [R1+0x670] ;  /* 0x00067000014a7983 */ /* 0x000ee80000300800 */
[----:B------:R-:W2:Y:S01]  /*160c0*/  LDL.LU R75, [R1+0x4dc] ;  /* 0x0004dc00014b7983 */ /* 0x000ea20000300800 */
[----:B------:R-:W-:-:S02]  /*160d0*/  IMAD.MOV.U32 R105, RZ, RZ, R91 ;  /* 0x000000ffff697224 */ /* 0x000fc400078e005b */
[----:B------:R-:W-:Y:S01]  /*160e0*/  @!P0 IMAD.MOV R56, RZ, RZ, -R56 ;  /* 0x000000ffff388224 */ /* 0x000fe200078e0a38 */
[----:B------:R-:W-:Y:S02]  /*160f0*/  ISETP.GT.U32.AND P0, PT, R3, R59, PT ;  /* 0x0000003b0300720c */ /* 0x000fe40003f04070 */
[----:B------:R-:W-:Y:S02]  /*16100*/  ISETP.GE.AND P3, PT, R61, RZ, PT ;  /* 0x000000ff3d00720c */ /* 0x000fe40003f66270 */
[----:B------:R-:W-:-:S09]  /*16110*/  IABS R61, R61 ;  /* 0x0000003d003d7213 */ /* 0x000fd20000000000 */
[----:B------:R-:W-:Y:S02]  /*16120*/  @!P0 IMAD.IADD R59, R59, 0x1, -R3 ;  /* 0x000000013b3b8824 */ /* 0x000fe400078e0a03 */
[----:B------:R-:W-:-:S03]  /*16130*/  IMAD.HI.U32 R2, R4, R61, RZ ;  /* 0x0000003d04027227 */ /* 0x000fc600078e00ff */
[----:B------:R-:W-:Y:S01]  /*16140*/  ISETP.GT.U32.AND P0, PT, R3, R59, PT ;  /* 0x0000003b0300720c */ /* 0x000fe20003f04070 */
[----:B------:R-:W-:Y:S02]  /*16150*/  IMAD.MOV R2, RZ, RZ, -R2 ;  /* 0x000000ffff027224 */ /* 0x000fe400078e0a02 */
[----:B------:R-:W-:-:S04]  /*16160*/  IMAD.HI.U32 R6, R4, R62, RZ ;  /* 0x0000003e04067227 */ /* 0x000fc800078e00ff */
[----:B------:R-:W-:Y:S02]  /*16170*/  IMAD.MOV.U32 R98, RZ, RZ, R85 ;  /* 0x000000ffff627224 */ /* 0x000fe400078e0055 */
[----:B------:R-:W-:Y:S01]  /*16180*/  IMAD.MOV.U32 R85, RZ, RZ, R64 ;  /* 0x000000ffff557224 */ /* 0x000fe200078e0040 */
[----:B------:R-:W-:Y:S01]  /*16190*/  IABS R64, R99 ;  /* 0x0000006300407213 */ /* 0x000fe20000000000 */
[----:B------:R-:W-:Y:S02]  /*161a0*/  IMAD R61, R3, R2, R61 ;  /* 0x00000002033d7224 */ /* 0x000fe400078e023d */
[----:B------:R-:W-:-:S04]  /*161b0*/  IMAD.HI.U32 R5, R4, R63, RZ ;  /* 0x0000003f04057227 */ /* 0x000fc800078e00ff */
[----:B------:R-:W-:Y:S02]  /*161c0*/  IMAD.MOV R6, RZ, RZ, -R6 ;  /* 0x000000ffff067224 */ /* 0x000fe400078e0a06 */
[----:B------:R-:W-:Y:S01]  /*161d0*/  @!P0 IMAD.IADD R59, R59, 0x1, -R3 ;  /* 0x000000013b3b8824 */ /* 0x000fe200078e0a03 */
[C---:B------:R-:W-:Y:S01]  /*161e0*/  ISETP.GT.U32.AND P0, PT, R3.reuse, R61, PT ;  /* 0x0000003d0300720c */ /* 0x040fe20003f04070 */
[----:B------:R-:W-:Y:S02]  /*161f0*/  IMAD.MOV R5, RZ, RZ, -R5 ;  /* 0x000000ffff057224 */ /* 0x000fe400078e0a05 */
[----:B------:R-:W-:Y:S02]  /*16200*/  IMAD R62, R3, R6, R62 ;  /* 0x00000006033e7224 */ /* 0x000fe400078e023e */
[----:B------:R-:W-:-:S04]  /*16210*/  IMAD.HI.U32 R2, R4, R64, RZ ;  /* 0x0000004004027227 */ /* 0x000fc800078e00ff */
[C---:B------:R-:W-:Y:S02]  /*16220*/  IMAD R63, R3.reuse, R5, R63 ;  /* 0x00000005033f7224 */ /* 0x040fe400078e023f */
[----:B------:R-:W-:Y:S01]  /*16230*/  @!P4 IMAD.MOV R58, RZ, RZ, -R58 ;  /* 0x000000ffff3ac224 */ /* 0x000fe200078e0a3a */
[C---:B------:R-:W-:Y:S01]  /*16240*/  ISETP.GT.U32.AND P4, PT, R3.reuse, R62, PT ;  /* 0x0000003e0300720c */ /* 0x040fe20003f84070 */
[----:B------:R-:W-:Y:S02]  /*16250*/  IMAD.MOV R5, RZ, RZ, -R2 ;  /* 0x000000ffff057224 */ /* 0x000fe400078e0a02 */
[----:B------:R-:W-:Y:S01]  /*16260*/  @!P6 IMAD.MOV R59, RZ, RZ, -R59 ;  /* 0x000000ffff3be224 */ /* 0x000fe200078e0a3b */
[C---:B------:R-:W-:Y:S01]  /*16270*/  ISETP.GT.U32.AND P6, PT, R3.reuse, R63, PT ;  /* 0x0000003f0300720c */ /* 0x040fe20003fc4070 */
[----:B------:R-:W-:Y:S02]  /*16280*/  IMAD R64, R3, R5, R64 ;  /* 0x0000000503407224 */ /* 0x000fe400078e0240 */
[----:B------:R-:W-:-:S02]  /*16290*/  IMAD.MOV.U32 R94, RZ, RZ, R84 ;  /* 0x000000ffff5e7224 */ /* 0x000fc400078e0054 */
[----:B------:R-:W-:Y:S02]  /*162a0*/  IMAD.MOV.U32 R84, RZ, RZ, R79 ;  /* 0x000000ffff547224 */ /* 0x000fe400078e004f */
[----:B------:R-:W-:Y:S01]  /*162b0*/  @!P0 IMAD.IADD R61, R61, 0x1, -R3 ;  /* 0x000000013d3d8824 */ /* 0x000fe200078e0a03 */
[C---:B------:R-:W-:Y:S01]  /*162c0*/  ISETP.GT.U32.AND P0, PT, R3.reuse, R64, PT ;  /* 0x000000400300720c */ /* 0x040fe20003f04070 */
[----:B------:R-:W-:Y:S01]  /*162d0*/  IMAD.MOV.U32 R79, RZ, RZ, R65 ;  /* 0x000000ffff4f7224 */ /* 0x000fe200078e0041 */
[----:B------:R-:W-:Y:S01]  /*162e0*/  IABS R65, R95 ;  /* 0x0000005f00417213 */ /* 0x000fe20000000000 */
[----:B------:R-:W-:Y:S01]  /*162f0*/  @!P4 IMAD.IADD R62, R62, 0x1, -R3 ;  /* 0x000000013e3ec824 */ /* 0x000fe200078e0a03 */
[----:B------:R-:W-:Y:S01]  /*16300*/  ISETP.GT.U32.AND P4, PT, R3, R61, PT ;  /* 0x0000003d0300720c */ /* 0x000fe20003f84070 */
[----:B----4-:R-:W-:Y:S02]  /*16310*/  IMAD.MOV.U32 R100, RZ, RZ, R89 ;  /* 0x000000ffff647224 */ /* 0x010fe400078e0059 */
[----:B------:R-:W-:-:S04]  /*16320*/  IMAD.MOV.U32 R89, RZ, RZ, R87 ;  /* 0x000000ffff597224 */ /* 0x000fc800078e0057 */
[----:B------:R-:W-:Y:S02]  /*16330*/  IMAD.MOV.U32 R91, RZ, RZ, R89 ;  /* 0x000000ffff5b7224 */ /* 0x000fe400078e0059 */
[----:B--2---:R-:W-:Y:S02]  /*16340*/  IMAD.MOV.U32 R89, RZ, RZ, R75 ;  /* 0x000000ffff597224 */ /* 0x004fe400078e004b */
[----:B------:R-:W-:Y:S02]  /*16350*/  IMAD.MOV.U32 R75, RZ, RZ, R124 ;  /* 0x000000ffff4b7224 */ /* 0x000fe400078e007c */
[----:B------:R-:W2:Y:S01]  /*16360*/  LDL.LU R124, [R1+0x638] ;  /* 0x00063800017c7983 */ /* 0x000ea20000300800 */
[----:B------:R-:W-:-:S04]  /*16370*/  IMAD.HI.U32 R2, R4, R65, RZ ;  /* 0x0000004104027227 */ /* 0x000fc800078e00ff */
[----:B------:R-:W-:Y:S02]  /*16380*/  IMAD.MOV.U32 R92, RZ, RZ, R73 ;  /* 0x000000ffff5c7224 */ /* 0x000fe400078e0049 */
[----:B------:R-:W-:Y:S01]  /*16390*/  IMAD.MOV.U32 R73, RZ, RZ, R66 ;  /* 0x000000ffff497224 */ /* 0x000fe200078e0042 */
[----:B------:R-:W-:Y:S01]  /*163a0*/  IABS R66, R94 ;  /* 0x0000005e00427213 */ /* 0x000fe20000000000 */
[--C-:B------:R-:W-:Y:S02]  /*163b0*/  @!P6 IMAD.IADD R63, R63, 0x1, -R3.reuse ;  /* 0x000000013f3fe824 */ /* 0x100fe400078e0a03 */
[----:B------:R-:W-:Y:S02]  /*163c0*/  IMAD.MOV R2, RZ, RZ, -R2 ;  /* 0x000000ffff027224 */ /* 0x000fe400078e0a02 */
[----:B------:R-:W-:Y:S02]  /*163d0*/  @!P0 IMAD.IADD R64, R64, 0x1, -R3 ;  /* 0x0000000140408824 */ /* 0x000fe400078e0a03 */
[----:B------:R-:W-:Y:S01]  /*163e0*/  @!P1 IMAD.MOV R60, RZ, RZ, -R60 ;  /* 0x000000ffff3c9224 */ /* 0x000fe200078e0a3c */
[C---:B------:R-:W-:Y:S01]  /*163f0*/  ISETP.GT.U32.AND P1, PT, R3.reuse, R63, PT ;  /* 0x0000003f0300720c */ /* 0x040fe20003f24070 */
[----:B------:R-:W-:-:S02]  /*16400*/  IMAD R65, R3, R2, R65 ;  /* 0x0000000203417224 */ /* 0x000fc400078e0241 */
[----:B------:R-:W-:Y:S01]  /*16410*/  IMAD.HI.U32 R2, R4, R66, RZ ;  /* 0x0000004204027227 */ /* 0x000fe200078e00ff */
[----:B------:R-:W-:-:S03]  /*16420*/  ISETP.GT.U32.AND P0, PT, R3, R64, PT ;  /* 0x000000400300720c */ /* 0x000fc60003f04070 */
[----:B------:R-:W-:Y:S01]  /*16430*/  @!P4 IMAD.IADD R61, R61, 0x1, -R3 ;  /* 0x000000013d3dc824 */ /* 0x000fe200078e0a03 */
[----:B------:R-:W-:Y:S01]  /*16440*/  ISETP.GT.U32.AND P4, PT, R3, R65, PT ;  /* 0x000000410300720c */ /* 0x000fe20003f84070 */
[----:B------:R-:W-:-:S04]  /*16450*/  IMAD.MOV R2, RZ, RZ, -R2 ;  /* 0x000000ffff027224 */ /* 0x000fc800078e0a02 */
[----:B------:R-:W-:Y:S02]  /*16460*/  IMAD R66, R3, R2, R66 ;  /* 0x0000000203427224 */ /* 0x000fe400078e0242 */
[--C-:B------:R-:W-:Y:S02]  /*16470*/  @!P1 IMAD.IADD R63, R63, 0x1, -R3.reuse ;  /* 0x000000013f3f9824 */ /* 0x100fe400078e0a03 */
[----:B------:R-:W-:Y:S01]  /*16480*/  IMAD.MOV.U32 R101, RZ, RZ, R88 ;  /* 0x000000ffff657224 */ /* 0x000fe200078e0058 */
[----:B------:R-:W-:Y:S01]  /*16490*/  ISETP.GT.U32.AND P1, PT, R3, R66, PT ;  /* 0x000000420300720c */ /* 0x000fe20003f24070 */
[----:B------:R-:W-:Y:S02]  /*164a0*/  IMAD.MOV.U32 R88, RZ, RZ, R86 ;  /* 0x000000ffff587224 */ /* 0x000fe400078e0056 */
[----:B------:R-:W-:Y:S02]  /*164b0*/  IMAD.MOV.U32 R86, RZ, RZ, R84 ;  /* 0x000000ffff567224 */ /* 0x000fe400078e0054 */
[----:B------:R-:W-:Y:S01]  /*164c0*/  @!P0 IMAD.IADD R64, R64, 0x1, -R3 ;  /* 0x0000000140408824 */ /* 0x000fe200078e0a03 */
[----:B------:R-:W-:Y:S01]  /*164d0*/  ISETP.GE.AND P0, PT, R95, RZ, PT ;  /* 0x000000ff5f00720c */ /* 0x000fe20003f06270 */
[----:B------:R-:W-:Y:S01]  /*164e0*/  IMAD.MOV.U32 R84, RZ, RZ, R71 ;  /* 0x000000ffff547224 */ /* 0x000fe200078e0047 */
[----:B------:R-:W4:Y:S01]  /*164f0*/  LDL.LU R95, [R1+0x3f8] ;  /* 0x0003f800015f7983 */ /* 0x000f220000300800 */
[----:B------:R-:W-:Y:S01]  /*16500*/  @!P4 IMAD.IADD R65, R65, 0x1, -R3 ;  /* 0x000000014141c824 */ /* 0x000fe200078e0a03 */
[----:B------:R-:W-:Y:S01]  /*16510*/  ISETP.GE.AND P4, PT, R94, RZ, PT ;  /* 0x000000ff5e00720c */ /* 0x000fe20003f86270 */
[----:B------:R-:W-:Y:S01]  /*16520*/  IMAD.MOV.U32 R71, RZ, RZ, R68 ;  /* 0x000000ffff477224 */ /* 0x000fe200078e0044 */
[----:B------:R-:W-:Y:S01]  /*16530*/  IABS R68, R97 ;  /* 0x0000006100447213 */ /* 0x000fe20000000000 */
[----:B------:R-:W4:Y:S01]  /*16540*/  LDL.LU R94, [R1+0x3f4] ;  /* 0x0003f400015e7983 */ /* 0x000f220000300800 */
[----:B------:R-:W-:-:S02]  /*16550*/  IMAD.MOV.U32 R87, RZ, RZ, R85 ;  /* 0x000000ffff577224 */ /* 0x000fc400078e0055 */
[----:B------:R-:W-:Y:S02]  /*16560*/  IMAD.MOV.U32 R85, RZ, RZ, R83 ;  /* 0x000000ffff557224 */ /* 0x000fe400078e0053 */
[----:B------:R-:W-:Y:S01]  /*16570*/  IMAD.MOV.U32 R83, RZ, RZ, R69 ;  /* 0x000000ffff537224 */ /* 0x000fe200078e0045 */
[----:B------:R-:W-:Y:S01]  /*16580*/  IABS R69, R96 ;  /* 0x0000006000457213 */ /* 0x000fe20000000000 */
[----:B------:R-:W-:Y:S01]  /*16590*/  IMAD.HI.U32 R5, R4, R68, RZ ;  /* 0x0000004404057227 */ /* 0x000fe200078e00ff */
[----:B------:R-:W-:-:S03]  /*165a0*/  ISETP.GT.U32.AND P6, PT, R3, R62, PT ;  /* 0x0000003e0300720c */ /* 0x000fc60003fc4070 */
[----:B------:R-:W-:Y:S01]  /*165b0*/  @!P1 IMAD.IADD R66, R66, 0x1, -R3 ;  /* 0x0000000142429824 */ /* 0x000fe200078e0a03 */
[----:B------:R-:W-:Y:S01]  /*165c0*/  ISETP.GT.U32.AND P1, PT, R3, R65, PT ;  /* 0x000000410300720c */ /* 0x000fe20003f24070 */
[----:B------:R-:W-:-:S04]  /*165d0*/  IMAD.HI.U32 R2, R4, R69, RZ ;  /* 0x0000004504027227 */ /* 0x000fc800078e00ff */
[----:B------:R-:W-:Y:S02]  /*165e0*/  IMAD.MOV R5, RZ, RZ, -R5 ;  /* 0x000000ffff057224 */ /* 0x000fe400078e0a05 */
[----:B------:R-:W-:Y:S02]  /*165f0*/  IMAD.MOV R2, RZ, RZ, -R2 ;  /* 0x000000ffff027224 */ /* 0x000fe400078e0a02 */
[C---:B------:R-:W-:Y:S02]  /*16600*/  IMAD R68, R3.reuse, R5, R68 ;  /* 0x0000000503447224 */ /* 0x040fe400078e0244 */
[C---:B------:R-:W-:Y:S02]  /*16610*/  IMAD R69, R3.reuse, R2, R69 ;  /* 0x0000000203457224 */ /* 0x040fe400078e0245 */
[----:B------:R-:W-:Y:S01]  /*16620*/  @!P5 IMAD.MOV R63, RZ, RZ, -R63 ;  /* 0x000000ffff3fd224 */ /* 0x000fe200078e0a3f */
[----:B------:R-:W-:Y:S01]  /*16630*/  ISETP.GT.U32.AND P5, PT, R3, R68, PT ;  /* 0x000000440300720c */ /* 0x000fe20003fa4070 */
[--C-:B------:R-:W-:Y:S01]  /*16640*/  @!P6 IMAD.IADD R62, R62, 0x1, -R3.reuse ;  /* 0x000000013e3ee824 */ /* 0x100fe200078e0a03 */
[----:B------:R-:W-:Y:S01]  /*16650*/  ISETP.GE.AND P6, PT, R99, RZ, PT ;  /* 0x000000ff6300720c */ /* 0x000fe20003fc6270 */
[----:B------:R-:W-:Y:S01]  /*16660*/  @!P1 IMAD.IADD R65, R65, 0x1, -R3 ;  /* 0x0000000141419824 */ /* 0x000fe200078e0a03 */
[----:B------:R-:W-:Y:S01]  /*16670*/  ISETP.GT.U32.AND P1, PT, R3, R69, PT ;  /* 0x000000450300720c */ /* 0x000fe20003f24070 */
[----:B------:R-:W-:-:S02]  /*16680*/  IMAD.MOV.U32 R93, RZ, RZ, R72 ;  /* 0x000000ffff5d7224 */ /* 0x000fc400078e0048 */
[----:B------:R-:W-:Y:S02]  /*16690*/  IMAD.MOV.U32 R72, RZ, RZ, R67 ;  /* 0x000000ffff487224 */ /* 0x000fe400078e0043 */
[----:B------:R-:W-:Y:S02]  /*166a0*/  IMAD.MOV.U32 R108, RZ, RZ, R93 ;  /* 0x000000ffff6c7224 */ /* 0x000fe400078e005d */
[----:B------:R-:W-:Y:S02]  /*166b0*/  IMAD.MOV.U32 R93, RZ, RZ, R72 ;  /* 0x000000ffff5d7224 */ /* 0x000fe400078e0048 */
[----:B------:R-:W-:Y:S01]  /*166c0*/  IMAD.MOV.U32 R72, RZ, RZ, R71 ;  /* 0x000000ffff487224 */ /* 0x000fe200078e0047 */
[----:B------:R-:W-:Y:S01]  /*166d0*/  IABS R71, R100 ;  /* 0x0000006400477213 */ /* 0x000fe20000000000 */
[----:B------:R-:W-:Y:S02]  /*166e0*/  @!P5 IMAD.IADD R68, R68, 0x1, -R3 ;  /* 0x000000014444d824 */ /* 0x000fe400078e0a03 */
[----:B------:R-:W-:Y:S01]  /*166f0*/  IMAD.MOV.U32 R102, RZ, RZ, R92 ;  /* 0x000000ffff667224 */ /* 0x000fe200078e005c */
[----:B------:R-:W-:Y:S01]  /*16700*/  IABS R67, R98 ;  /* 0x0000006200437213 */ /* 0x000fe20000000000 */
[----:B------:R-:W-:-:S02]  /*16710*/  IMAD.MOV.U32 R92, RZ, RZ, R84 ;  /* 0x000000ffff5c7224 */ /* 0x000fc400078e0054 */
[----:B------:R-:W-:Y:S01]  /*16720*/  @!P6 IMAD.MOV R64, RZ, RZ, -R64 ;  /* 0x000000ffff40e224 */ /* 0x000fe200078e0a40 */
[----:B------:R-:W-:Y:S01]  /*16730*/  ISETP.GE.AND P6, PT, R98, RZ, PT ;  /* 0x000000ff6200720c */ /* 0x000fe20003fc6270 */
[----:B---3--:R-:W-:Y:S02]  /*16740*/  IMAD.MOV.U32 R84, RZ, RZ, R74 ;  /* 0x000000ffff547224 */ /* 0x008fe400078e004a */
[----:B------:R-:W-:Y:S02]  /*16750*/  IMAD.MOV.U32 R74, RZ, RZ, R127 ;  /* 0x000000ffff4a7224 */ /* 0x000fe400078e007f */
[----:B------:R-:W-:Y:S02]  /*16760*/  IMAD.MOV.U32 R98, RZ, RZ, R88 ;  /* 0x000000ffff627224 */ /* 0x000fe400078e0058 */
[----:B------:R-:W-:Y:S01]  /*16770*/  @!P1 IMAD.IADD R69, R69, 0x1, -R3 ;  /* 0x0000000145459824 */ /* 0x000fe200078e0a03 */
[----:B------:R-:W-:Y:S01]  /*16780*/  ISETP.GT.U32.AND P1, PT, R3, R68, PT ;  /* 0x000000440300720c */ /* 0x000fe20003f24070 */
[----:B------:R-:W-:-:S02]  /*16790*/  IMAD.MOV.U32 R127, RZ, RZ, R126 ;  /* 0x000000ffff7f7224 */ /* 0x000fc400078e007e */
[----:B------:R-:W-:Y:S01]  /*167a0*/  IMAD.MOV.U32 R88, RZ, RZ, R87 ;  /* 0x000000ffff587224 */ /* 0x000fe200078e0057 */
[----:B------:R-:W3:Y:S01]  /*167b0*/  LDL.LU R126, [R1+0x614] ;  /* 0x00061400017e7983 */ /* 0x000ee20000300800 */
[----:B------:R-:W-:-:S04]  /*167c0*/  IMAD.HI.U32 R2, R4, R71, RZ ;  /* 0x0000004704027227 */ /* 0x000fc800078e00ff */
[----:B------:R-:W-:Y:S02]  /*167d0*/  IMAD.MOV.U32 R87, RZ, RZ, R78 ;  /* 0x000000ffff577224 */ /* 0x000fe400078e004e */
[----:B------:R-:W3:Y:S01]  /*167e0*/  LDL.LU R78, [R1+0x400] ;  /* 0x00040000014e7983 */ /* 0x000ee20000300800 */
[----:B------:R-:W-:Y:S02]  /*167f0*/  IMAD.MOV R2, RZ, RZ, -R2 ;  /* 0x000000ffff027224 */ /* 0x000fe400078e0a02 */
[----:B------:R-:W-:Y:S01]  /*16800*/  @!P3 IMAD.MOV R61, RZ, RZ, -R61 ;  /* 0x000000ffff3db224 */ /* 0x000fe200078e0a3d */
[C---:B------:R-:W-:Y:S01]  /*16810*/  ISETP.GT.U32.AND P3, PT, R3.reuse, R66, PT ;  /* 0x000000420300720c */ /* 0x040fe20003f64070 */
[----:B------:R-:W-:Y:S02]  /*16820*/  IMAD R71, R3, R2, R71 ;  /* 0x0000000203477224 */ /* 0x000fe400078e0247 */
[----:B------:R-:W-:-:S03]  /*16830*/  @!P1 IMAD.IADD R68, R68, 0x1, -R3 ;  /* 0x0000000144449824 */ /* 0x000fc600078e0a03 */
[----:B------:R-:W-:Y:S01]  /*16840*/  ISETP.GT.U32.AND P1, PT, R3, R71, PT ;  /* 0x000000470300720c */ /* 0x000fe20003f24070 */
[----:B------:R-:W-:Y:S02]  /*16850*/  IMAD.MOV.U32 R106, RZ, RZ, R90 ;  /* 0x000000ffff6a7224 */ /* 0x000fe400078e005a */
        /* <DEDUP_REMOVED lines=9> */
[----:B------:R-:W-:Y:S01]  /*168f0*/  @!P1 IMAD.IADD R71, R71, 0x1, -R3 ;  /* 0x0000000147479824 */ /* 0x000fe200078e0a03 */
[----:B------:R-:W-:Y:S01]  /*16900*/  ISETP.GE.AND P1, PT, R100, RZ, PT ;  /* 0x000000ff6400720c */ /* 0x000fe20003f26270 */
[----:B------:R-:W-:Y:S02]  /*16910*/  IMAD.MOV.U32 R100, RZ, RZ, R85 ;  /* 0x000000ffff647224 */ /* 0x000fe400078e0055 */
[----:B--2---:R-:W-:-:S02]  /*16920*/  IMAD.MOV.U32 R77, RZ, RZ, R124 ;  /* 0x000000ffff4d7224 */ /* 0x004fc400078e007c */
[----:B------:R-:W2:Y:S04]  /*16930*/  LDL.LU R124, [R1+0x4ec] ;  /* 0x0004ec00017c7983 */ /* 0x000ea80000300800 */
[----:B------:R-:W2:Y:S01]  /*16940*/  LDL.LU R85, [R1+0x4c4] ;  /* 0x0004c40001557983 */ /* 0x000ea20000300800 */
[----:B------:R-:W-:-:S04]  /*16950*/  IMAD.HI.U32 R6, R4, R67, RZ ;  /* 0x0000004304067227 */ /* 0x000fc800078e00ff */
[----:B------:R-:W-:-:S04]  /*16960*/  IMAD.MOV R6, RZ, RZ, -R6 ;  /* 0x000000ffff067224 */ /* 0x000fc800078e0a06 */
[----:B------:R-:W-:Y:S02]  /*16970*/  IMAD R67, R3, R6, R67 ;  /* 0x0000000603437224 */ /* 0x000fe400078e0243 */
[----:B------:R-:W-:-:S03]  /*16980*/  @!P2 IMAD.MOV R62, RZ, RZ, -R62 ;  /* 0x000000ffff3ea224 */ /* 0x000fc600078e0a3e */
[----:B------:R-:W-:Y:S02]  /*16990*/  ISETP.GT.U32.AND P2, PT, R3, R67, PT ;  /* 0x000000430300720c */ /* 0x000fe40003f44070 */
[----:B------:R-:W-:-:S05]  /*169a0*/  IABS R70, R101 ;  /* 0x0000006500467213 */ /* 0x000fca0000000000 */
[----:B------:R-:W-:-:S06]  /*169b0*/  IMAD.HI.U32 R5, R4, R70, RZ ;  /* 0x0000004604057227 */ /* 0x000fcc00078e00ff */
[----:B------:R-:W-:-:S05]  /*169c0*/  @!P2 IMAD.IADD R67, R67, 0x1, -R3 ;  /* 0x000000014343a824 */ /* 0x000fca00078e0a03 */
[----:B------:R-:W-:Y:S01]  /*169d0*/  ISETP.GT.U32.AND P5, PT, R3, R67, PT ;  /* 0x000000430300720c */ /* 0x000fe20003fa4070 */
[----:B------:R-:W-:-:S04]  /*169e0*/  IMAD.MOV R5, RZ, RZ, -R5 ;  /* 0x000000ffff057224 */ /* 0x000fc800078e0a05 */
[----:B------:R-:W-:Y:S01]  /*169f0*/  IMAD R70, R3, R5, R70 ;  /* 0x0000000503467224 */ /* 0x000fe200078e0246 */
[----:B------:R-:W-:Y:S01]  /*16a00*/  ISETP.GE.AND P2, PT, R96, RZ, PT ;  /* 0x000000ff6000720c */ /* 0x000fe20003f46270 */
[----:B------:R-:W-:Y:S02]  /*16a10*/  IMAD.MOV.U32 R96, RZ, RZ, R91 ;  /* 0x000000ffff607224 */ /* 0x000fe400078e005b */
[----:B------:R-:W-:-:S04]  /*16a20*/  IMAD.MOV.U32 R91, RZ, RZ, R81 ;  /* 0x000000ffff5b7224 */ /* 0x000fc800078e0051 */
[----:B------:R-:W-:Y:S01]  /*16a30*/  @!P5 IMAD.IADD R67, R67, 0x1, -R3 ;  /* 0x000000014343d824 */ /* 0x000fe200078e0a03 */
[----:B------:R-:W-:Y:S01]  /*16a40*/  ISETP.GT.U32.AND P5, PT, R3, R70, PT ;  /* 0x000000460300720c */ /* 0x000fe20003fa4070 */
[----:B------:R-:W-:Y:S02]  /*16a50*/  IMAD.MOV.U32 R81, RZ, RZ, R76 ;  /* 0x000000ffff517224 */ /* 0x000fe400078e004c */
[----:B------:R-:W-:Y:S01]  /*16a60*/  IMAD.MOV.U32 R76, RZ, RZ, R72 ;  /* 0x000000ffff4c7224 */ /* 0x000fe200078e0048 */
[----:B------:R-:W-:Y:S01]  /*16a70*/  IABS R72, R106 ;  /* 0x0000006a00487213 */ /* 0x000fe20000000000 */
[----:B----4-:R-:W-:Y:S02]  /*16a80*/  IMAD.MOV.U32 R103, RZ, RZ, R95 ;  /* 0x000000ffff677224 */ /* 0x010fe400078e005f */
[----:B------:R-:W-:Y:S02]  /*16a90*/  IMAD.MOV.U32 R107, RZ, RZ, R94 ;  /* 0x000000ffff6b7224 */ /* 0x000fe400078e005e */
[----:B------:R-:W-:-:S04]  /*16aa0*/  IMAD.HI.U32 R2, R4, R72, RZ ;  /* 0x0000004804027227 */ /* 0x000fc800078e00ff */
[----:B------:R-:W-:Y:S02]  /*16ab0*/  IMAD.MOV.U32 R95, RZ, RZ, R92 ;  /* 0x000000ffff5f7224 */ /* 0x000fe400078e005c */
[----:B------:R-:W-:Y:S02]  /*16ac0*/  IMAD.MOV.U32 R92, RZ, RZ, R86 ;  /* 0x000000ffff5c7224 */ /* 0x000fe400078e0056 */
[----:B------:R-:W-:Y:S02]  /*16ad0*/  IMAD.MOV.U32 R94, RZ, RZ, R82 ;  /* 0x000000ffff5e7224 */ /* 0x000fe400078e0052 */
[----:B------:R-:W-:Y:S01]  /*16ae0*/  IMAD.MOV.U32 R82, RZ, RZ, R75 ;  /* 0x000000ffff527224 */ /* 0x000fe200078e004b */
[----:B------:R-:W-:Y:S01]  /*16af0*/  IABS R75, R108 ;  /* 0x0000006c004b7213 */ /* 0x000fe20000000000 */
[----:B------:R-:W-:Y:S01]  /*16b00*/  IMAD.MOV.U32 R86, RZ, RZ, R74 ;  /* 0x000000ffff567224 */ /* 0x000fe200078e004a */
[----:B------:R-:W-:Y:S01]  /*16b10*/  IABS R74, R102 ;  /* 0x00000066004a7213 */ /* 0x000fe20000000000 */
[----:B------:R-:W-:Y:S01]  /*16b20*/  @!P0 IMAD.MOV R65, RZ, RZ, -R65 ;  /* 0x000000ffff418224 */ /* 0x000fe200078e0a41 */
[----:B------:R-:W-:Y:S01]  /*16b30*/  ISETP.GT.U32.AND P0, PT, R3, R69, PT ;  /* 0x000000450300720c */ /* 0x000fe20003f04070 */
[----:B------:R-:W-:-:S02]  /*16b40*/  @!P5 IMAD.IADD R70, R70, 0x1, -R3 ;  /* 0x000000014646d824 */ /* 0x000fc400078e0a03 */
[----:B------:R-:W-:Y:S02]  /*16b50*/  IMAD.MOV R2, RZ, RZ, -R2 ;  /* 0x000000ffff027224 */ /* 0x000fe400078e0a02 */
[----:B------:R-:W-:Y:S01]  /*16b60*/  @!P4 IMAD.MOV R66, RZ, RZ, -R66 ;  /* 0x000000ffff42c224 */ /* 0x000fe200078e0a42 */
[C---:B------:R-:W-:Y:S01]  /*16b70*/  ISETP.GT.U32.AND P4, PT, R3.reuse, R70, PT ;  /* 0x000000460300720c */ /* 0x040fe20003f84070 */
[----:B------:R-:W-:Y:S02]  /*16b80*/  IMAD R72, R3, R2, R72 ;  /* 0x0000000203487224 */ /* 0x000fe400078e0248 */
[----:B------:R-:W-:-:S04]  /*16b90*/  IMAD.HI.U32 R5, R4, R74, RZ ;  /* 0x0000004a04057227 */ /* 0x000fc800078e00ff */
[----:B------:R-:W-:-:S04]  /*16ba0*/  IMAD.HI.U32 R2, R4, R75, RZ ;  /* 0x0000004b04027227 */ /* 0x000fc800078e00ff */
[----:B------:R-:W-:Y:S02]  /*16bb0*/  IMAD.MOV R5, RZ, RZ, -R5 ;  /* 0x000000ffff057224 */ /* 0x000fe400078e0a05 */
[----:B------:R-:W-:Y:S01]  /*16bc0*/  IMAD.MOV R2, RZ, RZ, -R2 ;  /* 0x000000ffff027224 */ /* 0x000fe200078e0a02 */
[----:B------:R-:W-:Y:S01]  /*16bd0*/  ISETP.GT.U32.AND P5, PT, R3, R72, PT ;  /* 0x000000480300720c */ /* 0x000fe20003fa4070 */
[----:B------:R-:W-:Y:S01]  /*16be0*/  @!P0 IMAD.IADD R69, R69, 0x1, -R3 ;  /* 0x0000000145458824 */ /* 0x000fe200078e0a03 */
[----:B------:R-:W-:Y:S01]  /*16bf0*/  IABS R73, R105 ;  /* 0x0000006900497213 */ /* 0x000fe20000000000 */
[C---:B------:R-:W-:Y:S02]  /*16c00*/  IMAD R74, R3.reuse, R5, R74 ;  /* 0x00000005034a7224 */ /* 0x040fe400078e024a */
[C---:B------:R-:W-:Y:S02]  /*16c10*/  IMAD R75, R3.reuse, R2, R75 ;  /* 0x00000002034b7224 */ /* 0x040fe400078e024b */
[----:B------:R-:W-:Y:S01]  /*16c20*/  @!P2 IMAD.MOV R69, RZ, RZ, -R69 ;  /* 0x000000ffff45a224 */ /* 0x000fe200078e0a45 */
[C---:B------:R-:W-:Y:S01]  /*16c30*/  ISETP.GT.U32.AND P2, PT, R3.reuse, R74, PT ;  /* 0x0000004a0300720c */ /* 0x040fe20003f44070 */
[----:B------:R-:W-:Y:S01]  /*16c40*/  @!P4 IMAD.IADD R70, R70, 0x1, -R3 ;  /* 0x000000014646c824 */ /* 0x000fe200078e0a03 */
[----:B------:R-:W-:Y:S01]  /*16c50*/  ISETP.GT.U32.AND P4, PT, R3, R75, PT ;  /* 0x0000004b0300720c */ /* 0x000fe20003f84070 */
[----:B------:R-:W-:-:S02]  /*16c60*/  IMAD.MOV.U32 R104, RZ, RZ, R99 ;  /* 0x000000ffff687224 */ /* 0x000fc400078e0063 */
[----:B------:R-:W-:Y:S01]  /*16c70*/  IMAD.HI.U32 R6, R4, R73, RZ ;  /* 0x0000004904067227 */ /* 0x000fe200078e00ff */
[----:B------:R-:W-:-:S03]  /*16c80*/  ISETP.GE.AND P0, PT, R101, RZ, PT ;  /* 0x000000ff6500720c */ /* 0x000fc60003f06270 */
[----:B------:R-:W-:Y:S02]  /*16c90*/  IMAD.MOV.U32 R99, RZ, RZ, R97 ;  /* 0x000000ffff637224 */ /* 0x000fe400078e0061 */
[----:B------:R-:W-:Y:S02]  /*16ca0*/  IMAD.MOV.U32 R97, RZ, RZ, R86 ;  /* 0x000000ffff617224 */ /* 0x000fe400078e0056 */
[----:B------:R-:W-:Y:S01]  /*16cb0*/  IMAD.MOV.U32 R86, RZ, RZ, R76 ;  /* 0x000000ffff567224 */ /* 0x000fe200078e004c */
[----:B------:R-:W-:Y:S01]  /*16cc0*/  IABS R76, R107 ;  /* 0x0000006b004c7213 */ /* 0x000fe20000000000 */
[----:B------:R-:W-:Y:S01]  /*16cd0*/  @!P6 IMAD.MOV R67, RZ, RZ, -R67 ;  /* 0x000000ffff43e224 */ /* 0x000fe200078e0a43 */
[----:B------:R-:W-:Y:S01]  /*16ce0*/  ISETP.GT.U32.AND P6, PT, R3, R71, PT ;  /* 0x000000470300720c */ /* 0x000fe20003fc4070 */
[----:B------:R-:W-:Y:S02]  /*16cf0*/  IMAD.MOV R6, RZ, RZ, -R6 ;  /* 0x000000ffff067224 */ /* 0x000fe400078e0a06 */
[----:B------:R-:W-:-:S02]  /*16d00*/  @!P5 IMAD.IADD R72, R72, 0x1, -R3 ;  /* 0x000000014848d824 */ /* 0x000fc400078e0a03 */
[C---:B------:R-:W-:Y:S02]  /*16d10*/  IMAD R73, R3.reuse, R6, R73 ;  /* 0x0000000603497224 */ /* 0x040fe400078e0249 */
[----:B------:R-:W-:Y:S01]  /*16d20*/  IMAD.HI.U32 R5, R4, R76, RZ ;  /* 0x0000004c04057227 */ /* 0x000fe200078e00ff */
[----:B------:R-:W-:-:S03]  /*16d30*/  ISETP.GT.U32.AND P5, PT, R3, R72, PT ;  /* 0x000000480300720c */ /* 0x000fc60003fa4070 */
[----:B------:R-:W-:Y:S01]  /*16d40*/  @!P3 IMAD.MOV R68, RZ, RZ, -R68 ;  /* 0x000000ffff44b224 */ /* 0x000fe200078e0a44 */
[----:B------:R-:W-:Y:S01]  /*16d50*/  ISETP.GT.U32.AND P3, PT, R3, R73, PT ;  /* 0x000000490300720c */ /* 0x000fe20003f64070 */
[----:B------:R-:W-:Y:S02]  /*16d60*/  IMAD.MOV R5, RZ, RZ, -R5 ;  /* 0x000000ffff057224 */ /* 0x000fe400078e0a05 */
[--C-:B------:R-:W-:Y:S02]  /*16d70*/  @!P2 IMAD.IADD R74, R74, 0x1, -R3.reuse ;  /* 0x000000014a4aa824 */ /* 0x100fe400078e0a03 */
[--C-:B------:R-:W-:Y:S02]  /*16d80*/  @!P4 IMAD.IADD R75, R75, 0x1, -R3.reuse ;  /* 0x000000014b4bc824 */ /* 0x100fe400078e0a03 */
[----:B---3--:R-:W-:Y:S02]  /*16d90*/  IMAD.MOV.U32 R101, RZ, RZ, R78 ;  /* 0x000000ffff657224 */ /* 0x008fe400078e004e */
[----:B------:R-:W-:Y:S01]  /*16da0*/  @!P6 IMAD.IADD R71, R71, 0x1, -R3 ;  /* 0x000000014747e824 */ /* 0x000fe200078e0a03 */
[C---:B------:R-:W-:Y:S01]  /*16db0*/  ISETP.GT.U32.AND P4, PT, R3.reuse, R75, PT ;  /* 0x0000004b0300720c */ /* 0x040fe20003f84070 */
[----:B------:R-:W-:-:S02]  /*16dc0*/  IMAD R76, R3, R5, R76 ;  /* 0x00000005034c7224 */ /* 0x000fc400078e024c */
[----:B------:R-:W-:Y:S01]  /*16dd0*/  @!P0 IMAD.MOV R70, RZ, RZ, -R70 ;  /* 0x000000ffff468224 */ /* 0x000fe200078e0a46 */
[C---:B------:R-:W-:Y:S01]  /*16de0*/  ISETP.GT.U32.AND P0, PT, R3.reuse, R74, PT ;  /* 0x0000004a0300720c */ /* 0x040fe20003f04070 */
[----:B------:R-:W-:Y:S01]  /*16df0*/  @!P1 IMAD.MOV R71, RZ, RZ, -R71 ;  /* 0x000000ffff479224 */ /* 0x000fe200078e0a47 */
[----:B------:R-:W-:Y:S01]  /*16e00*/  ISETP.GE.AND P6, PT, R106, RZ, PT ;  /* 0x000000ff6a00720c */ /* 0x000fe20003fc6270 */
[----:B------:R-:W-:Y:S01]  /*16e10*/  IMAD.MOV.U32 R106, RZ, RZ, R101 ;  /* 0x000000ffff6a7224 */ /* 0x000fe200078e0065 */
[----:B------:R-:W-:Y:S01]  /*16e20*/  ISETP.GT.U32.AND P1, PT, R3, R76, PT ;  /* 0x0000004c0300720c */ /* 0x000fe20003f24070 */
[----:B------:R-:W-:Y:S02]  /*16e30*/  IMAD.MOV.U32 R101, RZ, RZ, R100 ;  /* 0x000000ffff657224 */ /* 0x000fe400078e0064 */
[----:B------:R-:W-:Y:S02]  /*16e40*/  IMAD.MOV.U32 R100, RZ, RZ, R99 ;  /* 0x000000ffff647224 */ /* 0x000fe400078e0063 */
[----:B------:R-:W-:-:S02]  /*16e50*/  IMAD.MOV.U32 R99, RZ, RZ, R98 ;  /* 0x000000ffff637224 */ /* 0x000fc400078e0062 */
[----:B------:R-:W-:Y:S02]  /*16e60*/  IMAD.MOV.U32 R98, RZ, RZ, R91 ;  /* 0x000000ffff627224 */ /* 0x000fe400078e005b */
[--C-:B------:R-:W-:Y:S01]  /*16e70*/  @!P5 IMAD.IADD R72, R72, 0x1, -R3.reuse ;  /* 0x000000014848d824 */ /* 0x100fe200078e0a03 */
[----:B------:R-:W-:Y:S01]  /*16e80*/  ISETP.GE.AND P5, PT, R105, RZ, PT ;  /* 0x000000ff6900720c */ /* 0x000fe20003fa6270 */
[----:B------:R-:W-:Y:S01]  /*16e90*/  @!P3 IMAD.IADD R73, R73, 0x1, -R3 ;  /* 0x000000014949b824 */ /* 0x000fe200078e0a03 */
[----:B------:R-:W-:Y:S01]  /*16ea0*/  ISETP.GE.AND P3, PT, R102, RZ, PT ;  /* 0x000000ff6600720c */ /* 0x000fe20003f66270 */
[----:B------:R-:W-:Y:S01]  /*16eb0*/  IMAD.MOV.U32 R105, RZ, RZ, R101 ;  /* 0x000000ffff697224 */ /* 0x000fe200078e0065 */
[----:B------:R-:W3:Y:S01]  /*16ec0*/  LDL.LU R91, [R1+0x530] ;  /* 0x00053000015b7983 */ /* 0x000ee20000300800 */
[----:B------:R-:W-:Y:S02]  /*16ed0*/  IMAD.MOV.U32 R101, RZ, RZ, R100 ;  /* 0x000000ffff657224 */ /* 0x000fe400078e0064 */
[----:B------:R-:W-:-:S02]  /*16ee0*/  IMAD.MOV.U32 R102, RZ, RZ, R98 ;  /* 0x000000ffff667224 */ /* 0x000fc400078e0062 */
[----:B------:R-:W-:Y:S01]  /*16ef0*/  IMAD.MOV.U32 R78, RZ, RZ, R77 ;  /* 0x000000ffff4e7224 */ /* 0x000fe200078e004d */
[----:B------:R-:W-:Y:S01]  /*16f00*/  IABS R77, R103 ;  /* 0x00000067004d7213 */ /* 0x000fe20000000000 */
[--C-:B------:R-:W-:Y:S01]  /*16f10*/  @!P0 IMAD.IADD R74, R74, 0x1, -R3.reuse ;  /* 0x000000014a4a8824 */ /* 0x100fe200078e0a03 */
[----:B------:R-:W-:Y:S01]  /*16f20*/  ISETP.GE.AND P0, PT, R107, RZ, PT ;  /* 0x000000ff6b00720c */ /* 0x000fe20003f06270 */
[----:B------:R-:W-:Y:S01]  /*16f30*/  @!P4 IMAD.IADD R75, R75, 0x1, -R3 ;  /* 0x000000014b4bc824 */ /* 0x000fe200078e0a03 */
[----:B------:R-:W-:Y:S01]  /*16f40*/  ISETP.GE.AND P4, PT, R103, RZ, PT ;  /* 0x000000ff6700720c */ /* 0x000fe20003f86270 */
[----:B------:R-:W-:Y:S02]  /*16f50*/  IMAD.MOV.U32 R107, RZ, RZ, R102 ;  /* 0x000000ffff6b7224 */ /* 0x000fe400078e0066 */
[----:B------:R-:W-:Y:S02]  /*16f60*/  IMAD.MOV.U32 R103, RZ, RZ, R101 ;  /* 0x000000ffff677224 */ /* 0x000fe400078e0065 */
[----:B------:R-:W-:-:S02]  /*16f70*/  IMAD.MOV.U32 R102, RZ, RZ, R93 ;  /* 0x000000ffff667224 */ /* 0x000fc400078e005d */
[----:B------:R-:W-:Y:S01]  /*16f80*/  IMAD.MOV.U32 R98, RZ, RZ, R78 ;  /* 0x000000ffff627224 */ /* 0x000fe200078e004e */
[----:B------:R-:W-:Y:S01]  /*16f90*/  IABS R78, R104 ;  /* 0x00000068004e7213 */ /* 0x000fe20000000000 */
[----:B------:R-:W-:Y:S01]  /*16fa0*/  @!P1 IMAD.IADD R76, R76, 0x1, -R3 ;  /* 0x000000014c4c9824 */ /* 0x000fe200078e0a03 */
[----:B------:R-:W-:Y:S01]  /*16fb0*/  ISETP.GE.AND P1, PT, R104, RZ, PT ;  /* 0x000000ff6800720c */ /* 0x000fe20003f26270 */
        /* <DEDUP_REMOVED lines=10> */
[----:B--2---:R-:W-:Y:S02]  /*17060*/  IMAD.MOV.U32 R100, RZ, RZ, R124 ;  /* 0x000000ffff647224 */ /* 0x004fe400078e007c */
[----:B------:R-:W2:Y:S01]  /*17070*/  LDL.LU R124, [R1+0x59c] ;  /* 0x00059c00017c7983 */ /* 0x000ea20000300800 */
[----:B------:R-:W-:-:S03]  /*17080*/  IMAD.MOV.U32 R86, RZ, RZ, R85 ;  /* 0x000000ffff567224 */ /* 0x000fc600078e0055 */
[----:B------:R-:W4:Y:S04]  /*17090*/  LDL.LU R92, [R1+0x540] ;  /* 0x00054000015c7983 */ /* 0x000f280000300800 */
[----:B------:R-:W3:Y:S01]  /*170a0*/  LDL.LU R85, [R1+0x4c0] ;  /* 0x0004c00001557983 */ /* 0x000ee20000300800 */
[----:B------:R-:W-:-:S04]  /*170b0*/  IMAD.HI.U32 R2, R4, R77, RZ ;  /* 0x0000004d04027227 */ /* 0x000fc800078e00ff */
[----:B------:R-:W-:Y:S01]  /*170c0*/  IMAD.MOV R2, RZ, RZ, -R2 ;  /* 0x000000ffff027224 */ /* 0x000fe200078e0a02 */
[----:B------:R-:W-:-:S03]  /*170d0*/  ISETP.GT.U32.AND P2, PT, R3, R73, PT ;  /* 0x000000490300720c */ /* 0x000fc60003f44070 */
[----:B------:R-:W-:Y:S02]  /*170e0*/  IMAD R77, R3, R2, R77 ;  /* 0x00000002034d7224 */ /* 0x000fe400078e024d */
[----:B------:R-:W-:-:S04]  /*170f0*/  IMAD.HI.U32 R2, R4, R78, RZ ;  /* 0x0000004e04027227 */ /* 0x000fc800078e00ff */
[----:B------:R-:W-:-:S04]  /*17100*/  IMAD.MOV R2, RZ, RZ, -R2 ;  /* 0x000000ffff027224 */ /* 0x000fc800078e0a02 */
[----:B------:R-:W-:Y:S02]  /*17110*/  IMAD R78, R3, R2, R78 ;  /* 0x00000002034e7224 */ /* 0x000fe400078e024e */
[----:B------:R-:W-:Y:S02]  /*17120*/  @!P3 IMAD.MOV R74, RZ, RZ, -R74 ;  /* 0x000000ffff4ab224 */ /* 0x000fe400078e0a4a */
[----:B------:R-:W-:Y:S01]  /*17130*/  @!P2 IMAD.IADD R73, R73, 0x1, -R3 ;  /* 0x000000014949a824 */ /* 0x000fe200078e0a03 */
[C---:B------:R-:W-:Y:S01]  /*17140*/  ISETP.GT.U32.AND P3, PT, R3.reuse, R78, PT ;  /* 0x0000004e0300720c */ /* 0x040fe20003f64070 */
[----:B------:R-:W-:Y:S01]  /*17150*/  @!P6 IMAD.MOV R72, RZ, RZ, -R72 ;  /* 0x000000ffff48e224 */ /* 0x000fe200078e0a48 */
[----:B------:R-:W-:Y:S01]  /*17160*/  ISETP.GE.AND P6, PT, R108, RZ, PT ;  /* 0x000000ff6c00720c */ /* 0x000fe20003fc6270 */
[----:B------:R-:W-:Y:S01]  /*17170*/  @!P5 IMAD.MOV R73, RZ, RZ, -R73 ;  /* 0x000000ffff49d224 */ /* 0x000fe200078e0a49 */
[----:B------:R-:W-:Y:S01]  /*17180*/  ISETP.GT.U32.AND P5, PT, R3, R76, PT ;  /* 0x0000004c0300720c */ /* 0x000fe20003fa4070 */
[----:B------:R-:W-:Y:S01]  /*17190*/  IMAD.MOV.U32 R93, RZ, RZ, R79 ;  /* 0x000000ffff5d7224 */ /* 0x000fe200078e004f */
[----:B------:R-:W-:-:S07]  /*171a0*/  IABS R79, R106 ;  /* 0x0000006a004f7213 */ /* 0x000fce0000000000 */
[----:B------:R-:W-:Y:S02]  /*171b0*/  @!P3 IMAD.IADD R78, R78, 0x1, -R3 ;  /* 0x000000014e4eb824 */ /* 0x000fe400078e0a03 */
[----:B------:R-:W-:Y:S01]  /*171c0*/  @!P6 IMAD.MOV R75, RZ, RZ, -R75 ;  /* 0x000000ffff4be224 */ /* 0x000fe200078e0a4b */
[----:B------:R-:W-:Y:S01]  /*171d0*/  ISETP.GE.AND P6, PT, R106, RZ, PT ;  /* 0x000000ff6a00720c */ /* 0x000fe20003fc6270 */
[----:B------:R-:W-:Y:S01]  /*171e0*/  @!P5 IMAD.IADD R76, R76, 0x1, -R3 ;  /* 0x000000014c4cd824 */ /* 0x000fe200078e0a03 */
[----:B------:R-:W-:Y:S01]  /*171f0*/  ISETP.GT.U32.AND P3, PT, R3, R78, PT ;  /* 0x0000004e0300720c */ /* 0x000fe20003f64070 */
[----:B------:R-:W-:Y:S01]  /*17200*/  IMAD.MOV.U32 R106, RZ, RZ, R103 ;  /* 0x000000ffff6a7224 */ /* 0x000fe200078e0067 */
[----:B------:R-:W-:Y:S02]  /*17210*/  IABS R80, R105 ;  /* 0x0000006900507213 */ /* 0x000fe40000000000 */
[----:B------:R-:W-:Y:S01]  /*17220*/  ISETP.GE.AND P5, PT, R105, RZ, PT ;  /* 0x000000ff6900720c */ /* 0x000fe20003fa6270 */
[----:B------:R-:W-:-:S02]  /*17230*/  IMAD.MOV.U32 R105, RZ, RZ, R86 ;  /* 0x000000ffff697224 */ /* 0x000fc400078e0056 */
[----:B------:R-:W-:Y:S01]  /*17240*/  IMAD.MOV.U32 R108, RZ, RZ, R104 ;  /* 0x000000ffff6c7224 */ /* 0x000fe200078e0068 */
[----:B------:R-:W2:Y:S01]  /*17250*/  LDL.LU R86, [R1+0x660] ;  /* 0x0006600001567983 */ /* 0x000ea20000300800 */
[----:B------:R-:W-:Y:S02]  /*17260*/  IMAD.MOV.U32 R103, RZ, RZ, R102 ;  /* 0x000000ffff677224 */ /* 0x000fe400078e0066 */
[----:B------:R-:W-:Y:S02]  /*17270*/  IMAD.MOV.U32 R102, RZ, RZ, R82 ;  /* 0x000000ffff667224 */ /* 0x000fe400078e0052 */
[----:B------:R-:W-:Y:S02]  /*17280*/  IMAD.MOV.U32 R114, RZ, RZ, R106 ;  /* 0x000000ffff727224 */ /* 0x000fe400078e006a */
[----:B------:R-:W-:Y:S02]  /*17290*/  IMAD.MOV.U32 R106, RZ, RZ, R105 ;  /* 0x000000ffff6a7224 */ /* 0x000fe400078e0069 */
[----:B------:R-:W-:-:S02]  /*172a0*/  @!P0 IMAD.MOV R76, RZ, RZ, -R76 ;  /* 0x000000ffff4c8224 */ /* 0x000fc400078e0a4c */
[----:B------:R-:W-:Y:S01]  /*172b0*/  IMAD.MOV.U32 R112, RZ, RZ, R106 ;  /* 0x000000ffff707224 */ /* 0x000fe200078e006a */
[----:B------:R-:W-:Y:S01]  /*172c0*/  ISETP.GE.AND P0, PT, R108, RZ, PT ;  /* 0x000000ff6c00720c */ /* 0x000fe20003f06270 */
[----:B------:R-:W-:Y:S01]  /*172d0*/  IMAD.MOV.U32 R106, RZ, RZ, R89 ;  /* 0x000000ffff6a7224 */ /* 0x000fe200078e0059 */
[----:B------:R-:W-:Y:S01]  /*172e0*/  IABS R82, R107 ;  /* 0x0000006b00527213 */ /* 0x000fe20000000000 */
[----:B------:R-:W-:Y:S01]  /*172f0*/  @!P3 IMAD.IADD R78, R78, 0x1, -R3 ;  /* 0x000000014e4eb824 */ /* 0x000fe200078e0a03 */
[----:B------:R-:W-:Y:S01]  /*17300*/  ISETP.GE.AND P3, PT, R107, RZ, PT ;  /* 0x000000ff6b00720c */ /* 0x000fe20003f66270 */
[----:B---3--:R-:W-:Y:S02]  /*17310*/  IMAD.MOV.U32 R104, RZ, RZ, R85 ;  /* 0x000000ffff687224 */ /* 0x008fe400078e0055 */
[----:B------:R-:W-:Y:S02]  /*17320*/  IMAD.MOV.U32 R85, RZ, RZ, R81 ;  /* 0x000000ffff557224 */ /* 0x000fe400078e0051 */
[----:B------:R-:W-:-:S02]  /*17330*/  IMAD.MOV.U32 R105, RZ, RZ, R104 ;  /* 0x000000ffff697224 */ /* 0x000fc400078e0068 */
[----:B------:R-:W-:Y:S01]  /*17340*/  IMAD.MOV.U32 R104, RZ, RZ, R102 ;  /* 0x000000ffff687224 */ /* 0x000fe200078e0066 */
[----:B------:R-:W-:Y:S01]  /*17350*/  IABS R81, R108 ;  /* 0x0000006c00517213 */ /* 0x000fe20000000000 */
[----:B------:R-:W3:Y:S04]  /*17360*/  LDL.LU R102, [R1+0x658] ;  /* 0x0006580001667983 */ /* 0x000ee80000300800 */
[----:B------:R-:W4:Y:S04]  /*17370*/  LDL.LU R89, [R1+0x6c0] ;  /* 0x0006c00001597983 */ /* 0x000f280000300800 */
[----:B------:R-:W2:Y:S04]  /*17380*/  LDL.LU R108, [R1+0x500] ;  /* 0x00050000016c7983 */ /* 0x000ea80000300800 */
        /* <DEDUP_REMOVED lines=8> */
[----:B------:R-:W-:-:S13]  /*17410*/  ISETP.GT.U32.AND P2, PT, R3, R79, PT ;  /* 0x0000004f0300720c */ /* 0x000fda0003f44070 */
[----:B------:R-:W-:-:S05]  /*17420*/  @!P2 IMAD.IADD R79, R79, 0x1, -R3 ;  /* 0x000000014f4fa824 */ /* 0x000fca00078e0a03 */
[----:B------:R-:W-:Y:S01]  /*17430*/  ISETP.GT.U32.AND P2, PT, R3, R79, PT ;  /* 0x0000004f0300720c */ /* 0x000fe20003f44070 */
[----:B------:R-:W-:Y:S02]  /*17440*/  IMAD.MOV.U32 R109, RZ, RZ, R104 ;  /* 0x000000ffff6d7224 */ /* 0x000fe400078e0068 */
[----:B------:R-:W-:Y:S02]  /*17450*/  IMAD.MOV.U32 R113, RZ, RZ, R105 ;  /* 0x000000ffff717224 */ /* 0x000fe400078e0069 */
[----:B------:R-:W-:Y:S02]  /*17460*/  IMAD.MOV.U32 R104, RZ, RZ, R100 ;  /* 0x000000ffff687224 */ /* 0x000fe400078e0064 */
[----:B------:R-:W-:Y:S02]  /*17470*/  IMAD.MOV.U32 R105, RZ, RZ, R96 ;  /* 0x000000ffff697224 */ /* 0x000fe400078e0060 */
[----:B------:R-:W-:-:S04]  /*17480*/  IMAD.MOV.U32 R96, RZ, RZ, R90 ;  /* 0x000000ffff607224 */ /* 0x000fc800078e005a */
[----:B------:R-:W-:Y:S02]  /*17490*/  @!P2 IMAD.IADD R79, R79, 0x1, -R3 ;  /* 0x000000014f4fa824 */ /* 0x000fe400078e0a03 */
[----:B------:R-:W-:Y:S01]  /*174a0*/  IMAD.MOV.U32 R90, RZ, RZ, R83 ;  /* 0x000000ffff5a7224 */ /* 0x000fe200078e0053 */
[----:B------:R-:W-:Y:S01]  /*174b0*/  IABS R83, R109 ;  /* 0x0000006d00537213 */ /* 0x000fe20000000000 */
[----:B------:R-:W-:Y:S01]  /*174c0*/  @!P6 IMAD.MOV R79, RZ, RZ, -R79 ;  /* 0x000000ffff4fe224 */ /* 0x000fe200078e0a4f */
[----:B------:R-:W-:Y:S01]  /*174d0*/  ISETP.GE.AND P6, PT, R109, RZ, PT ;  /* 0x000000ff6d00720c */ /* 0x000fe20003fc6270 */
[----:B------:R-:W-:Y:S02]  /*174e0*/  IMAD.MOV.U32 R111, RZ, RZ, R101 ;  /* 0x000000ffff6f7224 */ /* 0x000fe400078e0065 */
[----:B------:R-:W-:Y:S02]  /*174f0*/  IMAD.MOV.U32 R110, RZ, RZ, R104 ;  /* 0x000000ffff6e7224 */ /* 0x000fe400078e0068 */
[----:B------:R-:W-:-:S02]  /*17500*/  IMAD.MOV.U32 R119, RZ, RZ, R111 ;  /* 0x000000ffff777224 */ /* 0x000fc400078e006f */
[----:B------:R-:W-:Y:S02]  /*17510*/  IMAD.MOV.U32 R111, RZ, RZ, R110 ;  /* 0x000000ffff6f7224 */ /* 0x000fe400078e006e */
[----:B------:R-:W-:Y:S02]  /*17520*/  IMAD.MOV.U32 R101, RZ, RZ, R94 ;  /* 0x000000ffff657224 */ /* 0x000fe400078e005e */
[----:B------:R-:W-:Y:S02]  /*17530*/  IMAD.MOV.U32 R118, RZ, RZ, R111 ;  /* 0x000000ffff767224 */ /* 0x000fe400078e006f */
[----:B---3--:R-:W-:Y:S02]  /*17540*/  IMAD.MOV.U32 R104, RZ, RZ, R102 ;  /* 0x000000ffff687224 */ /* 0x008fe400078e0066 */
[----:B------:R-:W-:Y:S02]  /*17550*/  IMAD.MOV.U32 R102, RZ, RZ, R93 ;  /* 0x000000ffff667224 */ /* 0x000fe400078e005d */
[----:B----4-:R-:W-:-:S04]  /*17560*/  IMAD.MOV.U32 R109, RZ, RZ, R107 ;  /* 0x000000ffff6d7224 */ /* 0x010fc800078e006b */
[----:B------:R-:W-:Y:S02]  /*17570*/  IMAD.MOV.U32 R110, RZ, RZ, R109 ;  /* 0x000000ffff6e7224 */ /* 0x000fe400078e006d */
[----:B--2---:R-:W-:Y:S02]  /*17580*/  IMAD.MOV.U32 R109, RZ, RZ, R108 ;  /* 0x000000ffff6d7224 */ /* 0x004fe400078e006c */
[----:B------:R-:W-:Y:S02]  /*17590*/  IMAD.MOV.U32 R108, RZ, RZ, R106 ;  /* 0x000000ffff6c7224 */ /* 0x000fe400078e006a */
[----:B------:R-:W-:Y:S01]  /*175a0*/  IMAD.MOV.U32 R107, RZ, RZ, R103 ;  /* 0x000000ffff6b7224 */ /* 0x000fe200078e0067 */
[----:B------:R-:W2:Y:S01]  /*175b0*/  LDL.LU R106, [R1+0x700] ;  /* 0x00070000016a7983 */ /* 0x000ea20000300800 */
        /* <DEDUP_REMOVED lines=8> */
[----:B------:R-:W3:Y:S01]  /*17640*/  LDL.LU R101, [R1+0x5c4] ;  /* 0x0005c40001657983 */ /* 0x000ee20000300800 */
[----:B------:R-:W-:-:S04]  /*17650*/  IMAD.HI.U32 R2, R4, R80, RZ ;  /* 0x0000005004027227 */ /* 0x000fc800078e00ff */
[----:B------:R-:W-:-:S04]  /*17660*/  IMAD.MOV R2, RZ, RZ, -R2 ;  /* 0x000000ffff027224 */ /* 0x000fc800078e0a02 */
[----:B------:R-:W-:Y:S02]  /*17670*/  IMAD R80, R3, R2, R80 ;  /* 0x0000000203507224 */ /* 0x000fe400078e0250 */
[----:B------:R-:W-:-:S03]  /*17680*/  @!P4 IMAD.MOV R77, RZ, RZ, -R77 ;  /* 0x000000ffff4dc224 */ /* 0x000fc600078e0a4d */
[----:B------:R-:W-:Y:S01]  /*17690*/  ISETP.GT.U32.AND P4, PT, R3, R80, PT ;  /* 0x000000500300720c */ /* 0x000fe20003f84070 */
[----:B------:R-:W-:-:S04]  /*176a0*/  IMAD.HI.U32 R5, R4, R81, RZ ;  /* 0x0000005104057227 */ /* 0x000fc800078e00ff */
[----:B------:R-:W-:-:S04]  /*176b0*/  IMAD.HI.U32 R2, R4, R82, RZ ;  /* 0x0000005204027227 */ /* 0x000fc800078e00ff */
[----:B------:R-:W-:-:S04]  /*176c0*/  IMAD.MOV R5, RZ, RZ, -R5 ;  /* 0x000000ffff057224 */ /* 0x000fc800078e0a05 */
[----:B------:R-:W-:Y:S02]  /*176d0*/  @!P4 IMAD.IADD R80, R80, 0x1, -R3 ;  /* 0x000000015050c824 */ /* 0x000fe400078e0a03 */
[----:B------:R-:W-:Y:S02]  /*176e0*/  IMAD.MOV R2, RZ, RZ, -R2 ;  /* 0x000000ffff027224 */ /* 0x000fe400078e0a02 */
[C---:B------:R-:W-:Y:S01]  /*176f0*/  IMAD R81, R3.reuse, R5, R81 ;  /* 0x0000000503517224 */ /* 0x040fe200078e0251 */
[----:B------:R-:W-:Y:S01]  /*17700*/  ISETP.GT.U32.AND P4, PT, R3, R80, PT ;  /* 0x000000500300720c */ /* 0x000fe20003f84070 */
[----:B------:R-:W-:-:S04]  /*17710*/  IMAD.HI.U32 R5, R4, R83, RZ ;  /* 0x0000005304057227 */ /* 0x000fc800078e00ff */
[C---:B------:R-:W-:Y:S02]  /*17720*/  IMAD R82, R3.reuse, R2, R82 ;  /* 0x0000000203527224 */ /* 0x040fe400078e0252 */
[----:B------:R-:W-:Y:S02]  /*17730*/  IMAD.MOV R5, RZ, RZ, -R5 ;  /* 0x000000ffff057224 */ /* 0x000fe400078e0a05 */
[----:B------:R-:W-:Y:S01]  /*17740*/  @!P1 IMAD.MOV R78, RZ, RZ, -R78 ;  /* 0x000000ffff4e9224 */ /* 0x000fe200078e0a4e */
[C---:B------:R-:W-:Y:S01]  /*17750*/  ISETP.GT.U32.AND P1, PT, R3.reuse, R82, PT ;  /* 0x000000520300720c */ /* 0x040fe20003f24070 */
[----:B------:R-:W-:Y:S02]  /*17760*/  IMAD R83, R3, R5, R83 ;  /* 0x0000000503537224 */ /* 0x000fe400078e0253 */
[----:B------:R-:W-:-:S03]  /*17770*/  @!P4 IMAD.IADD R80, R80, 0x1, -R3 ;  /* 0x000000015050c824 */ /* 0x000fc600078e0a03 */
[----:B------:R-:W-:-:S07]  /*17780*/  ISETP.GT.U32.AND P4, PT, R3, R83, PT ;  /* 0x000000530300720c */ /* 0x000fce0003f84070 */
[----:B------:R-:W-:-:S05]  /*17790*/  @!P1 IMAD.IADD R82, R82, 0x1, -R3 ;  /* 0x0000000152529824 */ /* 0x000fca00078e0a03 */
[----:B------:R-:W-:Y:S01]  /*177a0*/  ISETP.GT.U32.AND P1, PT, R3, R82, PT ;  /* 0x000000520300720c */ /* 0x000fe20003f24070 */
[----:B------:R-:W-:-:S05]  /*177b0*/  @!P4 IMAD.IADD R83, R83, 0x1, -R3 ;  /* 0x000000015353c824 */ /* 0x000fca00078e0a03 */
[----:B------:R-:W-:Y:S01]  /*177c0*/  ISETP.GT.U32.AND P4, PT, R3, R83, PT ;  /* 0x000000530300720c */ /* 0x000fe20003f84070 */
[----:B------:R-:W-:Y:S02]  /*177d0*/  IMAD.MOV.U32 R93, RZ, RZ, R91 ;  /* 0x000000ffff5d7224 */ /* 0x000fe400078e005b */
[----:B------:R-:W-:-:S04]  /*177e0*/  IMAD.MOV.U32 R91, RZ, RZ, R86 ;  /* 0x000000ffff5b7224 */ /* 0x000fc800078e0056 */
[----:B------:R-:W-:Y:S01]  /*177f0*/  @!P1 IMAD.IADD R82, R82, 0x1, -R3 ;  /* 0x0000000152529824 */ /* 0x000fe200078e0a03 */
[----:B------:R-:W-:-:S03]  /*17800*/  IABS R86, R113 ;  /* 0x0000007100567213 */ /* 0x000fc60000000000 */
[----:B------:R-:W-:Y:S01]  /*17810*/  @!P3 IMAD.MOV R82, RZ, RZ, -R82 ;  /* 0x000000ffff52b224 */ /* 0x000fe200078e0a52 */
[----:B------:R-:W-:Y:S01]  /*17820*/  ISETP.GE.AND P3, PT, R113, RZ, PT ;  /* 0x000000ff7100720c */ /* 0x000fe20003f66270 */
[----:B------:R-:W-:Y:S02]  /*17830*/  @!P4 IMAD.IADD R83, R83, 0x1, -R3 ;  /* 0x000000015353c824 */ /* 0x000fe400078e0a03 */
        /* <DEDUP_REMOVED lines=12> */
[----:B------:R-:W-:Y:S01]  /*17900*/  IMAD.MOV.U32 R92, RZ, RZ, R87 ;  /* 0x000000ffff5c7224 */ /* 0x000fe200078e0057 */
[----:B------:R-:W-:Y:S01]  /*17910*/  IABS R87, R112 ;  /* 0x0000007000577213 */ /* 0x000fe20000000000 */
[----:B------:R-:W-:Y:S01]  /*17920*/  IMAD.MOV.U32 R113, RZ, RZ, R110 ;  /* 0x000000ffff717224 */ /* 0x000fe200078e006e */
[----:B------:R-:W-:Y:S01]  /*17930*/  ISETP.GE.AND P4, PT, R112, RZ, PT ;  /* 0x000000ff7000720c */ /* 0x000fe20003f86270 */
[----:B------:R-:W-:-:S02]  /*17940*/  IMAD.MOV.U32 R112, RZ, RZ, R104 ;  /* 0x000000ffff707224 */ /* 0x000fc400078e0068 */
[----:B------:R-:W-:Y:S02]  /*17950*/  IMAD.MOV.U32 R110, RZ, RZ, R108 ;  /* 0x000000ffff6e7224 */ /* 0x000fe400078e006c */
[----:B------:R-:W-:Y:S02]  /*17960*/  IMAD.MOV.U32 R104, RZ, RZ, R99 ;  /* 0x000000ffff687224 */ /* 0x000fe400078e0063 */
[----:B------:R-:W-:Y:S02]  /*17970*/  IMAD.MOV.U32 R108, RZ, RZ, R105 ;  /* 0x000000ffff6c7224 */ /* 0x000fe400078e0069 */
[----:B------:R-:W-:Y:S02]  /*17980*/  IMAD.MOV.U32 R105, RZ, RZ, R95 ;  /* 0x000000ffff697224 */ /* 0x000fe400078e005f */
[----:B---3--:R-:W-:Y:S02]  /*17990*/  IMAD.MOV.U32 R103, RZ, RZ, R101 ;  /* 0x000000ffff677224 */ /* 0x008fe400078e0065 */
[----:B------:R-:W-:-:S02]  /*179a0*/  IMAD.MOV.U32 R101, RZ, RZ, R124 ;  /* 0x000000ffff657224 */ /* 0x000fc400078e007c */
[----:B------:R-:W3:Y:S04]  /*179b0*/  LDL.LU R124, [R1+0x734] ;  /* 0x00073400017c7983 */ /* 0x000ee80000300800 */
[----:B------:R-:W4:Y:S04]  /*179c0*/  LDL.LU R109, [R1+0x568] ;  /* 0x00056800016d7983 */ /* 0x000f280000300800 */
[----:B------:R-:W3:Y:S04]  /*179d0*/  LDL.LU R99, [R1+0x654] ;  /* 0x0006540001637983 */ /* 0x000ee80000300800 */
[----:B------:R-:W4:Y:S01]  /*179e0*/  LDL.LU R95, [R1+0x640] ;  /* 0x00064000015f7983 */ /* 0x000f220000300800 */
[----:B------:R-:W-:-:S05]  /*179f0*/  IABS R84, R115 ;  /* 0x0000007300547213 */ /* 0x000fca0000000000 */
[----:B------:R-:W-:Y:S01]  /*17a00*/  IMAD.HI.U32 R2, R4, R84, RZ ;  /* 0x0000005404027227 */ /* 0x000fe200078e00ff */
[----:B------:R-:W-:-:S03]  /*17a10*/  IABS R85, R114 ;  /* 0x0000007200557213 */ /* 0x000fc60000000000 */
[----:B------:R-:W-:Y:S01]  /*17a20*/  IMAD.MOV R2, RZ, RZ, -R2 ;  /* 0x000000ffff027224 */ /* 0x000fe200078e0a02 */
[----:B------:R-:W-:-:S03]  /*17a30*/  ISETP.GT.U32.AND P2, PT, R3, R81, PT ;  /* 0x000000510300720c */ /* 0x000fc60003f44070 */
[----:B------:R-:W-:Y:S02]  /*17a40*/  IMAD R84, R3, R2, R84 ;  /* 0x0000000203547224 */ /* 0x000fe400078e0254 */
[----:B------:R-:W-:-:S04]  /*17a50*/  IMAD.HI.U32 R2, R4, R85, RZ ;  /* 0x0000005504027227 */ /* 0x000fc800078e00ff */
[----:B------:R-:W-:-:S04]  /*17a60*/  IMAD.MOV R2, RZ, RZ, -R2 ;  /* 0x000000ffff027224 */ /* 0x000fc800078e0a02 */
[----:B------:R-:W-:Y:S02]  /*17a70*/  IMAD R85, R3, R2, R85 ;  /* 0x0000000203557224 */ /* 0x000fe400078e0255 */
[----:B------:R-:W-:Y:S02]  /*17a80*/  @!P2 IMAD.IADD R81, R81, 0x1, -R3 ;  /* 0x000000015151a824 */ /* 0x000fe400078e0a03 */
[----:B------:R-:W-:Y:S01]  /*17a90*/  @!P5 IMAD.MOV R80, RZ, RZ, -R80 ;  /* 0x000000ffff50d224 */ /* 0x000fe200078e0a50 */
[C---:B------:R-:W-:Y:S02]  /*17aa0*/  ISETP.GT.U32.AND P5, PT, R3.reuse, R84, PT ;  /* 0x000000540300720c */ /* 0x040fe40003fa4070 */
[C---:B------:R-:W-:Y:S02]  /*17ab0*/  ISETP.GT.U32.AND P1, PT, R3.reuse, R85, PT ;  /* 0x000000550300720c */ /* 0x040fe40003f24070 */
[----:B------:R-:W-:Y:S01]  /*17ac0*/  ISETP.GT.U32.AND P2, PT, R3, R81, PT ;  /* 0x000000510300720c */ /* 0x000fe20003f44070 */
[----:B------:R-:W-:-:S08]  /*17ad0*/  IMAD.HI.U32 R2, R4, R87, RZ ;  /* 0x0000005704027227 */ /* 0x000fd000078e00ff */
[--C-:B------:R-:W-:Y:S02]  /*17ae0*/  @!P5 IMAD.IADD R84, R84, 0x1, -R3.reuse ;  /* 0x000000015454d824 */ /* 0x100fe400078e0a03 */
[--C-:B------:R-:W-:Y:S02]  /*17af0*/  @!P1 IMAD.IADD R85, R85, 0x1, -R3.reuse ;  /* 0x0000000155559824 */ /* 0x100fe400078e0a03 */
[----:B------:R-:W-:Y:S01]  /*17b00*/  @!P2 IMAD.IADD R81, R81, 0x1, -R3 ;  /* 0x000000015151a824 */ /* 0x000fe200078e0a03 */
[C---:B------:R-:W-:Y:S01]  /*17b10*/  ISETP.GT.U32.AND P5, PT, R3.reuse, R84, PT ;  /* 0x000000540300720c */ /* 0x040fe20003fa4070 */
[----:B------:R-:W-:Y:S01]  /*17b20*/  IMAD.MOV R2, RZ, RZ, -R2 ;  /* 0x000000ffff027224 */ /* 0x000fe200078e0a02 */
[----:B------:R-:W-:Y:S01]  /*17b30*/  ISETP.GT.U32.AND P1, PT, R3, R85, PT ;  /* 0x000000550300720c */ /* 0x000fe20003f24070 */
[----:B------:R-:W-:-:S04]  /*17b40*/  IMAD.HI.U32 R5, R4, R86, RZ ;  /* 0x0000005604057227 */ /* 0x000fc800078e00ff */
[----:B------:R-:W-:Y:S01]  /*17b50*/  @!P0 IMAD.MOV R81, RZ, RZ, -R81 ;  /* 0x000000ffff518224 */ /* 0x000fe200078e0a51 */
[----:B------:R-:W-:Y:S01]  /*17b60*/  ISETP.GE.AND P0, PT, R114, RZ, PT ;  /* 0x000000ff7200720c */ /* 0x000fe20003f06270 */
[----:B------:R-:W-:Y:S02]  /*17b70*/  IMAD R87, R3, R2, R87 ;  /* 0x0000000203577224 */ /* 0x000fe400078e0257 */
[----:B------:R-:W-:Y:S02]  /*17b80*/  IMAD.MOV R5, RZ, RZ, -R5 ;  /* 0x000000ffff057224 */ /* 0x000fe400078e0a05 */
[----:B------:R-:W-:-:S04]  /*17b90*/  IMAD.HI.U32 R2, R4, R88, RZ ;  /* 0x0000005804027227 */ /* 0x000fc800078e00ff */
[C---:B------:R-:W-:Y:S02]  /*17ba0*/  IMAD R86, R3.reuse, R5, R86 ;  /* 0x0000000503567224 */ /* 0x040fe400078e0256 */
[----:B------:R-:W-:Y:S02]  /*17bb0*/  IMAD.MOV R2, RZ, RZ, -R2 ;  /* 0x000000ffff027224 */ /* 0x000fe400078e0a02 */
[--C-:B------:R-:W-:Y:S01]  /*17bc0*/  @!P5 IMAD.IADD R84, R84, 0x1, -R3.reuse ;  /* 0x000000015454d824 */ /* 0x100fe200078e0a03 */
[----:B------:R-:W-:Y:S01]  /*17bd0*/  ISETP.GT.U32.AND P5, PT, R3, R86, PT ;  /* 0x000000560300720c */ /* 0x000fe20003fa4070 */
[----:B------:R-:W-:Y:S02]  /*17be0*/  @!P1 IMAD.IADD R85, R85, 0x1, -R3 ;  /* 0x0000000155559824 */ /* 0x000fe400078e0a03 */
[----:B------:R-:W-:Y:S02]  /*17bf0*/  IMAD R88, R3, R2, R88 ;  /* 0x0000000203587224 */ /* 0x000fe400078e0258 */
[----:B------:R-:W-:-:S03]  /*17c00*/  @!P0 IMAD.MOV R85, RZ, RZ, -R85 ;  /* 0x000000ffff558224 */ /* 0x000fc600078e0a55 */
[----:B------:R-:W-:Y:S01]  /*17c10*/  ISETP.GT.U32.AND P0, PT, R3, R88, PT ;  /* 0x000000580300720c */ /* 0x000fe20003f04070 */
[----:B------:R-:W-:Y:S01]  /*17c20*/  IMAD.MOV.U32 R114, RZ, RZ, R111 ;  /* 0x000000ffff727224 */ /* 0x000fe200078e006f */
[----:B------:R-:W-:Y:S01]  /*17c30*/  ISETP.GE.AND P2, PT, R115, RZ, PT ;  /* 0x000000ff7300720c */ /* 0x000fe20003f46270 */
[----:B------:R-:W-:Y:S02]  /*17c40*/  IMAD.MOV.U32 R115, RZ, RZ, R112 ;  /* 0x000000ffff737224 */ /* 0x000fe400078e0070 */
[----:B------:R-:W-:Y:S02]  /*17c50*/  IMAD.MOV.U32 R111, RZ, RZ, R107 ;  /* 0x000000ffff6f7224 */ /* 0x000fe400078e006b */
[----:B--2---:R-:W-:Y:S02]  /*17c60*/  IMAD.MOV.U32 R112, RZ, RZ, R106 ;  /* 0x000000ffff707224 */ /* 0x004fe400078e006a */
[----:B------:R-:W-:Y:S02]  /*17c70*/  IMAD.MOV.U32 R107, RZ, RZ, R100 ;  /* 0x000000ffff6b7224 */ /* 0x000fe400078e0064 */
[----:B------:R-:W-:-:S02]  /*17c80*/  IMAD.MOV.U32 R106, RZ, RZ, R96 ;  /* 0x000000ffff6a7224 */ /* 0x000fc400078e0060 */
[----:B------:R-:W-:Y:S01]  /*17c90*/  IMAD.MOV.U32 R96, RZ, RZ, R89 ;  /* 0x000000ffff607224 */ /* 0x000fe200078e0059 */
[----:B------:R-:W-:Y:S01]  /*17ca0*/  IABS R89, R115 ;  /* 0x0000007300597213 */ /* 0x000fe20000000000 */
[----:B------:R-:W-:Y:S02]  /*17cb0*/  IMAD.MOV.U32 R123, RZ, RZ, R114 ;  /* 0x000000ffff7b7224 */ /* 0x000fe400078e0072 */
[----:B------:R-:W-:Y:S02]  /*17cc0*/  @!P5 IMAD.IADD R86, R86, 0x1, -R3 ;  /* 0x000000015656d824 */ /* 0x000fe400078e0a03 */
[----:B------:R-:W-:Y:S02]  /*17cd0*/  IMAD.MOV.U32 R114, RZ, RZ, R107 ;  /* 0x000000ffff727224 */ /* 0x000fe400078e006b */
[----:B------:R-:W-:Y:S02]  /*17ce0*/  IMAD.MOV.U32 R107, RZ, RZ, R105 ;  /* 0x000000ffff6b7224 */ /* 0x000fe400078e0069 */
[----:B------:R-:W-:Y:S01]  /*17cf0*/  IMAD.MOV.U32 R105, RZ, RZ, R96 ;  /* 0x000000ffff697224 */ /* 0x000fe200078e0060 */
[----:B------:R-:W-:Y:S01]  /*17d00*/  ISETP.GT.U32.AND P5, PT, R3, R86, PT ;  /* 0x000000560300720c */ /* 0x000fe20003fa4070 */
[----:B------:R-:W-:Y:S01]  /*17d10*/  IMAD.MOV.U32 R96, RZ, RZ, R91 ;  /* 0x000000ffff607224 */ /* 0x000fe200078e005b */
[----:B------:R-:W-:Y:S01]  /*17d20*/  IABS R91, R118 ;  /* 0x00000076005b7213 */ /* 0x000fe20000000000 */
[----:B------:R-:W-:-:S02]  /*17d30*/  @!P0 IMAD.IADD R88, R88, 0x1, -R3 ;  /* 0x0000000158588824 */ /* 0x000fc400078e0a03 */
[----:B------:R-:W-:-:S03]  /*17d40*/  IMAD.HI.U32 R5, R4, R89, RZ ;  /* 0x0000005904057227 */ /* 0x000fc600078e00ff */
[----:B------:R-:W-:Y:S01]  /*17d50*/  ISETP.GT.U32.AND P0, PT, R3, R88, PT ;  /* 0x000000580300720c */ /* 0x000fe20003f04070 */
[----:B------:R-:W-:Y:S02]  /*17d60*/  IMAD.MOV R5, RZ, RZ, -R5 ;  /* 0x000000ffff057224 */ /* 0x000fe400078e0a05 */
[----:B------:R-:W-:-:S04]  /*17d70*/  IMAD.HI.U32 R6, R4, R91, RZ ;  /* 0x0000005b04067227 */ /* 0x000fc800078e00ff */
[C---:B------:R-:W-:Y:S02]  /*17d80*/  IMAD R89, R3.reuse, R5, R89 ;  /* 0x0000000503597224 */ /* 0x040fe400078e0259 */
[----:B------:R-:W-:Y:S02]  /*17d90*/  IMAD.MOV R6, RZ, RZ, -R6 ;  /* 0x000000ffff067224 */ /* 0x000fe400078e0a06 */
[----:B------:R-:W-:Y:S02]  /*17da0*/  IMAD.MOV.U32 R100, RZ, RZ, R90 ;  /* 0x000000ffff647224 */ /* 0x000fe400078e005a */
[----:B------:R-:W-:Y:S01]  /*17db0*/  @!P5 IMAD.IADD R86, R86, 0x1, -R3 ;  /* 0x000000015656d824 */ /* 0x000fe200078e0a03 */
[C---:B------:R-:W-:Y:S01]  /*17dc0*/  ISETP.GT.U32.AND P5, PT, R3.reuse, R89, PT ;  /* 0x000000590300720c */ /* 0x040fe20003fa4070 */
[----:B------:R-:W-:Y:S02]  /*17dd0*/  IMAD R91, R3, R6, R91 ;  /* 0x00000006035b7224 */ /* 0x000fe400078e025b */
[----:B------:R-:W-:-:S02]  /*17de0*/  IMAD.MOV.U32 R121, RZ, RZ, R113 ;  /* 0x000000ffff797224 */ /* 0x000fc400078e0071 */
[----:B------:R-:W-:Y:S02]  /*17df0*/  IMAD.MOV.U32 R113, RZ, RZ, R108 ;  /* 0x000000ffff717224 */ /* 0x000fe400078e006c */
[----:B------:R-:W-:Y:S02]  /*17e00*/  IMAD.MOV.U32 R108, RZ, RZ, R106 ;  /* 0x000000ffff6c7224 */ /* 0x000fe400078e006a */
[----:B------:R-:W-:Y:S02]  /*17e10*/  IMAD.MOV.U32 R106, RZ, RZ, R100 ;  /* 0x000000ffff6a7224 */ /* 0x000fe400078e0064 */
[----:B------:R-:W-:Y:S01]  /*17e20*/  @!P0 IMAD.IADD R88, R88, 0x1, -R3 ;  /* 0x0000000158588824 */ /* 0x000fe200078e0a03 */
[----:B------:R-:W-:Y:S01]  /*17e30*/  ISETP.GT.U32.AND P0, PT, R3, R91, PT ;  /* 0x0000005b0300720c */ /* 0x000fe20003f04070 */
[----:B------:R-:W-:Y:S02]  /*17e40*/  IMAD.MOV.U32 R116, RZ, RZ, R93 ;  /* 0x000000ffff747224 */ /* 0x000fe400078e005d */
[----:B------:R-:W-:-:S02]  /*17e50*/  IMAD.MOV.U32 R117, RZ, RZ, R92 ;  /* 0x000000ffff757224 */ /* 0x000fc400078e005c */
[----:B------:R-:W-:Y:S01]  /*17e60*/  @!P5 IMAD.IADD R89, R89, 0x1, -R3 ;  /* 0x000000015959d824 */ /* 0x000fe200078e0a03 */
[----:B------:R-:W-:Y:S01]  /*17e70*/  ISETP.GE.AND P5, PT, R118, RZ, PT ;  /* 0x000000ff7600720c */ /* 0x000fe20003fa6270 */
[----:B------:R-:W-:Y:S02]  /*17e80*/  IMAD.MOV.U32 R130, RZ, RZ, R116 ;  /* 0x000000ffff827224 */ /* 0x000fe400078e0074 */
[----:B------:R-:W-:Y:S01]  /*17e90*/  IMAD.MOV.U32 R116, RZ, RZ, R114 ;  /* 0x000000ffff747224 */ /* 0x000fe200078e0072 */
[----:B------:R-:W-:Y:S01]  /*17ea0*/  ISETP.GE.AND P1, PT, R115, RZ, PT ;  /* 0x000000ff7300720c */ /* 0x000fe20003f26270 */
[----:B------:R-:W-:Y:S01]  /*17eb0*/  IMAD.MOV.U32 R132, RZ, RZ, R117 ;  /* 0x000000ffff847224 */ /* 0x000fe200078e0075 */
[----:B------:R-:W-:Y:S01]  /*17ec0*/  IABS R93, R120 ;  /* 0x00000078005d7213 */ /* 0x000fe20000000000 */
[----:B------:R-:W-:Y:S01]  /*17ed0*/  @!P0 IMAD.IADD R91, R91, 0x1, -R3 ;  /* 0x000000015b5b8824 */ /* 0x000fe200078e0a03 */
[----:B------:R-:W-:Y:S01]  /*17ee0*/  ISETP.GE.AND P0, PT, R120, RZ, PT ;  /* 0x000000ff7800720c */ /* 0x000fe20003f06270 */
[----:B------:R-:W-:-:S02]  /*17ef0*/  IMAD.MOV.U32 R117, RZ, RZ, R113 ;  /* 0x000000ffff757224 */ /* 0x000fc400078e0071 */
[----:B------:R-:W-:Y:S02]  /*17f00*/  IMAD.MOV.U32 R115, RZ, RZ, R94 ;  /* 0x000000ffff737224 */ /* 0x000fe400078e005e */
[----:B------:R-:W-:Y:S02]  /*17f10*/  IMAD.MOV.U32 R113, RZ, RZ, R110 ;  /* 0x000000ffff717224 */ /* 0x000fe400078e006e */
[----:B------:R-:W-:Y:S02]  /*17f20*/  IMAD.MOV.U32 R110, RZ, RZ, R97 ;  /* 0x000000ffff6e7224 */ /* 0x000fe400078e0061 */
[----:B------:R-:W-:Y:S02]  /*17f30*/  IMAD.MOV.U32 R133, RZ, RZ, R115 ;  /* 0x000000ffff857224 */ /* 0x000fe400078e0073 */
[----:B------:R-:W-:Y:S02]  /*17f40*/  IMAD.MOV.U32 R115, RZ, RZ, R112 ;  /* 0x000000ffff737224 */ /* 0x000fe400078e0070 */
[----:B----4-:R-:W-:-:S02]  /*17f50*/  IMAD.MOV.U32 R100, RZ, RZ, R95 ;  /* 0x000000ffff647224 */ /* 0x010fc400078e005f */
[----:B------:R-:W2:Y:S01]  /*17f60*/  LDL.LU R95, [R1+0x56c] ;  /* 0x00056c00015f7983 */ /* 0x000ea20000300800 */
[----:B------:R-:W-:Y:S02]  /*17f70*/  IMAD.MOV.U32 R118, RZ, RZ, R109 ;  /* 0x000000ffff767224 */ /* 0x000fe400078e006d */
[----:B------:R-:W-:Y:S01]  /*17f80*/  IMAD.MOV.U32 R109, RZ, RZ, R104 ;  /* 0x000000ffff6d7224 */ /* 0x000fe200078e0068 */
[----:B------:R-:W4:Y:S01]  /*17f90*/  LDL.LU R94, [R1+0x55c] ;  /* 0x00055c00015e7983 */ /* 0x000f220000300800 */
[----:B------:R-:W-:Y:S02]  /*17fa0*/  IMAD.MOV.U32 R120, RZ, RZ, R118 ;  /* 0x000000ffff787224 */ /* 0x000fe400078e0076 */
[----:B------:R-:W-:Y:S01]  /*17fb0*/  IMAD.MOV.U32 R104, RZ, RZ, R103 ;  /* 0x000000ffff687224 */ /* 0x000fe200078e0067 */
[----:B------:R-:W3:Y:S01]  /*17fc0*/  LDL.LU R97, [R1+0x57c] ;  /* 0x00057c0001617983 */ /* 0x000ee20000300800 */
[----:B------:R-:W-:Y:S02]  /*17fd0*/  IMAD.MOV.U32 R118, RZ, RZ, R116 ;  /* 0x000000ffff767224 */ /* 0x000fe400078e0074 */
[----:B------:R-:W-:-:S02]  /*17fe0*/  IMAD.MOV.U32 R103, RZ, RZ, R98 ;  /* 0x000000ffff677224 */ /* 0x000fc400078e0062 */
[----:B------:R-:W-:Y:S01]  /*17ff0*/  IMAD.MOV.U32 R116, RZ, RZ, R108 ;  /* 0x000000ffff747224 */ /* 0x000fe200078e006c */
[----:B------:R-:W3:Y:S01]  /*18000*/  LDL.LU R98, [R1+0x584] ;  /* 0x0005840001627983 */ /* 0x000ee20000300800 */
[----:B------:R-:W-:Y:S02]  /*18010*/  IMAD.MOV.U32 R108, RZ, RZ, R107 ;  /* 0x000000ffff6c7224 */ /* 0x000fe400078e006b */
[----:B------:R-:W-:Y:S01]  /*18020*/  IMAD.MOV.U32 R107, RZ, RZ, R106 ;  /* 0x000000ffff6b7224 */ /* 0x000fe200078e006a */
[----:B------:R-:W3:Y:S01]  /*18030*/  LDL.LU R112, [R1+0x61c] ;  /* 0x00061c0001707983 */ /* 0x000ee20000300800 */
[----:B------:R-:W-:Y:S02]  /*18040*/  IMAD.MOV.U32 R106, RZ, RZ, R105 ;  /* 0x000000ffff6a7224 */ /* 0x000fe400078e0069 */
[----:B------:R-:W-:Y:S02]  /*18050*/  IMAD.MOV.U32 R105, RZ, RZ, R100 ;  /* 0x000000ffff697224 */ /* 0x000fe400078e0064 */
[----:B------:R-:W-:-:S02]  /*18060*/  IMAD.MOV.U32 R100, RZ, RZ, R126 ;  /* 0x000000ffff647224 */ /* 0x000fc400078e007e */
[----:B------:R-:W3:Y:S01]  /*18070*/  LDL.LU R126, [R1+0x644] ;  /* 0x00064400017e7983 */ /* 0x000ee20000300800 */
[----:B------:R-:W-:-:S03]  /*18080*/  IMAD.MOV.U32 R137, RZ, RZ, R120 ;  /* 0x000000ffff897224 */ /* 0x000fc600078e0078 */
[----:B------:R-:W3:Y:S01]  /*18090*/  LDL.LU R120, [R1+0x570] ;  /* 0x0005700001787983 */ /* 0x000ee20000300800 */
[----:B------:R-:W-:Y:S01]  /*180a0*/  @!P2 IMAD.MOV R84, RZ, RZ, -R84 ;  /* 0x000000ffff54a224 */ /* 0x000fe200078e0a54 */
[----:B------:R-:W-:Y:S02]  /*180b0*/  ISETP.GT.U32.AND P2, PT, R3, R87, PT ;  /* 0x000000570300720c */ /* 0x000fe40003f44070 */
[----:B------:R-:W-:-:S05]  /*180c0*/  IABS R90, R119 ;  /* 0x00000077005a7213 */ /* 0x000fca0000000000 */
[----:B------:R-:W-:-:S06]  /*180d0*/  IMAD.HI.U32 R2, R4, R90, RZ ;  /* 0x0000005a04027227 */ /* 0x000fcc00078e00ff */
[----:B------:R-:W-:-:S05]  /*180e0*/  @!P2 IMAD.IADD R87, R87, 0x1, -R3 ;  /* 0x000000015757a824 */ /* 0x000fca00078e0a03 */
[----:B------:R-:W-:Y:S01]  /*180f0*/  ISETP.GT.U32.AND P2, PT, R3, R87, PT ;  /* 0x000000570300720c */ /* 0x000fe20003f44070 */
[----:B------:R-:W-:-:S04]  /*18100*/  IMAD.MOV R2, RZ, RZ, -R2 ;  /* 0x000000ffff027224 */ /* 0x000fc800078e0a02 */
[----:B------:R-:W-:Y:S01]  /*18110*/  IMAD R90, R3, R2, R90 ;  /* 0x00000002035a7224 */ /* 0x000fe200078e025a */
[----:B------:R-:W-:Y:S01]  /*18120*/  IABS R92, R122 ;  /* 0x0000007a005c7213 */ /* 0x000fe20000000000 */
[----:B------:R-:W-:-:S06]  /*18130*/  IMAD.HI.U32 R5, R4, R93, RZ ;  /* 0x0000005d04057227 */ /* 0x000fcc00078e00ff */
[----:B------:R-:W-:Y:S01]  /*18140*/  @!P2 IMAD.IADD R87, R87, 0x1, -R3 ;  /* 0x000000015757a824 */ /* 0x000fe200078e0a03 */
[----:B------:R-:W-:Y:S01]  /*18150*/  ISETP.GT.U32.AND P2, PT, R3, R90, PT ;  /* 0x0000005a0300720c */ /* 0x000fe20003f44070 */
[----:B------:R-:W-:-:S04]  /*18160*/  IMAD.HI.U32 R2, R4, R92, RZ ;  /* 0x0000005c04027227 */ /* 0x000fc800078e00ff */
[----:B------:R-:W-:Y:S01]  /*18170*/  @!P4 IMAD.MOV R87, RZ, RZ, -R87 ;  /* 0x000000ffff57c224 */ /* 0x000fe200078e0a57 */
[C---:B------:R-:W-:Y:S01]  /*18180*/  ISETP.GT.U32.AND P4, PT, R3.reuse, R89, PT ;  /* 0x000000590300720c */ /* 0x040fe20003f84070 */
[----:B------:R-:W-:Y:S02]  /*18190*/  IMAD.MOV R6, RZ, RZ, -R2 ;  /* 0x000000ffff067224 */ /* 0x000fe400078e0a02 */
[----:B------:R-:W-:Y:S02]  /*181a0*/  IMAD.MOV R2, RZ, RZ, -R5 ;  /* 0x000000ffff027224 */ /* 0x000fe400078e0a05 */
[C---:B------:R-:W-:Y:S02]  /*181b0*/  IMAD R92, R3.reuse, R6, R92 ;  /* 0x00000006035c7224 */ /* 0x040fe400078e025c */
[----:B------:R-:W-:Y:S02]  /*181c0*/  @!P2 IMAD.IADD R90, R90, 0x1, -R3 ;  /* 0x000000015a5aa824 */ /* 0x000fe400078e0a03 */
[----:B------:R-:W-:-:S02]  /*181d0*/  IMAD R93, R3, R2, R93 ;  /* 0x00000002035d7224 */ /* 0x000fc400078e025d */
[----:B------:R-:W-:Y:S01]  /*181e0*/  @!P6 IMAD.MOV R88, RZ, RZ, -R88 ;  /* 0x000000ffff58e224 */ /* 0x000fe200078e0a58 */
[----:B------:R-:W-:Y:S01]  /*181f0*/  ISETP.GT.U32.AND P6, PT, R3, R92, PT ;  /* 0x0000005c0300720c */ /* 0x000fe20003fc4070 */
[----:B------:R-:W-:Y:S01]  /*18200*/  @!P4 IMAD.IADD R89, R89, 0x1, -R3 ;  /* 0x000000015959c824 */ /* 0x000fe200078e0a03 */
[C---:B------:R-:W-:Y:S02]  /*18210*/  ISETP.GT.U32.AND P2, PT, R3.reuse, R90, PT ;  /* 0x0000005a0300720c */ /* 0x040fe40003f44070 */
[----:B------:R-:W-:Y:S01]  /*18220*/  ISETP.GT.U32.AND P4, PT, R3, R93, PT ;  /* 0x0000005d0300720c */ /* 0x000fe20003f84070 */
[----:B------:R-:W-:Y:S01]  /*18230*/  @!P3 IMAD.MOV R86, RZ, RZ, -R86 ;  /* 0x000000ffff56b224 */ /* 0x000fe200078e0a56 */
[----:B------:R-:W-:Y:S01]  /*18240*/  ISETP.GE.AND P3, PT, R119, RZ, PT ;  /* 0x000000ff7700720c */ /* 0x000fe20003f66270 */
[----:B------:R-:W-:Y:S02]  /*18250*/  IMAD.MOV.U32 R114, RZ, RZ, R111 ;  /* 0x000000ffff727224 */ /* 0x000fe400078e006f */
[----:B------:R-:W-:-:S04]  /*18260*/  IMAD.MOV.U32 R111, RZ, RZ, R96 ;  /* 0x000000ffff6f7224 */ /* 0x000fc800078e0060 */
[--C-:B------:R-:W-:Y:S02]  /*18270*/  @!P6 IMAD.IADD R92, R92, 0x1, -R3.reuse ;  /* 0x000000015c5ce824 */ /* 0x100fe400078e0a03 */
[--C-:B------:R-:W-:Y:S02]  /*18280*/  @!P2 IMAD.IADD R90, R90, 0x1, -R3.reuse ;  /* 0x000000015a5aa824 */ /* 0x100fe400078e0a03 */
[----:B------:R-:W-:Y:S02]  /*18290*/  @!P4 IMAD.IADD R93, R93, 0x1, -R3 ;  /* 0x000000015d5dc824 */ /* 0x000fe400078e0a03 */
[----:B------:R-:W-:Y:S01]  /*182a0*/  @!P1 IMAD.MOV R89, RZ, RZ, -R89 ;  /* 0x000000ffff599224 */ /* 0x000fe200078e0a59 */
[C---:B------:R-:W-:Y:S01]  /*182b0*/  ISETP.GT.U32.AND P1, PT, R3.reuse, R92, PT ;  /* 0x0000005c0300720c */ /* 0x040fe20003f24070 */
[----:B------:R-:W-:Y:S01]  /*182c0*/  @!P3 IMAD.MOV R90, RZ, RZ, -R90 ;  /* 0x000000ffff5ab224 */ /* 0x000fe200078e0a5a */
[----:B------:R-:W-:Y:S02]  /*182d0*/  ISETP.GT.U32.AND P3, PT, R3, R93, PT ;  /* 0x0000005d0300720c */ /* 0x000fe40003f64070 */
[----:B------:R-:W-:-:S02]  /*182e0*/  ISETP.GE.AND P2, PT, R122, RZ, PT ;  /* 0x000000ff7a00720c */ /* 0x000fc40003f46270 */
[----:B------:R-:W-:-:S07]  /*182f0*/  ISETP.GE.AND P4, PT, R121, RZ, PT ;  /* 0x000000ff7900720c */ /* 0x000fce0003f86270 */
[--C-:B------:R-:W-:Y:S02]  /*18300*/  @!P1 IMAD.IADD R92, R92, 0x1, -R3.reuse ;  /* 0x000000015c5c9824 */ /* 0x100fe400078e0a03 */
[----:B------:R-:W-:Y:S01]  /*18310*/  @!P3 IMAD.IADD R93, R93, 0x1, -R3 ;  /* 0x000000015d5db824 */ /* 0x000fe200078e0a03 */
[----:B------:R-:W-:Y:S01]  /*18320*/  ISETP.GE.AND P3, PT, R123, RZ, PT ;  /* 0x000000ff7b00720c */ /* 0x000fe20003f66270 */
[----:B--2---:R-:W-:Y:S01]  /*18330*/  IMAD.MOV.U32 R96, RZ, RZ, R95 ;  /* 0x000000ffff607224 */ /* 0x004fe200078e005f */
[----:B------:R-:W-:-:S05]  /*18340*/  IABS R95, R123 ;  /* 0x0000007b005f7213 */ /* 0x000fca0000000000 */
[----:B------:R-:W-:-:S04]  /*18350*/  IMAD.HI.U32 R2, R4, R95, RZ ;  /* 0x0000005f04027227 */ /* 0x000fc800078e00ff */
[----:B------:R-:W-:Y:S02]  /*18360*/  IMAD.MOV R2, RZ, RZ, -R2 ;  /* 0x000000ffff027224 */ /* 0x000fe400078e0a02 */
[----:B----4-:R-:W-:Y:S02]  /*18370*/  IMAD.MOV.U32 R119, RZ, RZ, R94 ;  /* 0x000000ffff777224 */ /* 0x010fe400078e005e */
[C---:B------:R-:W-:Y:S01]  /*18380*/  IMAD R95, R3.reuse, R2, R95 ;  /* 0x00000002035f7224 */ /* 0x040fe200078e025f */
[----:B------:R-:W-:Y:S01]  /*18390*/  IABS R94, R121 ;  /* 0x00000079005e7213 */ /* 0x000fe20000000000 */
[----:B---3--:R-:W-:Y:S02]  /*183a0*/  IMAD.MOV.U32 R122, RZ, RZ, R98 ;  /* 0x000000ffff7a7224 */ /* 0x008fe400078e0062 */
[----:B------:R-:W-:Y:S01]  /*183b0*/  IMAD.MOV.U32 R121, RZ, RZ, R97 ;  /* 0x000000ffff797224 */ /* 0x000fe200078e0061 */
[----:B------:R-:W-:Y:S01]  /*183c0*/  ISETP.GT.U32.AND P1, PT, R3, R95, PT ;  /* 0x0000005f0300720c */ /* 0x000fe20003f24070 */
        /* <DEDUP_REMOVED lines=21> */
[----:B------:R-:W-:-:S02]  /*18520*/  IMAD.MOV.U32 R115, RZ, RZ, R110 ;  /* 0x000000ffff737224 */ /* 0x000fc400078e006e */
[----:B------:R-:W-:Y:S01]  /*18530*/  IMAD.MOV.U32 R119, RZ, RZ, R113 ;  /* 0x000000ffff777224 */ /* 0x000fe200078e0071 */
[----:B------:R-:W2:Y:S01]  /*18540*/  LDL.LU R110, [R1+0x65c] ;  /* 0x00065c00016e7983 */ /* 0x000ea20000300800 */
[----:B------:R-:W-:Y:S02]  /*18550*/  IMAD.MOV.U32 R111, RZ, RZ, R102 ;  /* 0x000000ffff6f7224 */ /* 0x000fe400078e0066 */
[----:B------:R-:W-:Y:S01]  /*18560*/  IMAD.MOV.U32 R136, RZ, RZ, R120 ;  /* 0x000000ffff887224 */ /* 0x000fe200078e0078 */
[----:B------:R-:W3:Y:S01]  /*18570*/  LDL.LU R113, [R1+0x60c] ;  /* 0x00060c0001717983 */ /* 0x000ee20000300800 */
[----:B------:R-:W-:Y:S02]  /*18580*/  IMAD.MOV.U32 R102, RZ, RZ, R127 ;  /* 0x000000ffff667224 */ /* 0x000fe400078e007f */
[----:B------:R-:W-:Y:S01]  /*18590*/  IMAD.MOV.U32 R120, RZ, RZ, R114 ;  /* 0x000000ffff787224 */ /* 0x000fe200078e0072 */
[----:B------:R-:W4:Y:S04]  /*185a0*/  LDL.LU R127, [R1+0x718] ;  /* 0x00071800017f7983 */ /* 0x000f280000300800 */
[----:B------:R-:W3:Y:S01]  /*185b0*/  LDL.LU R114, [R1+0x5f8] ;  /* 0x0005f80001727983 */ /* 0x000ee20000300800 */
[----:B------:R-:W-:Y:S01]  /*185c0*/  ISETP.GT.U32.AND P6, PT, R3, R91, PT ;  /* 0x0000005b0300720c */ /* 0x000fe20003fc4070 */
[----:B------:R-:W-:-:S04]  /*185d0*/  IMAD.HI.U32 R5, R4, R94, RZ ;  /* 0x0000005e04057227 */ /* 0x000fc800078e00ff */
[----:B------:R-:W-:-:S04]  /*185e0*/  IMAD.MOV R5, RZ, RZ, -R5 ;  /* 0x000000ffff057224 */ /* 0x000fc800078e0a05 */
[----:B------:R-:W-:Y:S02]  /*185f0*/  IMAD R94, R3, R5, R94 ;  /* 0x00000005035e7224 */ /* 0x000fe400078e025e */
[----:B------:R-:W-:-:S04]  /*18600*/  IMAD.HI.U32 R2, R4, R96, RZ ;  /* 0x0000006004027227 */ /* 0x000fc800078e00ff */
[----:B------:R-:W-:Y:S01]  /*18610*/  @!P6 IMAD.IADD R91, R91, 0x1, -R3 ;  /* 0x000000015b5be824 */ /* 0x000fe200078e0a03 */
[----:B------:R-:W-:Y:S01]  /*18620*/  ISETP.GT.U32.AND P6, PT, R3, R94, PT ;  /* 0x0000005e0300720c */ /* 0x000fe20003fc4070 */
[----:B------:R-:W-:-:S04]  /*18630*/  IMAD.MOV R2, RZ, RZ, -R2 ;  /* 0x000000ffff027224 */ /* 0x000fc800078e0a02 */
[----:B------:R-:W-:Y:S01]  /*18640*/  IMAD R96, R3, R2, R96 ;  /* 0x0000000203607224 */ /* 0x000fe200078e0260 */
[----:B------:R-:W-:-:S07]  /*18650*/  IABS R98, R132 ;  /* 0x0000008400627213 */ /* 0x000fce0000000000 */
[----:B------:R-:W-:Y:S01]  /*18660*/  @!P6 IMAD.IADD R94, R94, 0x1, -R3 ;  /* 0x000000015e5ee824 */ /* 0x000fe200078e0a03 */
[----:B------:R-:W-:Y:S01]  /*18670*/  ISETP.GT.U32.AND P6, PT, R3, R96, PT ;  /* 0x000000600300720c */ /* 0x000fe20003fc4070 */
[----:B------:R-:W-:Y:S01]  /*18680*/  IMAD.HI.U32 R2, R4, R98, RZ ;  /* 0x0000006204027227 */ /* 0x000fe200078e00ff */
[----:B------:R-:W-:-:S03]  /*18690*/  IABS R99, R131 ;  /* 0x0000008300637213 */ /* 0x000fc60000000000 */
[----:B------:R-:W-:Y:S01]  /*186a0*/  IMAD.MOV R2, RZ, RZ, -R2 ;  /* 0x000000ffff027224 */ /* 0x000fe200078e0a02 */
[----:B------:R-:W-:-:S07]  /*186b0*/  IABS R97, R133 ;  /* 0x0000008500617213 */ /* 0x000fce0000000000 */
[----:B------:R-:W-:Y:S02]  /*186c0*/  @!P6 IMAD.IADD R96, R96, 0x1, -R3 ;  /* 0x000000016060e824 */ /* 0x000fe400078e0a03 */
[C---:B------:R-:W-:Y:S02]  /*186d0*/  IMAD R98, R3.reuse, R2, R98 ;  /* 0x0000000203627224 */ /* 0x040fe400078e0262 */
[----:B------:R-:W-:Y:S01]  /*186e0*/  IMAD.HI.U32 R2, R4, R99, RZ ;  /* 0x0000006304027227 */ /* 0x000fe200078e00ff */
[----:B------:R-:W-:-:S03]  /*186f0*/  ISETP.GT.U32.AND P6, PT, R3, R96, PT ;  /* 0x000000600300720c */ /* 0x000fc60003fc4070 */
[----:B------:R-:W-:Y:S01]  /*18700*/  @!P5 IMAD.MOV R91, RZ, RZ, -R91 ;  /* 0x000000ffff5bd224 */ /* 0x000fe200078e0a5b */
[----:B------:R-:W-:Y:S01]  /*18710*/  ISETP.GT.U32.AND P5, PT, R3, R94, PT ;  /* 0x0000005e0300720c */ /* 0x000fe20003fa4070 */
[----:B------:R-:W-:Y:S02]  /*18720*/  IMAD.MOV R2, RZ, RZ, -R2 ;  /* 0x000000ffff027224 */ /* 0x000fe400078e0a02 */
[----:B------:R-:W-:-:S04]  /*18730*/  IMAD.HI.U32 R5, R4, R97, RZ ;  /* 0x0000006104057227 */ /* 0x000fc800078e00ff */
[----:B------:R-:W-:Y:S02]  /*18740*/  IMAD.MOV.U32 R138, RZ, RZ, R123 ;  /* 0x000000ffff8a7224 */ /* 0x000fe400078e007b */
[----:B------:R-:W-:Y:S02]  /*18750*/  IMAD.MOV.U32 R123, RZ, RZ, R118 ;  /* 0x000000ffff7b7224 */ /* 0x000fe400078e0076 */
[----:B------:R-:W-:Y:S02]  /*18760*/  IMAD R99, R3, R2, R99 ;  /* 0x0000000203637224 */ /* 0x000fe400078e0263 */
[----:B------:R-:W-:Y:S02]  /*18770*/  IMAD.MOV R5, RZ, RZ, -R5 ;  /* 0x000000ffff057224 */ /* 0x000fe400078e0a05 */
[----:B------:R-:W-:Y:S02]  /*18780*/  IMAD.MOV.U32 R118, RZ, RZ, R112 ;  /* 0x000000ffff767224 */ /* 0x000fe400078e0070 */
[----:B------:R-:W-:-:S02]  /*18790*/  IMAD.MOV.U32 R112, RZ, RZ, R101 ;  /* 0x000000ffff707224 */ /* 0x000fc400078e0065 */
[----:B------:R-:W-:Y:S01]  /*187a0*/  IMAD.MOV.U32 R101, RZ, RZ, R100 ;  /* 0x000000ffff657224 */ /* 0x000fe200078e0064 */
[----:B------:R-:W-:Y:S01]  /*187b0*/  IABS R100, R137 ;  /* 0x0000008900647213 */ /* 0x000fe20000000000 */
[----:B------:R-:W-:Y:S01]  /*187c0*/  @!P2 IMAD.MOV R92, RZ, RZ, -R92 ;  /* 0x000000ffff5ca224 */ /* 0x000fe200078e0a5c */
[C---:B------:R-:W-:Y:S01]  /*187d0*/  ISETP.GT.U32.AND P2, PT, R3.reuse, R95, PT ;  /* 0x0000005f0300720c */ /* 0x040fe20003f44070 */
[----:B------:R-:W-:Y:S01]  /*187e0*/  @!P6 IMAD.IADD R96, R96, 0x1, -R3 ;  /* 0x000000016060e824 */ /* 0x000fe200078e0a03 */
[C---:B------:R-:W-:Y:S01]  /*187f0*/  ISETP.GT.U32.AND P6, PT, R3.reuse, R99, PT ;  /* 0x000000630300720c */ /* 0x040fe20003fc4070 */
[C---:B------:R-:W-:Y:S02]  /*18800*/  IMAD R97, R3.reuse, R5, R97 ;  /* 0x0000000503617224 */ /* 0x040fe400078e0261 */
[----:B------:R-:W-:Y:S02]  /*18810*/  @!P5 IMAD.IADD R94, R94, 0x1, -R3 ;  /* 0x000000015e5ed824 */ /* 0x000fe400078e0a03 */
[----:B------:R-:W-:Y:S01]  /*18820*/  IMAD.HI.U32 R2, R4, R100, RZ ;  /* 0x0000006404027227 */ /* 0x000fe200078e00ff */
[----:B------:R-:W-:-:S03]  /*18830*/  ISETP.GT.U32.AND P5, PT, R3, R97, PT ;  /* 0x000000610300720c */ /* 0x000fc60003fa4070 */
[----:B------:R-:W-:Y:S02]  /*18840*/  IMAD.MOV R2, RZ, RZ, -R2 ;  /* 0x000000ffff027224 */ /* 0x000fe400078e0a02 */
[--C-:B------:R-:W-:Y:S02]  /*18850*/  @!P2 IMAD.IADD R95, R95, 0x1, -R3.reuse ;  /* 0x000000015f5fa824 */ /* 0x100fe400078e0a03 */
[----:B------:R-:W-:Y:S02]  /*18860*/  IMAD R100, R3, R2, R100 ;  /* 0x0000000203647224 */ /* 0x000fe400078e0264 */
[----:B------:R-:W-:Y:S02]  /*18870*/  @!P6 IMAD.IADD R99, R99, 0x1, -R3 ;  /* 0x000000016363e824 */ /* 0x000fe400078e0a03 */
[----:B------:R-:W-:Y:S01]  /*18880*/  @!P0 IMAD.MOV R93, RZ, RZ, -R93 ;  /* 0x000000ffff5d8224 */ /* 0x000fe200078e0a5d */
[----:B------:R-:W-:Y:S01]  /*18890*/  ISETP.GE.AND P0, PT, R133, RZ, PT ;  /* 0x000000ff8500720c */ /* 0x000fe20003f06270 */
[----:B------:R-:W-:Y:S01]  /*188a0*/  @!P1 IMAD.MOV R96, RZ, RZ, -R96 ;  /* 0x000000ffff609224 */ /* 0x000fe200078e0a60 */
[----:B------:R-:W-:Y:S01]  /*188b0*/  ISETP.GT.U32.AND P1, PT, R3, R100, PT ;  /* 0x000000640300720c */ /* 0x000fe20003f24070 */
[----:B------:R-:W-:-:S02]  /*188c0*/  IMAD.MOV.U32 R133, RZ, RZ, R111 ;  /* 0x000000ffff857224 */ /* 0x000fc400078e006f */
[----:B------:R-:W-:Y:S01]  /*188d0*/  @!P3 IMAD.MOV R95, RZ, RZ, -R95 ;  /* 0x000000ffff5fb224 */ /* 0x000fe200078e0a5f */
[----:B------:R-:W-:Y:S01]  /*188e0*/  ISETP.GT.U32.AND P3, PT, R3, R99, PT ;  /* 0x000000630300720c */ /* 0x000fe20003f64070 */
[----:B------:R-:W-:Y:S01]  /*188f0*/  @!P5 IMAD.IADD R97, R97, 0x1, -R3 ;  /* 0x000000016161d824 */ /* 0x000fe200078e0a03 */
[----:B------:R-:W-:Y:S01]  /*18900*/  ISETP.GE.AND P5, PT, R131, RZ, PT ;  /* 0x000000ff8300720c */ /* 0x000fe20003fa6270 */
[----:B------:R-:W-:Y:S02]  /*18910*/  IMAD.MOV.U32 R134, RZ, RZ, R112 ;  /* 0x000000ffff867224 */ /* 0x000fe400078e0070 */
[----:B------:R-:W-:Y:S02]  /*18920*/  IMAD.MOV.U32 R131, RZ, RZ, R116 ;  /* 0x000000ffff837224 */ /* 0x000fe400078e0074 */
[----:B------:R-:W-:Y:S02]  /*18930*/  IMAD.MOV.U32 R141, RZ, RZ, R133 ;  /* 0x000000ffff8d7224 */ /* 0x000fe400078e0085 */
[----:B------:R-:W-:Y:S01]  /*18940*/  IMAD.MOV.U32 R133, RZ, RZ, R130 ;  /* 0x000000ffff857224 */ /* 0x000fe200078e0082 */
        /* <DEDUP_REMOVED lines=14> */
[----:B------:R-:W-:-:S02]  /*18a30*/  IMAD.MOV.U32 R148, RZ, RZ, R132 ;  /* 0x000000ffff947224 */ /* 0x000fc400078e0084 */
[----:B------:R-:W-:Y:S01]  /*18a40*/  @!P1 IMAD.IADD R100, R100, 0x1, -R3 ;  /* 0x0000000164649824 */ /* 0x000fe200078e0a03 */
[----:B------:R-:W-:Y:S01]  /*18a50*/  ISETP.GE.AND P1, PT, R135, RZ, PT ;  /* 0x000000ff8700720c */ /* 0x000fe20003f26270 */
[----:B------:R-:W-:Y:S01]  /*18a60*/  IMAD.MOV.U32 R111, RZ, RZ, R101 ;  /* 0x000000ffff6f7224 */ /* 0x000fe200078e0065 */
[----:B------:R-:W-:Y:S01]  /*18a70*/  IABS R101, R136 ;  /* 0x0000008800657213 */ /* 0x000fe20000000000 */
[----:B------:R-:W-:Y:S01]  /*18a80*/  @!P3 IMAD.IADD R99, R99, 0x1, -R3 ;  /* 0x000000016363b824 */ /* 0x000fe200078e0a03 */
[----:B------:R-:W-:Y:S01]  /*18a90*/  ISETP.GE.AND P3, PT, R136, RZ, PT ;  /* 0x000000ff8800720c */ /* 0x000fe20003f66270 */
[----:B--2---:R-:W-:Y:S02]  /*18aa0*/  IMAD.MOV.U32 R115, RZ, RZ, R110 ;  /* 0x000000ffff737224 */ /* 0x004fe400078e006e */
[----:B---3--:R-:W-:Y:S02]  /*18ab0*/  IMAD.MOV.U32 R117, RZ, RZ, R114 ;  /* 0x000000ffff757224 */ /* 0x008fe400078e0072 */
[----:B------:R-:W-:-:S02]  /*18ac0*/  IMAD.MOV.U32 R114, RZ, RZ, R113 ;  /* 0x000000ffff727224 */ /* 0x000fc400078e0071 */
[----:B------:R-:W2:Y:S04]  /*18ad0*/  LDL.LU R113, [R1+0x604] ;  /* 0x0006040001717983 */ /* 0x000ea80000300800 */
[----:B------:R-:W3:Y:S04]  /*18ae0*/  LDL.LU R110, [R1+0x664] ;  /* 0x00066400016e7983 */ /* 0x000ee80000300800 */
[----:B------:R-:W4:Y:S04]  /*18af0*/  LDL.LU R132, [R1+0x5d0] ;  /* 0x0005d00001847983 */ /* 0x000f280000300800 */
[----:B------:R-:W2:Y:S04]  /*18b00*/  LDL.LU R135, [R1+0x5d4] ;  /* 0x0005d40001877983 */ /* 0x000ea80000300800 */
[----:B------:R-:W3:Y:S01]  /*18b10*/  LDL.LU R136, [R1+0x5d8] ;  /* 0x0005d80001887983 */ /* 0x000ee20000300800 */
[----:B------:R-:W-:Y:S01]  /*18b20*/  @!P4 IMAD.MOV R94, RZ, RZ, -R94 ;  /* 0x000000ffff5ec224 */ /* 0x000fe200078e0a5e */
[----:B------:R-:W-:Y:S01]  /*18b30*/  ISETP.GT.U32.AND P4, PT, R3, R98, PT ;  /* 0x000000620300720c */ /* 0x000fe20003f84070 */
[----:B------:R-:W-:-:S12]  /*18b40*/  IMAD.HI.U32 R2, R4, R101, RZ ;  /* 0x0000006504027227 */ /* 0x000fd800078e00ff */
[----:B------:R-:W-:-:S05]  /*18b50*/  @!P4 IMAD.IADD R98, R98, 0x1, -R3 ;  /* 0x000000016262c824 */ /* 0x000fca00078e0a03 */
[----:B------:R-:W-:Y:S01]  /*18b60*/  ISETP.GT.U32.AND P6, PT, R3, R98, PT ;  /* 0x000000620300720c */ /* 0x000fe20003fc4070 */
[----:B------:R-:W-:-:S04]  /*18b70*/  IMAD.MOV R2, RZ, RZ, -R2 ;  /* 0x000000ffff027224 */ /* 0x000fc800078e0a02 */
[----:B------:R-:W-:-:S08]  /*18b80*/  IMAD R101, R3, R2, R101 ;  /* 0x0000000203657224 */ /* 0x000fd000078e0265 */
[----:B------:R-:W-:Y:S01]  /*18b90*/  @!P6 IMAD.IADD R98, R98, 0x1, -R3 ;  /* 0x000000016262e824 */ /* 0x000fe200078e0a03 */
[C---:B------:R-:W-:Y:S02]  /*18ba0*/  ISETP.GT.U32.AND P6, PT, R3.reuse, R101, PT ;  /* 0x000000650300720c */ /* 0x040fe40003fc4070 */
[----:B------:R-:W-:Y:S01]  /*18bb0*/  ISETP.GT.U32.AND P4, PT, R3, R97, PT ;  /* 0x000000610300720c */ /* 0x000fe20003f84070 */
[----:B------:R-:W-:-:S10]  /*18bc0*/  @!P2 IMAD.MOV R98, RZ, RZ, -R98 ;  /* 0x000000ffff62a224 */ /* 0x000fd400078e0a62 */
[----:B------:R-:W-:-:S05]  /*18bd0*/  @!P6 IMAD.IADD R101, R101, 0x1, -R3 ;  /* 0x000000016565e824 */ /* 0x000fca00078e0a03 */
[----:B------:R-:W-:Y:S01]  /*18be0*/  ISETP.GT.U32.AND P2, PT, R3, R101, PT ;  /* 0x000000650300720c */ /* 0x000fe20003f44070 */
[----:B------:R-:W-:Y:S02]  /*18bf0*/  IMAD.MOV.U32 R109, RZ, RZ, R104 ;  /* 0x000000ffff6d7224 */ /* 0x000fe400078e0068 */
[----:B------:R-:W-:Y:S01]  /*18c00*/  @!P4 IMAD.IADD R97, R97, 0x1, -R3 ;  /* 0x000000016161c824 */ /* 0x000fe200078e0a03 */
[----:B------:R-:W-:Y:S01]  /*18c10*/  ISETP.GE.AND P4, PT, R137, RZ, PT ;  /* 0x000000ff8900720c */ /* 0x000fe20003f86270 */
        /* <DEDUP_REMOVED lines=8> */
[----:B----4-:R-:W-:Y:S02]  /*18ca0*/  IMAD.MOV.U32 R137, RZ, RZ, R132 ;  /* 0x000000ffff897224 */ /* 0x010fe400078e0084 */
[----:B------:R-:W-:Y:S02]  /*18cb0*/  IMAD.MOV.U32 R132, RZ, RZ, R128 ;  /* 0x000000ffff847224 */ /* 0x000fe400078e0080 */
[----:B------:R-:W4:Y:S01]  /*18cc0*/  LDL.LU R128, [R1+0x630] ;  /* 0x0006300001807983 */ /* 0x000f220000300800 */
[----:B---3--:R-:W-:Y:S02]  /*18cd0*/  IMAD.MOV.U32 R139, RZ, RZ, R136 ;  /* 0x000000ffff8b7224 */ /* 0x008fe400078e0088 */
[----:B------:R-:W-:Y:S02]  /*18ce0*/  IMAD.MOV.U32 R136, RZ, RZ, R133 ;  /* 0x000000ffff887224 */ /* 0x000fe400078e0085 */
[----:B------:R-:W3:Y:S01]  /*18cf0*/  LDL.LU R133, [R1+0x698] ;  /* 0x0006980001857983 */ /* 0x000ee20000300800 */
[----:B------:R-:W-:-:S04]  /*18d00*/  IMAD.HI.U32 R6, R4, R102, RZ ;  /* 0x0000006604067227 */ /* 0x000fc800078e00ff */
[----:B------:R-:W-:Y:S01]  /*18d10*/  IMAD.MOV R6, RZ, RZ, -R6 ;  /* 0x000000ffff067224 */ /* 0x000fe200078e0a06 */
[----:B------:R-:W-:-:S03]  /*18d20*/  IABS R104, R138 ;  /* 0x0000008a00687213 */ /* 0x000fc60000000000 */
[C---:B------:R-:W-:Y:S02]  /*18d30*/  IMAD R102, R3.reuse, R6, R102 ;  /* 0x0000000603667224 */ /* 0x040fe400078e0266 */
[----:B------:R-:W-:Y:S01]  /*18d40*/  @!P0 IMAD.MOV R97, RZ, RZ, -R97 ;  /* 0x000000ffff618224 */ /* 0x000fe200078e0a61 */
[C---:B------:R-:W-:Y:S01]  /*18d50*/  ISETP.GT.U32.AND P0, PT, R3.reuse, R100, PT ;  /* 0x000000640300720c */ /* 0x040fe20003f04070 */
[----:B------:R-:W-:Y:S01]  /*18d60*/  IMAD.HI.U32 R2, R4, R104, RZ ;  /* 0x0000006804027227 */ /* 0x000fe200078e00ff */
[----:B------:R-:W-:-:S03]  /*18d70*/  ISETP.GT.U32.AND P6, PT, R3, R102, PT ;  /* 0x000000660300720c */ /* 0x000fc60003fc4070 */
[----:B------:R-:W-:Y:S02]  /*18d80*/  IMAD.MOV R2, RZ, RZ, -R2 ;  /* 0x000000ffff027224 */ /* 0x000fe400078e0a02 */
[----:B------:R-:W-:-:S04]  /*18d90*/  IMAD.HI.U32 R5, R4, R103, RZ ;  /* 0x0000006704057227 */ /* 0x000fc800078e00ff */
[C---:B------:R-:W-:Y:S02]  /*18da0*/  IMAD R104, R3.reuse, R2, R104 ;  /* 0x0000000203687224 */ /* 0x040fe400078e0268 */
[----:B------:R-:W-:Y:S02]  /*18db0*/  IMAD.MOV R5, RZ, RZ, -R5 ;  /* 0x000000ffff057224 */ /* 0x000fe400078e0a05 */
[----:B------:R-:W-:Y:S02]  /*18dc0*/  IMAD.MOV.U32 R142, RZ, RZ, R134 ;  /* 0x000000ffff8e7224 */ /* 0x000fe400078e0086 */
[----:B------:R-:W-:Y:S01]  /*18dd0*/  @!P0 IMAD.IADD R100, R100, 0x1, -R3 ;  /* 0x0000000164648824 */ /* 0x000fe200078e0a03 */
[C---:B------:R-:W-:Y:S01]  /*18de0*/  ISETP.GT.U32.AND P0, PT, R3.reuse, R104, PT ;  /* 0x000000680300720c */ /* 0x040fe20003f04070 */
[----:B------:R-:W-:Y:S01]  /*18df0*/  IMAD.MOV.U32 R134, RZ, RZ, R105 ;  /* 0x000000ffff867224 */ /* 0x000fe200078e0069 */
[----:B------:R-:W-:Y:S01]  /*18e00*/  IABS R105, R140 ;  /* 0x0000008c00697213 */ /* 0x000fe20000000000 */
[----:B------:R-:W-:-:S02]  /*18e10*/  IMAD R103, R3, R5, R103 ;  /* 0x0000000503677224 */ /* 0x000fc400078e0267 */
[----:B------:R-:W-:Y:S02]  /*18e20*/  @!P6 IMAD.IADD R102, R102, 0x1, -R3 ;  /* 0x000000016666e824 */ /* 0x000fe400078e0a03 */
[----:B------:R-:W-:Y:S01]  /*18e30*/  @!P5 IMAD.MOV R99, RZ, RZ, -R99 ;  /* 0x000000ffff63d224 */ /* 0x000fe200078e0a63 */
[C---:B------:R-:W-:Y:S01]  /*18e40*/  ISETP.GT.U32.AND P5, PT, R3.reuse, R103, PT ;  /* 0x000000670300720c */ /* 0x040fe20003fa4070 */
[----:B------:R-:W-:Y:S01]  /*18e50*/  IMAD.HI.U32 R5, R4, R105, RZ ;  /* 0x0000006904057227 */ /* 0x000fe200078e00ff */
[----:B------:R-:W-:-:S03]  /*18e60*/  ISETP.GT.U32.AND P6, PT, R3, R102, PT ;  /* 0x000000660300720c */ /* 0x000fc60003fc4070 */
[----:B------:R-:W-:Y:S02]  /*18e70*/  IMAD.MOV R5, RZ, RZ, -R5 ;  /* 0x000000ffff057224 */ /* 0x000fe400078e0a05 */
[----:B------:R-:W-:Y:S02]  /*18e80*/  @!P0 IMAD.IADD R104, R104, 0x1, -R3 ;  /* 0x0000000168688824 */ /* 0x000fe400078e0a03 */
[C---:B------:R-:W-:Y:S02]  /*18e90*/  IMAD R105, R3.reuse, R5, R105 ;  /* 0x0000000503697224 */ /* 0x040fe400078e0269 */
[----:B------:R-:W-:Y:S01]  /*18ea0*/  @!P4 IMAD.MOV R100, RZ, RZ, -R100 ;  /* 0x000000ffff64c224 */ /* 0x000fe200078e0a64 */
[----:B------:R-:W-:Y:S01]  /*18eb0*/  ISETP.GT.U32.AND P4, PT, R3, R104, PT ;  /* 0x000000680300720c */ /* 0x000fe20003f84070 */
[--C-:B------:R-:W-:Y:S01]  /*18ec0*/  @!P5 IMAD.IADD R103, R103, 0x1, -R3.reuse ;  /* 0x000000016767d824 */ /* 0x100fe200078e0a03 */
[----:B------:R-:W-:Y:S01]  /*18ed0*/  IABS R106, R141 ;  /* 0x0000008d006a7213 */ /* 0x000fe20000000000 */
[----:B------:R-:W-:Y:S01]  /*18ee0*/  @!P6 IMAD.IADD R102, R102, 0x1, -R3 ;  /* 0x000000016666e824 */ /* 0x000fe200078e0a03 */
[----:B------:R-:W-:-:S02]  /*18ef0*/  ISETP.GT.U32.AND P6, PT, R3, R105, PT ;  /* 0x000000690300720c */ /* 0x000fc40003fc4070 */
[----:B------:R-:W-:Y:S01]  /*18f00*/  ISETP.GT.U32.AND P5, PT, R3, R103, PT ;  /* 0x000000670300720c */ /* 0x000fe20003fa4070 */
[----:B------:R-:W-:Y:S01]  /*18f10*/  IMAD.HI.U32 R2, R4, R106, RZ ;  /* 0x0000006a04027227 */ /* 0x000fe200078e00ff */
[----:B------:R-:W-:-:S03]  /*18f20*/  ISETP.GE.AND P0, PT, R138, RZ, PT ;  /* 0x000000ff8a00720c */ /* 0x000fc60003f06270 */
[----:B------:R-:W-:Y:S02]  /*18f30*/  IMAD.MOV R2, RZ, RZ, -R2 ;  /* 0x000000ffff027224 */ /* 0x000fe400078e0a02 */
[----:B------:R-:W-:Y:S02]  /*18f40*/  IMAD.MOV.U32 R109, RZ, RZ, R107 ;  /* 0x000000ffff6d7224 */ /* 0x000fe400078e006b */
[----:B------:R-:W-:Y:S02]  /*18f50*/  IMAD.MOV.U32 R146, RZ, RZ, R137 ;  /* 0x000000ffff927224 */ /* 0x000fe400078e0089 */
[----:B--2---:R-:W-:Y:S02]  /*18f60*/  IMAD.MOV.U32 R138, RZ, RZ, R135 ;  /* 0x000000ffff8a7224 */ /* 0x004fe400078e0087 */
[----:B------:R-:W-:Y:S02]  /*18f70*/  IMAD.MOV.U32 R137, RZ, RZ, R134 ;  /* 0x000000ffff897224 */ /* 0x000fe400078e0086 */
[----:B------:R-:W-:Y:S01]  /*18f80*/  @!P4 IMAD.IADD R104, R104, 0x1, -R3 ;  /* 0x000000016868c824 */ /* 0x000fe200078e0a03 */
[----:B------:R-:W-:Y:S01]  /*18f90*/  ISETP.GE.AND P4, PT, R140, RZ, PT ;  /* 0x000000ff8c00720c */ /* 0x000fe20003f86270 */
[----:B------:R-:W-:-:S02]  /*18fa0*/  IMAD R106, R3, R2, R106 ;  /* 0x00000002036a7224 */ /* 0x000fc400078e026a */
[----:B------:R-:W-:Y:S02]  /*18fb0*/  @!P6 IMAD.IADD R105, R105, 0x1, -R3 ;  /* 0x000000016969e824 */ /* 0x000fe400078e0a03 */
[----:B------:R-:W-:Y:S02]  /*18fc0*/  IMAD.MOV.U32 R135, RZ, RZ, R109 ;  /* 0x000000ffff877224 */ /* 0x000fe400078e006d */
[----:B------:R-:W-:Y:S02]  /*18fd0*/  IMAD.MOV.U32 R140, RZ, RZ, R139 ;  /* 0x000000ffff8c7224 */ /* 0x000fe400078e008b */
[----:B------:R-:W-:Y:S02]  /*18fe0*/  IMAD.MOV.U32 R134, RZ, RZ, R108 ;  /* 0x000000ffff867224 */ /* 0x000fe400078e006c */
[----:B------:R-:W-:Y:S02]  /*18ff0*/  IMAD.MOV.U32 R139, RZ, RZ, R138 ;  /* 0x000000ffff8b7224 */ /* 0x000fe400078e008a */
[----:B------:R-:W-:-:S02]  /*19000*/  IMAD.MOV.U32 R138, RZ, RZ, R137 ;  /* 0x000000ffff8a7224 */ /* 0x000fc400078e0089 */
[----:B------:R-:W-:Y:S01]  /*19010*/  @!P5 IMAD.IADD R103, R103, 0x1, -R3 ;  /* 0x000000016767d824 */ /* 0x000fe200078e0a03 */
[C---:B------:R-:W-:Y:S01]  /*19020*/  ISETP.GT.U32.AND P5, PT, R3.reuse, R106, PT ;  /* 0x0000006a0300720c */ /* 0x040fe20003fa4070 */
[----:B------:R-:W-:Y:S02]  /*19030*/  IMAD.MOV.U32 R137, RZ, RZ, R136 ;  /* 0x000000ffff897224 */ /* 0x000fe400078e0088 */
[----:B------:R-:W-:Y:S01]  /*19040*/  @!P3 IMAD.MOV R101, RZ, RZ, -R101 ;  /* 0x000000ffff65b224 */ /* 0x000fe200078e0a65 */
[----:B------:R-:W-:Y:S01]  /*19050*/  ISETP.GT.U32.AND P3, PT, R3, R105, PT ;  /* 0x000000690300720c */ /* 0x000fe20003f64070 */
[----:B------:R-:W-:Y:S02]  /*19060*/  IMAD.MOV.U32 R136, RZ, RZ, R135 ;  /* 0x000000ffff887224 */ /* 0x000fe400078e0087 */
[----:B------:R-:W-:Y:S02]  /*19070*/  IMAD.MOV.U32 R135, RZ, RZ, R134 ;  /* 0x000000ffff877224 */ /* 0x000fe400078e0086 */
[----:B------:R-:W-:-:S02]  /*19080*/  IMAD.MOV.U32 R145, RZ, RZ, R139 ;  /* 0x000000ffff917224 */ /* 0x000fc400078e008b */
[----:B------:R-:W-:Y:S02]  /*19090*/  IMAD.MOV.U32 R139, RZ, RZ, R138 ;  /* 0x000000ffff8b7224 */ /* 0x000fe400078e008a */
[----:B------:R-:W-:Y:S02]  /*190a0*/  IMAD.MOV.U32 R138, RZ, RZ, R137 ;  /* 0x000000ffff8a7224 */ /* 0x000fe400078e0089 */
[----:B------:R-:W-:Y:S02]  /*190b0*/  IMAD.MOV.U32 R137, RZ, RZ, R136 ;  /* 0x000000ffff897224 */ /* 0x000fe400078e0088 */
[----:B------:R-:W-:Y:S02]  /*190c0*/  IMAD.MOV.U32 R136, RZ, RZ, R135 ;  /* 0x000000ffff887224 */ /* 0x000fe400078e0087 */
[--C-:B------:R-:W-:Y:S01]  /*190d0*/  @!P5 IMAD.IADD R106, R106, 0x1, -R3.reuse ;  /* 0x000000016a6ad824 */ /* 0x100fe200078e0a03 */
[----:B------:R-:W-:Y:S01]  /*190e0*/  ISETP.GE.AND P5, PT, R141, RZ, PT ;  /* 0x000000ff8d00720c */ /* 0x000fe20003fa6270 */
[----:B------:R-:W-:-:S02]  /*190f0*/  @!P3 IMAD.IADD R105, R105, 0x1, -R3 ;  /* 0x000000016969b824 */ /* 0x000fc400078e0a03 */
[----:B------:R-:W-:Y:S01]  /*19100*/  IMAD.MOV.U32 R144, RZ, RZ, R140 ;  /* 0x000000ffff907224 */ /* 0x000fe200078e008c */
[----:B------:R-:W-:Y:S01]  /*19110*/  IABS R109, R142 ;  /* 0x0000008e006d7213 */ /* 0x000fe20000000000 */
[----:B------:R-:W-:Y:S01]  /*19120*/  @!P4 IMAD.MOV R105, RZ, RZ, -R105 ;  /* 0x000000ffff69c224 */ /* 0x000fe200078e0a69 */
[----:B------:R-:W-:Y:S01]  /*19130*/  ISETP.GE.AND P4, PT, R142, RZ, PT ;  /* 0x000000ff8e00720c */ /* 0x000fe20003f86270 */
[----:B---3--:R-:W-:Y:S02]  /*19140*/  IMAD.MOV.U32 R134, RZ, RZ, R133 ;  /* 0x000000ffff867224 */ /* 0x008fe400078e0085 */
        /* <DEDUP_REMOVED lines=25> */
[----:B----4-:R-:W-:Y:S02]  /*192e0*/  IMAD.MOV.U32 R129, RZ, RZ, R128 ;  /* 0x000000ffff817224 */ /* 0x010fe400078e0080 */
[----:B------:R-:W-:Y:S01]  /*192f0*/  IMAD.MOV.U32 R112, RZ, RZ, R251 ;  /* 0x000000ffff707224 */ /* 0x000fe200078e00fb */
[----:B------:R-:W2:Y:S01]  /*19300*/  LDL.LU R128, [R1+0x64c] ;  /* 0x00064c0001807983 */ /* 0x000ea20000300800 */
[----:B------:R-:W-:-:S03]  /*19310*/  IMAD.MOV.U32 R155, RZ, RZ, R141 ;  /* 0x000000ffff9b7224 */ /* 0x000fc600078e008d */
[----:B------:R-:W3:Y:S04]  /*19320*/  LDL.LU R251, [R1+0x648] ;  /* 0x0006480001fb7983 */ /* 0x000ee80000300800 */
[----:B------:R-:W4:Y:S01]  /*19330*/  LDL R141, [R1+0x600] ;  /* 0x00060000018d7983 */ /* 0x000f220000100800 */
[----:B------:R-:W-:-:S05]  /*19340*/  IABS R107, R148 ;  /* 0x00000094006b7213 */ /* 0x000fca0000000000 */
[----:B------:R-:W-:-:S04]  /*19350*/  IMAD.HI.U32 R2, R4, R107, RZ ;  /* 0x0000006b04027227 */ /* 0x000fc800078e00ff */
[----:B------:R-:W-:-:S04]  /*19360*/  IMAD.MOV R2, RZ, RZ, -R2 ;  /* 0x000000ffff027224 */ /* 0x000fc800078e0a02 */
[----:B------:R-:W-:-:S05]  /*19370*/  IMAD R107, R3, R2, R107 ;  /* 0x00000002036b7224 */ /* 0x000fca00078e026b */
[----:B------:R-:W-:Y:S01]  /*19380*/  ISETP.GT.U32.AND P6, PT, R3, R107, PT ;  /* 0x0000006b0300720c */ /* 0x000fe20003fc4070 */
[----:B------:R-:W-:Y:S01]  /*19390*/  IMAD.HI.U32 R2, R4, R109, RZ ;  /* 0x0000006d04027227 */ /* 0x000fe200078e00ff */
[----:B------:R-:W-:-:S03]  /*193a0*/  IABS R108, R147 ;  /* 0x00000093006c7213 */ /* 0x000fc60000000000 */
[----:B------:R-:W-:Y:S01]  /*193b0*/  IMAD.MOV.U32 R117, RZ, RZ, R110 ;  /* 0x000000ffff757224 */ /* 0x000fe200078e006e */
[----:B------:R-:W-:Y:S01]  /*193c0*/  IABS R110, R143 ;  /* 0x0000008f006e7213 */ /* 0x000fe20000000000 */
[----:B------:R-:W-:-:S06]  /*193d0*/  IMAD.MOV R2, RZ, RZ, -R2 ;  /* 0x000000ffff027224 */ /* 0x000fcc00078e0a02 */
[----:B------:R-:W-:Y:S02]  /*193e0*/  @!P6 IMAD.IADD R107, R107, 0x1, -R3 ;  /* 0x000000016b6be824 */ /* 0x000fe400078e0a03 */
[C---:B------:R-:W-:Y:S02]  /*193f0*/  IMAD R109, R3.reuse, R2, R109 ;  /* 0x00000002036d7224 */ /* 0x040fe400078e026d */
[----:B------:R-:W-:Y:S01]  /*19400*/  IMAD.HI.U32 R2, R4, R110, RZ ;  /* 0x0000006e04027227 */ /* 0x000fe200078e00ff */
[----:B------:R-:W-:-:S03]  /*19410*/  ISETP.GT.U32.AND P6, PT, R3, R107, PT ;  /* 0x0000006b0300720c */ /* 0x000fc60003fc4070 */
[----:B------:R-:W-:-:S04]  /*19420*/  IMAD.HI.U32 R5, R4, R108, RZ ;  /* 0x0000006c04057227 */ /* 0x000fc800078e00ff */
[----:B------:R-:W-:Y:S02]  /*19430*/  IMAD.MOV R2, RZ, RZ, -R2 ;  /* 0x000000ffff027224 */ /* 0x000fe400078e0a02 */
[----:B------:R-:W-:Y:S01]  /*19440*/  IMAD.MOV R5, RZ, RZ, -R5 ;  /* 0x000000ffff057224 */ /* 0x000fe200078e0a05 */
[C---:B------:R-:W-:Y:S01]  /*19450*/  ISETP.GT.U32.AND P3, PT, R3.reuse, R109, PT ;  /* 0x0000006d0300720c */ /* 0x040fe20003f64070 */
[C---:B------:R-:W-:Y:S02]  /*19460*/  IMAD R110, R3.reuse, R2, R110 ;  /* 0x00000002036e7224 */ /* 0x040fe400078e026e */
[----:B------:R-:W-:Y:S02]  /*19470*/  IMAD R108, R3, R5, R108 ;  /* 0x00000005036c7224 */ /* 0x000fe400078e026c */
[----:B------:R-:W-:Y:S01]  /*19480*/  @!P6 IMAD.IADD R107, R107, 0x1, -R3 ;  /* 0x000000016b6be824 */ /* 0x000fe200078e0a03 */
[C---:B------:R-:W-:Y:S01]  /*19490*/  ISETP.GT.U32.AND P6, PT, R3.reuse, R110, PT ;  /* 0x0000006e0300720c */ /* 0x040fe20003fc4070 */
[----:B------:R-:W-:Y:S01]  /*194a0*/  @!P2 IMAD.MOV R103, RZ, RZ, -R103 ;  /* 0x000000ffff67a224 */ /* 0x000fe200078e0a67 */
[C---:B------:R-:W-:Y:S01]  /*194b0*/  ISETP.GT.U32.AND P2, PT, R3.reuse, R108, PT ;  /* 0x0000006c0300720c */ /* 0x040fe20003f44070 */
[----:B------:R-:W-:Y:S01]  /*194c0*/  @!P1 IMAD.MOV R102, RZ, RZ, -R102 ;  /* 0x000000ffff669224 */ /* 0x000fe200078e0a66 */
[----:B------:R-:W-:-:S03]  /*194d0*/  ISETP.GT.U32.AND P1, PT, R3, R106, PT ;  /* 0x0000006a0300720c */ /* 0x000fc60003f24070 */
[----:B------:R-:W-:-:S06]  /*194e0*/  @!P3 IMAD.IADD R109, R109, 0x1, -R3 ;  /* 0x000000016d6db824 */ /* 0x000fcc00078e0a03 */
[--C-:B------:R-:W-:Y:S01]  /*194f0*/  @!P6 IMAD.IADD R110, R110, 0x1, -R3.reuse ;  /* 0x000000016e6ee824 */ /* 0x100fe200078e0a03 */
[----:B------:R-:W-:Y:S01]  /*19500*/  ISETP.GT.U32.AND P6, PT, R3, R109, PT ;  /* 0x0000006d0300720c */ /* 0x000fe20003fc4070 */
[--C-:B------:R-:W-:Y:S02]  /*19510*/  @!P2 IMAD.IADD R108, R108, 0x1, -R3.reuse ;  /* 0x000000016c6ca824 */ /* 0x100fe400078e0a03 */
[----:B------:R-:W-:-:S03]  /*19520*/  @!P1 IMAD.IADD R106, R106, 0x1, -R3 ;  /* 0x000000016a6a9824 */ /* 0x000fc600078e0a03 */
[----:B------:R-:W-:Y:S01]  /*19530*/  ISETP.GT.U32.AND P2, PT, R3, R108, PT ;  /* 0x0000006c0300720c */ /* 0x000fe20003f44070 */
[----:B------:R-:W-:Y:S01]  /*19540*/  IMAD.MOV.U32 R140, RZ, RZ, R119 ;  /* 0x000000ffff8c7224 */ /* 0x000fe200078e0077 */
[----:B------:R-:W-:Y:S01]  /*19550*/  ISETP.GE.AND P1, PT, R147, RZ, PT ;  /* 0x000000ff9300720c */ /* 0x000fe20003f26270 */
[----:B------:R-:W-:Y:S02]  /*19560*/  IMAD.MOV.U32 R119, RZ, RZ, R112 ;  /* 0x000000ffff777224 */ /* 0x000fe400078e0070 */
[----:B------:R-:W-:Y:S01]  /*19570*/  IMAD.MOV.U32 R151, RZ, RZ, R142 ;  /* 0x000000ffff977224 */ /* 0x000fe200078e008e */
[----:B------:R-:W-:Y:S01]  /*19580*/  ISETP.GE.AND P3, PT, R143, RZ, PT ;  /* 0x000000ff8f00720c */ /* 0x000fe20003f66270 */
[----:B------:R-:W-:Y:S01]  /*19590*/  IMAD.MOV.U32 R142, RZ, RZ, R113 ;  /* 0x000000ffff8e7224 */ /* 0x000fe200078e0071 */
[----:B------:R-:W-:Y:S01]  /*195a0*/  IABS R113, R144 ;  /* 0x0000009000717213 */ /* 0x000fe20000000000 */
[----:B------:R-:W-:Y:S02]  /*195b0*/  IMAD.MOV.U32 R143, RZ, RZ, R119 ;  /* 0x000000ffff8f7224 */ /* 0x000fe400078e0077 */
[----:B------:R-:W-:Y:S01]  /*195c0*/  @!P6 IMAD.IADD R109, R109, 0x1, -R3 ;  /* 0x000000016d6de824 */ /* 0x000fe200078e0a03 */
[----:B------:R-:W-:Y:S01]  /*195d0*/  ISETP.GE.AND P6, PT, R144, RZ, PT ;  /* 0x000000ff9000720c */ /* 0x000fe20003fc6270 */
[----:B------:R-:W-:-:S02]  /*195e0*/  IMAD.MOV.U32 R144, RZ, RZ, R142 ;  /* 0x000000ffff907224 */ /* 0x000fc400078e008e */
[----:B------:R-:W-:Y:S01]  /*195f0*/  @!P2 IMAD.IADD R108, R108, 0x1, -R3 ;  /* 0x000000016c6ca824 */ /* 0x000fe200078e0a03 */
[----:B------:R-:W-:Y:S01]  /*19600*/  IABS R112, R145 ;  /* 0x0000009100707213 */ /* 0x000fe20000000000 */
[----:B------:R-:W-:Y:S01]  /*19610*/  IMAD.MOV.U32 R142, RZ, RZ, R140 ;  /* 0x000000ffff8e7224 */ /* 0x000fe200078e008c */
[----:B------:R-:W2:Y:S01]  /*19620*/  LDL.LU R119, [R1+0x624] ;  /* 0x0006240001777983 */ /* 0x000ea20000300800 */
[----:B------:R-:W-:Y:S02]  /*19630*/  IMAD.MOV.U32 R157, RZ, RZ, R143 ;  /* 0x000000ffff9d7224 */ /* 0x000fe400078e008f */
[----:B------:R-:W-:Y:S02]  /*19640*/  IMAD.MOV.U32 R140, RZ, RZ, R138 ;  /* 0x000000ffff8c7224 */ /* 0x000fe400078e008a */
[----:B------:R-:W-:Y:S02]  /*19650*/  IMAD.MOV.U32 R138, RZ, RZ, R136 ;  /* 0x000000ffff8a7224 */ /* 0x000fe400078e0088 */
[----:B------:R-:W-:-:S02]  /*19660*/  IMAD.MOV.U32 R136, RZ, RZ, R134 ;  /* 0x000000ffff887224 */ /* 0x000fc400078e0086 */
[----:B------:R-:W-:Y:S02]  /*19670*/  IMAD.MOV.U32 R134, RZ, RZ, R132 ;  /* 0x000000ffff867224 */ /* 0x000fe400078e0084 */
[----:B------:R-:W-:Y:S02]  /*19680*/  IMAD.MOV.U32 R132, RZ, RZ, R131 ;  /* 0x000000ffff847224 */ /* 0x000fe400078e0083 */
[----:B------:R-:W-:Y:S01]  /*19690*/  @!P1 IMAD.MOV R108, RZ, RZ, -R108 ;  /* 0x000000ffff6c9224 */ /* 0x000fe200078e0a6c */
[----:B------:R-:W-:Y:S01]  /*196a0*/  ISETP.GE.AND P1, PT, R145, RZ, PT ;  /* 0x000000ff9100720c */ /* 0x000fe20003f26270 */
[----:B------:R-:W-:Y:S02]  /*196b0*/  IMAD.MOV.U32 R131, RZ, RZ, R122 ;  /* 0x000000ffff837224 */ /* 0x000fe400078e007a */
[----:B------:R-:W-:Y:S02]  /*196c0*/  IMAD.MOV.U32 R122, RZ, RZ, R118 ;  /* 0x000000ffff7a7224 */ /* 0x000fe400078e0076 */
[----:B------:R-:W-:-:S02]  /*196d0*/  IMAD.MOV.U32 R118, RZ, RZ, R116 ;  /* 0x000000ffff767224 */ /* 0x000fc400078e0074 */
[----:B------:R-:W-:Y:S01]  /*196e0*/  @!P0 IMAD.MOV R104, RZ, RZ, -R104 ;  /* 0x000000ffff688224 */ /* 0x000fe200078e0a68 */
[----:B------:R-:W-:Y:S01]  /*196f0*/  ISETP.GE.AND P0, PT, R148, RZ, PT ;  /* 0x000000ff9400720c */ /* 0x000fe20003f06270 */
        /* <DEDUP_REMOVED lines=9> */
[----:B---3--:R-:W-:Y:S02]  /*19790*/  IMAD.MOV.U32 R116, RZ, RZ, R251 ;  /* 0x000000ffff747224 */ /* 0x008fe400078e00fb */
[----:B------:R-:W-:Y:S01]  /*197a0*/  IMAD.MOV.U32 R141, RZ, RZ, R127 ;  /* 0x000000ffff8d7224 */ /* 0x000fe200078e007f */
[----:B------:R-:W3:Y:S01]  /*197b0*/  LDL.LU R251, [R1+0x6c8] ;  /* 0x0006c80001fb7983 */ /* 0x000ee20000300800 */
[----:B--2---:R-:W-:-:S02]  /*197c0*/  IMAD.MOV.U32 R117, RZ, RZ, R128 ;  /* 0x000000ffff757224 */ /* 0x004fc400078e0080 */
[----:B------:R-:W-:Y:S01]  /*197d0*/  IMAD.MOV.U32 R127, RZ, RZ, R126 ;  /* 0x000000ffff7f7224 */ /* 0x000fe200078e007e */
[----:B------:R-:W2:Y:S01]  /*197e0*/  LDL.LU R128, [R1+0x730] ;  /* 0x0007300001807983 */ /* 0x000ea20000300800 */
[----:B------:R-:W-:-:S03]  /*197f0*/  IMAD.MOV.U32 R126, RZ, RZ, R129 ;  /* 0x000000ffff7e7224 */ /* 0x000fc600078e0081 */
[----:B------:R-:W4:Y:S04]  /*19800*/  LDL.LU R129, [R1+0x688] ;  /* 0x0006880001817983 */ /* 0x000f280000300800 */
[----:B------:R-:W3:Y:S04]  /*19810*/  LDL.LU R147, [R1+0x608] ;  /* 0x0006080001937983 */ /* 0x000ee80000300800 */
[----:B------:R-:W2:Y:S01]  /*19820*/  LDL.LU R148, [R1+0x610] ;  /* 0x0006100001947983 */ /* 0x000ea20000300800 */
[----:B------:R-:W-:Y:S01]  /*19830*/  IMAD.MOV.U32 R120, RZ, RZ, R111 ;  /* 0x000000ffff787224 */ /* 0x000fe200078e006f */
[----:B------:R-:W-:Y:S01]  /*19840*/  IABS R111, R146 ;  /* 0x00000092006f7213 */ /* 0x000fe20000000000 */
[----:B------:R-:W-:-:S04]  /*19850*/  @!P5 IMAD.MOV R106, RZ, RZ, -R106 ;  /* 0x000000ffff6ad224 */ /* 0x000fc800078e0a6a */
[----:B------:R-:W-:Y:S01]  /*19860*/  IMAD.HI.U32 R2, R4, R111, RZ ;  /* 0x0000006f04027227 */ /* 0x000fe200078e00ff */
[----:B------:R-:W-:-:S03]  /*19870*/  ISETP.GT.U32.AND P5, PT, R3, R110, PT ;  /* 0x0000006e0300720c */ /* 0x000fc60003fa4070 */
[----:B------:R-:W-:-:S04]  /*19880*/  IMAD.MOV R2, RZ, RZ, -R2 ;  /* 0x000000ffff027224 */ /* 0x000fc800078e0a02 */
[----:B------:R-:W-:Y:S02]  /*19890*/  IMAD R111, R3, R2, R111 ;  /* 0x00000002036f7224 */ /* 0x000fe400078e026f */
[----:B------:R-:W-:-:S04]  /*198a0*/  IMAD.HI.U32 R2, R4, R113, RZ ;  /* 0x0000007104027227 */ /* 0x000fc800078e00ff */
[----:B------:R-:W-:Y:S02]  /*198b0*/  IMAD.MOV R2, RZ, RZ, -R2 ;  /* 0x000000ffff027224 */ /* 0x000fe400078e0a02 */
[----:B------:R-:W-:Y:S02]  /*198c0*/  @!P5 IMAD.IADD R110, R110, 0x1, -R3 ;  /* 0x000000016e6ed824 */ /* 0x000fe400078e0a03 */
[----:B------:R-:W-:Y:S02]  /*198d0*/  IMAD R113, R3, R2, R113 ;  /* 0x0000000203717224 */ /* 0x000fe400078e0271 */
[----:B------:R-:W-:-:S03]  /*198e0*/  @!P3 IMAD.MOV R110, RZ, RZ, -R110 ;  /* 0x000000ffff6eb224 */ /* 0x000fc600078e0a6e */
[----:B------:R-:W-:Y:S01]  /*198f0*/  ISETP.GT.U32.AND P3, PT, R3, R113, PT ;  /* 0x000000710300720c */ /* 0x000fe20003f64070 */
[----:B------:R-:W-:Y:S02]  /*19900*/  IMAD.MOV.U32 R149, RZ, RZ, R142 ;  /* 0x000000ffff957224 */ /* 0x000fe400078e008e */
[----:B------:R-:W-:Y:S02]  /*19910*/  IMAD.MOV.U32 R153, RZ, RZ, R144 ;  /* 0x000000ffff997224 */ /* 0x000fe400078e0090 */
[----:B------:R-:W-:Y:S02]  /*19920*/  IMAD.MOV.U32 R144, RZ, RZ, R131 ;  /* 0x000000ffff907224 */ /* 0x000fe400078e0083 */
[----:B------:R-:W-:Y:S02]  /*19930*/  IMAD.MOV.U32 R131, RZ, RZ, R123 ;  /* 0x000000ffff837224 */ /* 0x000fe400078e007b */
[----:B------:R-:W-:Y:S01]  /*19940*/  IMAD.MOV.U32 R123, RZ, RZ, R115 ;  /* 0x000000ffff7b7224 */ /* 0x000fe200078e0073 */
[----:B------:R-:W-:-:S03]  /*19950*/  IABS R115, R149 ;  /* 0x0000009500737213 */ /* 0x000fc60000000000 */
[----:B------:R-:W-:Y:S01]  /*19960*/  @!P3 IMAD.IADD R113, R113, 0x1, -R3 ;  /* 0x000000017171b824 */ /* 0x000fe200078e0a03 */
[----:B------:R-:W-:Y:S02]  /*19970*/  ISETP.GE.AND P3, PT, R149, RZ, PT ;  /* 0x000000ff9500720c */ /* 0x000fe40003f66270 */
[----:B------:R-:W4:Y:S01]  /*19980*/  LDL.LU R149, [R1+0x628] ;  /* 0x0006280001957983 */ /* 0x000f220000300800 */
[----:B------:R-:W-:-:S04]  /*19990*/  IMAD.HI.U32 R5, R4, R112, RZ ;  /* 0x0000007004057227 */ /* 0x000fc800078e00ff */
[----:B------:R-:W-:-:S04]  /*199a0*/  IMAD.MOV R5, RZ, RZ, -R5 ;  /* 0x000000ffff057224 */ /* 0x000fc800078e0a05 */
[----:B------:R-:W-:-:S05]  /*199b0*/  IMAD R112, R3, R5, R112 ;  /* 0x0000000503707224 */ /* 0x000fca00078e0270 */
[C---:B------:R-:W-:Y:S01]  /*199c0*/  ISETP.GT.U32.AND P5, PT, R3.reuse, R112, PT ;  /* 0x000000700300720c */ /* 0x040fe20003fa4070 */
[----:B--2---:R-:W-:Y:S02]  /*199d0*/  IMAD.MOV.U32 R156, RZ, RZ, R148 ;  /* 0x000000ffff9c7224 */ /* 0x004fe400078e0094 */
[----:B------:R-:W2:Y:S10]  /*199e0*/  LDL.LU R148, [R1+0x618] ;  /* 0x0006180001947983 */ /* 0x000eb40000300800 */
[----:B------:R-:W-:Y:S01]  /*199f0*/  @!P5 IMAD.IADD R112, R112, 0x1, -R3 ;  /* 0x000000017070d824 */ /* 0x000fe200078e0a03 */
[----:B------:R-:W-:Y:S01]  /*19a00*/  ISETP.GT.U32.AND P2, PT, R3, R111, PT ;  /* 0x0000006f0300720c */ /* 0x000fe20003f44070 */
[----:B------:R-:W-:-:S02]  /*19a10*/  @!P4 IMAD.MOV R109, RZ, RZ, -R109 ;  /* 0x000000ffff6dc224 */ /* 0x000fc400078e0a6d */
[----:B------:R-:W-:Y:S01]  /*19a20*/  IMAD.HI.U32 R2, R4, R115, RZ ;  /* 0x0000007304027227 */ /* 0x000fe200078e00ff */
[----:B------:R-:W-:-:S03]  /*19a30*/  ISETP.GT.U32.AND P4, PT, R3, R112, PT ;  /* 0x000000700300720c */ /* 0x000fc60003f84070 */
[----:B------:R-:W-:-:S04]  /*19a40*/  IMAD.MOV R2, RZ, RZ, -R2 ;  /* 0x000000ffff027224 */ /* 0x000fc800078e0a02 */
[----:B------:R-:W-:Y:S02]  /*19a50*/  IMAD R115, R3, R2, R115 ;  /* 0x0000000203737224 */ /* 0x000fe400078e0273 */
[--C-:B------:R-:W-:Y:S01]  /*19a60*/  @!P2 IMAD.IADD R111, R111, 0x1, -R3.reuse ;  /* 0x000000016f6fa824 */ /* 0x100fe200078e0a03 */
[----:B------:R-:W-:Y:S02]  /*19a70*/  ISETP.GE.AND P2, PT, R114, RZ, PT ;  /* 0x000000ff7200720c */ /* 0x000fe40003f46270 */
[----:B------:R-:W-:Y:S01]  /*19a80*/  IABS R114, R114 ;  /* 0x0000007200727213 */ /* 0x000fe20000000000 */
[----:B------:R-:W-:Y:S01]  /*19a90*/  @!P4 IMAD.IADD R112, R112, 0x1, -R3 ;  /* 0x000000017070c824 */ /* 0x000fe200078e0a03 */
[----:B------:R-:W-:-:S03]  /*19aa0*/  ISETP.GT.U32.AND P4, PT, R3, R115, PT ;  /* 0x000000730300720c */ /* 0x000fc60003f84070 */
[----:B------:R-:W-:-:S04]  /*19ab0*/  IMAD.HI.U32 R5, R4, R114, RZ ;  /* 0x0000007204057227 */ /* 0x000fc800078e00ff */
[----:B------:R-:W-:Y:S01]  /*19ac0*/  IMAD.MOV.U32 R142, RZ, RZ, R116 ;  /* 0x000000ffff8e7224 */ /* 0x000fe200078e0074 */
[----:B------:R-:W-:Y:S01]  /*19ad0*/  IABS R116, R155 ;  /* 0x0000009b00747213 */ /* 0x000fe20000000000 */
[----:B------:R-:W-:-:S04]  /*19ae0*/  IMAD.MOV R5, RZ, RZ, -R5 ;  /* 0x000000ffff057224 */ /* 0x000fc800078e0a05 */
[----:B------:R-:W-:Y:S02]  /*19af0*/  IMAD R114, R3, R5, R114 ;  /* 0x0000000503727224 */ /* 0x000fe400078e0272 */
[----:B------:R-:W-:-:S04]  /*19b00*/  IMAD.HI.U32 R5, R4, R116, RZ ;  /* 0x0000007404057227 */ /* 0x000fc800078e00ff */
[----:B------:R-:W-:Y:S02]  /*19b10*/  @!P4 IMAD.IADD R115, R115, 0x1, -R3 ;  /* 0x000000017373c824 */ /* 0x000fe400078e0a03 */
[----:B------:R-:W-:-:S03]  /*19b20*/  IMAD.MOV R5, RZ, RZ, -R5 ;  /* 0x000000ffff057224 */ /* 0x000fc600078e0a05 */
[C---:B------:R-:W-:Y:S01]  /*19b30*/  ISETP.GT.U32.AND P4, PT, R3.reuse, R115, PT ;  /* 0x000000730300720c */ /* 0x040fe20003f84070 */
[----:B------:R-:W-:Y:S02]  /*19b40*/  IMAD R116, R3, R5, R116 ;  /* 0x0000000503747224 */ /* 0x000fe400078e0274 */
[----:B------:R-:W-:-:S03]  /*19b50*/  @!P1 IMAD.MOV R112, RZ, RZ, -R112 ;  /* 0x000000ffff709224 */ /* 0x000fc600078e0a70 */
[----:B------:R-:W-:Y:S01]  /*19b60*/  ISETP.GT.U32.AND P1, PT, R3, R116, PT ;  /* 0x000000740300720c */ /* 0x000fe20003f24070 */
[----:B------:R-:W-:Y:S02]  /*19b70*/  IMAD.MOV.U32 R150, RZ, RZ, R120 ;  /* 0x000000ffff967224 */ /* 0x000fe400078e0078 */
[----:B------:R-:W-:-:S04]  /*19b80*/  @!P0 IMAD.MOV R107, RZ, RZ, -R107 ;  /* 0x000000ffff6b8224 */ /* 0x000fc800078e0a6b */
[----:B------:R-:W-:Y:S01]  /*19b90*/  @!P4 IMAD.IADD R115, R115, 0x1, -R3 ;  /* 0x000000017373c824 */ /* 0x000fe200078e0a03 */
[----:B------:R-:W-:Y:S01]  /*19ba0*/  ISETP.GE.AND P4, PT, R155, RZ, PT ;  /* 0x000000ff9b00720c */ /* 0x000fe20003f86270 */
[----:B------:R-:W-:Y:S01]  /*19bb0*/  IMAD.MOV.U32 R155, RZ, RZ, R150 ;  /* 0x000000ffff9b7224 */ /* 0x000fe200078e0096 */
[----:B------:R-:W-:Y:S01]  /*19bc0*/  ISETP.GE.AND P0, PT, R146, RZ, PT ;  /* 0x000000ff9200720c */ /* 0x000fe20003f06270 */
[----:B------:R-:W-:Y:S02]  /*19bd0*/  IMAD.MOV.U32 R146, RZ, RZ, R140 ;  /* 0x000000ffff927224 */ /* 0x000fe400078e008c */
[----:B------:R-:W-:Y:S02]  /*19be0*/  IMAD.MOV.U32 R140, RZ, RZ, R139 ;  /* 0x000000ffff8c7224 */ /* 0x000fe400078e008b */
[----:B------:R-:W-:Y:S01]  /*19bf0*/  IMAD.MOV.U32 R139, RZ, RZ, R117 ;  /* 0x000000ffff8b7224 */ /* 0x000fe200078e0075 */
[----:B------:R-:W-:Y:S01]  /*19c00*/  IABS R117, R151 ;  /* 0x0000009700757213 */ /* 0x000fe20000000000 */
[----:B------:R-:W-:Y:S01]  /*19c10*/  @!P1 IMAD.IADD R116, R116, 0x1, -R3 ;  /* 0x0000000174749824 */ /* 0x000fe200078e0a03 */
[----:B------:R-:W-:Y:S01]  /*19c20*/  ISETP.GE.AND P1, PT, R151, RZ, PT ;  /* 0x000000ff9700720c */ /* 0x000fe20003f26270 */
[----:B----4-:R-:W-:Y:S01]  /*19c30*/  IMAD.MOV.U32 R151, RZ, RZ, R149 ;  /* 0x000000ffff977224 */ /* 0x010fe200078e0095 */
[----:B------:R-:W-:Y:S01]  /*19c40*/  ISETP.GT.U32.AND P5, PT, R3, R111, PT ;  /* 0x0000006f0300720c */ /* 0x000fe20003fa4070 */
[----:B--2---:R-:W-:-:S02]  /*19c50*/  IMAD.MOV.U32 R150, RZ, RZ, R148 ;  /* 0x000000ffff967224 */ /* 0x004fc400078e0094 */
[----:B------:R-:W-:Y:S02]  /*19c60*/  IMAD.MOV.U32 R148, RZ, RZ, R144 ;  /* 0x000000ffff947224 */ /* 0x000fe400078e0090 */
[----:B------:R-:W-:Y:S02]  /*19c70*/  IMAD.MOV.U32 R144, RZ, RZ, R142 ;  /* 0x000000ffff907224 */ /* 0x000fe400078e008e */
[----:B------:R-:W-:Y:S02]  /*19c80*/  IMAD.MOV.U32 R142, RZ, RZ, R127 ;  /* 0x000000ffff8e7224 */ /* 0x000fe400078e007f */
[----:B------:R-:W-:Y:S02]  /*19c90*/  IMAD.MOV.U32 R127, RZ, RZ, R126 ;  /* 0x000000ffff7f7224 */ /* 0x000fe400078e007e */
[----:B------:R-:W-:Y:S02]  /*19ca0*/  IMAD.MOV.U32 R126, RZ, RZ, R129 ;  /* 0x000000ffff7e7224 */ /* 0x000fe400078e0081 */
[----:B------:R-:W2:Y:S04]  /*19cb0*/  LDL.LU R129, [R1+0x668] ;  /* 0x0006680001817983 */ /* 0x000ea80000300800 */
[----:B------:R-:W4:Y:S01]  /*19cc0*/  LDL.LU R149, [R1+0x620] ;  /* 0x0006200001957983 */ /* 0x000f220000300800 */
[----:B------:R-:W-:Y:S01]  /*19cd0*/  @!P5 IMAD.IADD R111, R111, 0x1, -R3 ;  /* 0x000000016f6fd824 */ /* 0x000fe200078e0a03 */
[----:B------:R-:W-:Y:S01]  /*19ce0*/  ISETP.GT.U32.AND P5, PT, R3, R114, PT ;  /* 0x000000720300720c */ /* 0x000fe20003fa4070 */
[----:B------:R-:W-:-:S04]  /*19cf0*/  IMAD.HI.U32 R2, R4, R117, RZ ;  /* 0x0000007504027227 */ /* 0x000fc800078e00ff */
[----:B------:R-:W-:Y:S02]  /*19d00*/  IMAD.MOV.U32 R152, RZ, RZ, R143 ;  /* 0x000000ffff987224 */ /* 0x000fe400078e008f */
[----:B------:R-:W-:Y:S01]  /*19d10*/  IMAD.MOV.U32 R143, RZ, RZ, R118 ;  /* 0x000000ffff8f7224 */ /* 0x000fe200078e0076 */
[----:B------:R-:W-:Y:S01]  /*19d20*/  IABS R118, R157 ;  /* 0x0000009d00767213 */ /* 0x000fe20000000000 */
[----:B------:R-:W-:-:S04]  /*19d30*/  IMAD.MOV R2, RZ, RZ, -R2 ;  /* 0x000000ffff027224 */ /* 0x000fc800078e0a02 */
[----:B------:R-:W-:Y:S01]  /*19d40*/  @!P5 IMAD.IADD R114, R114, 0x1, -R3 ;  /* 0x000000017272d824 */ /* 0x000fe200078e0a03 */
[C---:B------:R-:W-:Y:S01]  /*19d50*/  ISETP.GT.U32.AND P5, PT, R3.reuse, R113, PT ;  /* 0x000000710300720c */ /* 0x040fe20003fa4070 */
[----:B------:R-:W-:Y:S02]  /*19d60*/  @!P0 IMAD.MOV R111, RZ, RZ, -R111 ;  /* 0x000000ffff6f8224 */ /* 0x000fe400078e0a6f */
[C---:B------:R-:W-:Y:S01]  /*19d70*/  IMAD R117, R3.reuse, R2, R117 ;  /* 0x0000000203757224 */ /* 0x040fe200078e0275 */
[----:B------:R-:W-:Y:S01]  /*19d80*/  ISETP.GT.U32.AND P0, PT, R3, R114, PT ;  /* 0x000000720300720c */ /* 0x000fe20003f04070 */
[----:B------:R-:W-:-:S04]  /*19d90*/  IMAD.HI.U32 R2, R4, R118, RZ ;  /* 0x0000007604027227 */ /* 0x000fc800078e00ff */
[----:B------:R-:W-:-:S04]  /*19da0*/  IMAD.MOV R2, RZ, RZ, -R2 ;  /* 0x000000ffff027224 */ /* 0x000fc800078e0a02 */
[----:B------:R-:W-:Y:S02]  /*19db0*/  IMAD R118, R3, R2, R118 ;  /* 0x0000000203767224 */ /* 0x000fe400078e0276 */
[--C-:B------:R-:W-:Y:S01]  /*19dc0*/  @!P5 IMAD.IADD R113, R113, 0x1, -R3.reuse ;  /* 0x000000017171d824 */ /* 0x100fe200078e0a03 */
[C---:B------:R-:W-:Y:S01]  /*19dd0*/  ISETP.GT.U32.AND P5, PT, R3.reuse, R117, PT ;  /* 0x000000750300720c */ /* 0x040fe20003fa4070 */
[----:B------:R-:W-:Y:S01]  /*19de0*/  @!P0 IMAD.IADD R114, R114, 0x1, -R3 ;  /* 0x0000000172728824 */ /* 0x000fe200078e0a03 */
[----:B------:R-:W-:Y:S01]  /*19df0*/  ISETP.GT.U32.AND P0, PT, R3, R118, PT ;  /* 0x000000760300720c */ /* 0x000fe20003f04070 */
[----:B---3--:R-:W-:Y:S02]  /*19e00*/  IMAD.MOV.U32 R154, RZ, RZ, R147 ;  /* 0x000000ffff9a7224 */ /* 0x008fe400078e0093 */
[----:B------:R-:W-:Y:S02]  /*19e10*/  IMAD.MOV.U32 R147, RZ, RZ, R146 ;  /* 0x000000ffff937224 */ /* 0x000fe400078e0092 */
[----:B------:R-:W-:-:S02]  /*19e20*/  IMAD.MOV.U32 R146, RZ, RZ, R145 ;  /* 0x000000ffff927224 */ /* 0x000fc400078e0091 */
[----:B------:R-:W-:Y:S02]  /*19e30*/  IMAD.MOV.U32 R145, RZ, RZ, R121 ;  /* 0x000000ffff917224 */ /* 0x000fe400078e0079 */
[----:B------:R-:W-:Y:S01]  /*19e40*/  IMAD.MOV.U32 R121, RZ, RZ, R119 ;  /* 0x000000ffff797224 */ /* 0x000fe200078e0077 */
[----:B------:R-:W-:Y:S01]  /*19e50*/  IABS R119, R152 ;  /* 0x0000009800777213 */ /* 0x000fe20000000000 */
[--C-:B------:R-:W-:Y:S01]  /*19e60*/  @!P5 IMAD.IADD R117, R117, 0x1, -R3.reuse ;  /* 0x000000017575d824 */ /* 0x100fe200078e0a03 */
[----:B------:R-:W-:Y:S01]  /*19e70*/  ISETP.GT.U32.AND P5, PT, R3, R116, PT ;  /* 0x000000740300720c */ /* 0x000fe20003fa4070 */
[----:B------:R-:W-:Y:S02]  /*19e80*/  @!P0 IMAD.IADD R118, R118, 0x1, -R3 ;  /* 0x0000000176768824 */ /* 0x000fe400078e0a03 */
[----:B------:R-:W-:-:S03]  /*19e90*/  IMAD.HI.U32 R5, R4, R119, RZ ;  /* 0x0000007704057227 */ /* 0x000fc600078e00ff */
[----:B------:R-:W-:Y:S01]  /*19ea0*/  ISETP.GT.U32.AND P0, PT, R3, R118, PT ;  /* 0x000000760300720c */ /* 0x000fe20003f04070 */
[----:B------:R-:W-:-:S04]  /*19eb0*/  IMAD.MOV R5, RZ, RZ, -R5 ;  /* 0x000000ffff057224 */ /* 0x000fc800078e0a05 */
[C---:B------:R-:W-:Y:S02]  /*19ec0*/  IMAD R119, R3.reuse, R5, R119 ;  /* 0x0000000503777224 */ /* 0x040fe400078e0277 */
[----:B------:R-:W-:Y:S02]  /*19ed0*/  IMAD.MOV.U32 R164, RZ, RZ, R150 ;  /* 0x000000ffffa47224 */ /* 0x000fe400078e0096 */
[----:B------:R-:W-:Y:S02]  /*19ee0*/  IMAD.MOV.U32 R150, RZ, RZ, R121 ;  /* 0x000000ffff967224 */ /* 0x000fe400078e0079 */
[----:B------:R-:W-:Y:S01]  /*19ef0*/  @!P3 IMAD.MOV R115, RZ, RZ, -R115 ;  /* 0x000000ffff73b224 */ /* 0x000fe200078e0a73 */
[----:B------:R-:W-:Y:S01]  /*19f00*/  ISETP.GT.U32.AND P3, PT, R3, R119, PT ;  /* 0x000000770300720c */ /* 0x000fe20003f64070 */
[----:B------:R-:W-:Y:S01]  /*19f10*/  @!P5 IMAD.IADD R116, R116, 0x1, -R3 ;  /* 0x000000017474d824 */ /* 0x000fe200078e0a03 */
[----:B------:R-:W-:Y:S01]  /*19f20*/  ISETP.GE.AND P5, PT, R152, RZ, PT ;  /* 0x000000ff9800720c */ /* 0x000fe20003fa6270 */
[----:B------:R-:W-:-:S02]  /*19f30*/  IMAD.MOV.U32 R152, RZ, RZ, R151 ;  /* 0x000000ffff987224 */ /* 0x000fc400078e0097 */
[----:B------:R-:W-:Y:S01]  /*19f40*/  IMAD.MOV.U32 R151, RZ, RZ, R150 ;  /* 0x000000ffff977224 */ /* 0x000fe200078e0096 */
[----:B------:R-:W-:Y:S01]  /*19f50*/  IABS R120, R153 ;  /* 0x0000009900787213 */ /* 0x000fe20000000000 */
[----:B------:R-:W-:Y:S01]  /*19f60*/  @!P0 IMAD.IADD R118, R118, 0x1, -R3 ;  /* 0x0000000176768824 */ /* 0x000fe200078e0a03 */
[----:B------:R-:W-:Y:S01]  /*19f70*/  ISETP.GE.AND P0, PT, R153, RZ, PT ;  /* 0x000000ff9900720c */ /* 0x000fe20003f06270 */
[----:B------:R-:W-:Y:S02]  /*19f80*/  IMAD.MOV.U32 R153, RZ, RZ, R152 ;  /* 0x000000ffff997224 */ /* 0x000fe400078e0098 */
[----:B------:R-:W-:Y:S01]  /*19f90*/  IMAD.MOV.U32 R152, RZ, RZ, R151 ;  /* 0x000000ffff987224 */ /* 0x000fe200078e0097 */
[----:B------:R-:W-:Y:S01]  /*19fa0*/  IABS R121, R154 ;  /* 0x0000009a00797213 */ /* 0x000fe20000000000 */
[----:B------:R-:W-:Y:S01]  /*19fb0*/  @!P3 IMAD.IADD R119, R119, 0x1, -R3 ;  /* 0x000000017777b824 */ /* 0x000fe200078e0a03 */
[----:B------:R-:W-:Y:S01]  /*19fc0*/  ISETP.GE.AND P3, PT, R154, RZ, PT ;  /* 0x000000ff9a00720c */ /* 0x000fe20003f66270 */
[----:B------:R-:W-:-:S02]  /*19fd0*/  IMAD.MOV.U32 R160, RZ, RZ, R152 ;  /* 0x000000ffffa07224 */ /* 0x000fc400078e0098 */
[----:B------:R-:W-:Y:S02]  /*19fe0*/  IMAD.MOV.U32 R154, RZ, RZ, R124 ;  /* 0x000000ffff9a7224 */ /* 0x000fe400078e007c */
[----:B------:R-:W-:Y:S01]  /*19ff0*/  @!P2 IMAD.MOV R114, RZ, RZ, -R114 ;  /* 0x000000ffff72a224 */ /* 0x000fe200078e0a72 */
        /* <DEDUP_REMOVED lines=8> */
[----:B------:R-:W-:-:S04]  /*1a080*/  IMAD.HI.U32 R2, R4, R120, RZ ;  /* 0x0000007804027227 */ /* 0x000fc800078e00ff */
[----:B------:R-:W-:Y:S01]  /*1a090*/  @!P6 IMAD.MOV R113, RZ, RZ, -R113 ;  /* 0x000000ffff71e224 */ /* 0x000fe200078e0a71 */
[----:B------:R-:W-:Y:S01]  /*1a0a0*/  ISETP.GT.U32.AND P6, PT, R3, R117, PT ;  /* 0x000000750300720c */ /* 0x000fe20003fc4070 */
[----:B------:R-:W-:-:S04]  /*1a0b0*/  IMAD.MOV R2, RZ, RZ, -R2 ;  /* 0x000000ffff027224 */ /* 0x000fc800078e0a02 */
[----:B------:R-:W-:Y:S02]  /*1a0c0*/  IMAD R120, R3, R2, R120 ;  /* 0x0000000203787224 */ /* 0x000fe400078e0278 */
[----:B------:R-:W-:-:S04]  /*1a0d0*/  IMAD.HI.U32 R2, R4, R121, RZ ;  /* 0x0000007904027227 */ /* 0x000fc800078e00ff */
[----:B------:R-:W-:Y:S02]  /*1a0e0*/  IMAD.MOV R2, RZ, RZ, -R2 ;  /* 0x000000ffff027224 */ /* 0x000fe400078e0a02 */
[----:B------:R-:W-:Y:S02]  /*1a0f0*/  @!P6 IMAD.IADD R117, R117, 0x1, -R3 ;  /* 0x000000017575e824 */ /* 0x000fe400078e0a03 */
[----:B------:R-:W-:Y:S02]  /*1a100*/  IMAD R121, R3, R2, R121 ;  /* 0x0000000203797224 */ /* 0x000fe400078e0279 */
[----:B------:R-:W-:Y:S02]  /*1a110*/  @!P1 IMAD.MOV R117, RZ, RZ, -R117 ;  /* 0x000000ffff759224 */ /* 0x000fe400078e0a75 */
[----:B----4-:R-:W-:Y:S02]  /*1a120*/  IMAD.MOV.U32 R150, RZ, RZ, R149 ;  /* 0x000000ffff967224 */ /* 0x010fe400078e0095 */
        /* <DEDUP_REMOVED lines=14> */
[----:B------:R-:W3:Y:S01]  /*1a210*/  LDL.LU R147, [R1+0x69c] ;  /* 0x00069c0001937983 */ /* 0x000ee20000300800 */
[----:B------:R-:W-:Y:S02]  /*1a220*/  IMAD.MOV.U32 R159, RZ, RZ, R150 ;  /* 0x000000ffff9f7224 */ /* 0x000fe400078e0096 */
[----:B------:R-:W-:Y:S02]  /*1a230*/  IMAD.MOV.U32 R150, RZ, RZ, R149 ;  /* 0x000000ffff967224 */ /* 0x000fe400078e0095 */
[----:B------:R-:W-:Y:S02]  /*1a240*/  IMAD.MOV.U32 R154, RZ, RZ, R152 ;  /* 0x000000ffff9a7224 */ /* 0x000fe400078e0098 */
[----:B------:R-:W-:Y:S02]  /*1a250*/  IMAD.MOV.U32 R163, RZ, RZ, R151 ;  /* 0x000000ffffa37224 */ /* 0x000fe400078e0097 */
[----:B------:R-:W-:-:S02]  /*1a260*/  IMAD.MOV.U32 R153, RZ, RZ, R146 ;  /* 0x000000ffff997224 */ /* 0x000fc400078e0092 */
[----:B------:R-:W-:Y:S02]  /*1a270*/  IMAD.MOV.U32 R149, RZ, RZ, R145 ;  /* 0x000000ffff957224 */ /* 0x000fe400078e0091 */
[----:B------:R-:W-:Y:S02]  /*1a280*/  IMAD.MOV.U32 R151, RZ, RZ, R148 ;  /* 0x000000ffff977224 */ /* 0x000fe400078e0094 */
[----:B------:R-:W4:Y:S01]  /*1a290*/  LDL.LU R148, [R1+0x6a4] ;  /* 0x0006a40001947983 */ /* 0x000f220000300800 */
[----:B------:R-:W-:Y:S02]  /*1a2a0*/  IMAD.MOV.U32 R157, RZ, RZ, R154 ;  /* 0x000000ffff9d7224 */ /* 0x000fe400078e009a */
[----:B------:R-:W-:Y:S01]  /*1a2b0*/  IMAD.MOV.U32 R154, RZ, RZ, R153 ;  /* 0x000000ffff9a7224 */ /* 0x000fe200078e0099 */
[----:B------:R-:W3:Y:S01]  /*1a2c0*/  LDL.LU R146, [R1+0x6d8] ;  /* 0x0006d80001927983 */ /* 0x000ee20000300800 */
[----:B------:R-:W-:-:S03]  /*1a2d0*/  IMAD.MOV.U32 R153, RZ, RZ, R149 ;  /* 0x000000ffff997224 */ /* 0x000fc600078e0095 */
[----:B------:R-:W4:Y:S04]  /*1a2e0*/  LDL.LU R145, [R1+0x74c] ;  /* 0x00074c0001917983 */ /* 0x000f280000300800 */
[----:B------:R-:W4:Y:S04]  /*1a2f0*/  LDL.LU R135, [R1+0x68c] ;  /* 0x00068c0001877983 */ /* 0x000f280000300800 */
[----:B------:R-:W3:Y:S01]  /*1a300*/  LDL.LU R149, [R1+0x66c] ;  /* 0x00066c0001957983 */ /* 0x000ee20000300800 */
[----:B------:R-:W-:Y:S02]  /*1a310*/  IMAD.MOV.U32 R144, RZ, RZ, R141 ;  /* 0x000000ffff907224 */ /* 0x000fe400078e008d */
[----:B------:R-:W-:Y:S01]  /*1a320*/  IMAD.MOV.U32 R141, RZ, RZ, R123 ;  /* 0x000000ffff8d7224 */ /* 0x000fe200078e007b */
[----:B------:R-:W-:-:S02]  /*1a330*/  IABS R123, R155 ;  /* 0x0000009b007b7213 */ /* 0x000fc40000000000 */
[----:B------:R-:W-:-:S03]  /*1a340*/  ISETP.GT.U32.AND P1, PT, R3, R121, PT ;  /* 0x000000790300720c */ /* 0x000fc60003f24070 */
[----:B------:R-:W-:-:S04]  /*1a350*/  IMAD.HI.U32 R5, R4, R123, RZ ;  /* 0x0000007b04057227 */ /* 0x000fc800078e00ff */
[----:B------:R-:W-:Y:S01]  /*1a360*/  IMAD.MOV.U32 R143, RZ, RZ, R122 ;  /* 0x000000ffff8f7224 */ /* 0x000fe200078e007a */
[----:B------:R-:W-:Y:S01]  /*1a370*/  IABS R122, R156 ;  /* 0x0000009c007a7213 */ /* 0x000fe20000000000 */
[----:B------:R-:W-:Y:S02]  /*1a380*/  IMAD.MOV R5, RZ, RZ, -R5 ;  /* 0x000000ffff057224 */ /* 0x000fe400078e0a05 */
[----:B------:R-:W-:Y:S01]  /*1a390*/  @!P4 IMAD.MOV R116, RZ, RZ, -R116 ;  /* 0x000000ffff74c224 */ /* 0x000fe200078e0a74 */
[C---:B------:R-:W-:Y:S01]  /*1a3a0*/  ISETP.GT.U32.AND P4, PT, R3.reuse, R119, PT ;  /* 0x000000770300720c */ /* 0x040fe20003f84070 */
[C---:B------:R-:W-:Y:S02]  /*1a3b0*/  IMAD R123, R3.reuse, R5, R123 ;  /* 0x00000005037b7224 */ /* 0x040fe400078e027b */
[----:B------:R-:W-:Y:S01]  /*1a3c0*/  IMAD.HI.U32 R2, R4, R122, RZ ;  /* 0x0000007a04027227 */ /* 0x000fe200078e00ff */
[----:B------:R-:W-:-:S03]  /*1a3d0*/  ISETP.GT.U32.AND P6, PT, R3, R120, PT ;  /* 0x000000780300720c */ /* 0x000fc60003fc4070 */
[----:B------:R-:W-:Y:S01]  /*1a3e0*/  @!P1 IMAD.IADD R121, R121, 0x1, -R3 ;  /* 0x0000000179799824 */ /* 0x000fe200078e0a03 */
[----:B------:R-:W-:Y:S01]  /*1a3f0*/  ISETP.GT.U32.AND P1, PT, R3, R123, PT ;  /* 0x0000007b0300720c */ /* 0x000fe20003f24070 */
[----:B------:R-:W-:Y:S01]  /*1a400*/  IMAD.MOV R2, RZ, RZ, -R2 ;  /* 0x000000ffff027224 */ /* 0x000fe200078e0a02 */
[----:B------:R-:W-:-:S03]  /*1a410*/  IABS R124, R164 ;  /* 0x000000a4007c7213 */ /* 0x000fc60000000000 */
[----:B------:R-:W-:Y:S02]  /*1a420*/  IMAD R122, R3, R2, R122 ;  /* 0x00000002037a7224 */ /* 0x000fe400078e027a */
[--C-:B------:R-:W-:Y:S02]  /*1a430*/  @!P4 IMAD.IADD R119, R119, 0x1, -R3.reuse ;  /* 0x000000017777c824 */ /* 0x100fe400078e0a03 */
[----:B------:R-:W-:Y:S01]  /*1a440*/  IMAD.HI.U32 R2, R4, R124, RZ ;  /* 0x0000007c04027227 */ /* 0x000fe200078e00ff */
[----:B------:R-:W-:Y:S02]  /*1a450*/  ISETP.GT.U32.AND P4, PT, R3, R122, PT ;  /* 0x0000007a0300720c */ /* 0x000fe40003f84070 */
[----:B------:R-:W-:Y:S01]  /*1a460*/  IABS R127, R163 ;  /* 0x000000a3007f7213 */ /* 0x000fe20000000000 */
[--C-:B------:R-:W-:Y:S02]  /*1a470*/  @!P1 IMAD.IADD R123, R123, 0x1, -R3.reuse ;  /* 0x000000017b7b9824 */ /* 0x100fe400078e0a03 */
[----:B------:R-:W-:-:S02]  /*1a480*/  @!P6 IMAD.IADD R120, R120, 0x1, -R3 ;  /* 0x000000017878e824 */ /* 0x000fc400078e0a03 */
[----:B------:R-:W-:Y:S02]  /*1a490*/  IMAD.MOV R2, RZ, RZ, -R2 ;  /* 0x000000ffff027224 */ /* 0x000fe400078e0a02 */
[----:B------:R-:W-:Y:S01]  /*1a4a0*/  @!P5 IMAD.MOV R119, RZ, RZ, -R119 ;  /* 0x000000ffff77d224 */ /* 0x000fe200078e0a77 */
[C---:B------:R-:W-:Y:S01]  /*1a4b0*/  ISETP.GT.U32.AND P5, PT, R3.reuse, R123, PT ;  /* 0x0000007b0300720c */ /* 0x040fe20003fa4070 */
[C---:B------:R-:W-:Y:S01]  /*1a4c0*/  IMAD R124, R3.reuse, R2, R124 ;  /* 0x00000002037c7224 */ /* 0x040fe200078e027c */
[----:B------:R-:W-:Y:S01]  /*1a4d0*/  ISETP.GT.U32.AND P6, PT, R3, R120, PT ;  /* 0x000000780300720c */ /* 0x000fe20003fc4070 */
[----:B------:R-:W-:-:S04]  /*1a4e0*/  IMAD.HI.U32 R2, R4, R127, RZ ;  /* 0x0000007f04027227 */ /* 0x000fc800078e00ff */
[----:B------:R-:W-:Y:S02]  /*1a4f0*/  IMAD.MOV.U32 R152, RZ, RZ, R136 ;  /* 0x000000ffff987224 */ /* 0x000fe400078e0088 */
[----:B------:R-:W-:Y:S02]  /*1a500*/  IMAD.MOV.U32 R136, RZ, RZ, R130 ;  /* 0x000000ffff887224 */ /* 0x000fe400078e0082 */
[----:B------:R-:W-:Y:S01]  /*1a510*/  IMAD.MOV.U32 R130, RZ, RZ, R126 ;  /* 0x000000ffff827224 */ /* 0x000fe200078e007e */
[----:B------:R-:W-:Y:S01]  /*1a520*/  IABS R126, R159 ;  /* 0x0000009f007e7213 */ /* 0x000fe20000000000 */
[----:B------:R-:W-:Y:S02]  /*1a530*/  @!P4 IMAD.IADD R122, R122, 0x1, -R3 ;  /* 0x000000017a7ac824 */ /* 0x000fe400078e0a03 */
[----:B------:R-:W-:Y:S02]  /*1a540*/  IMAD.MOV R2, RZ, RZ, -R2 ;  /* 0x000000ffff027224 */ /* 0x000fe400078e0a02 */
[----:B------:R-:W-:Y:S01]  /*1a550*/  IMAD.HI.U32 R5, R4, R126, RZ ;  /* 0x0000007e04057227 */ /* 0x000fe200078e00ff */
[----:B------:R-:W-:-:S03]  /*1a560*/  ISETP.GT.U32.AND P1, PT, R3, R122, PT ;  /* 0x0000007a0300720c */ /* 0x000fc60003f24070 */
        /* <DEDUP_REMOVED lines=8> */
[----:B------:R-:W-:-:S02]  /*1a5f0*/  IMAD R126, R3, R5, R126 ;  /* 0x00000005037e7224 */ /* 0x000fc400078e027e */
[----:B------:R-:W-:-:S03]  /*1a600*/  @!P1 IMAD.IADD R122, R122, 0x1, -R3 ;  /* 0x000000017a7a9824 */ /* 0x000fc600078e0a03 */
[----:B------:R-:W-:Y:S02]  /*1a610*/  ISETP.GT.U32.AND P1, PT, R3, R126, PT ;  /* 0x0000007e0300720c */ /* 0x000fe40003f24070 */
[----:B------:R-:W-:Y:S01]  /*1a620*/  ISETP.GE.AND P6, PT, R155, RZ, PT ;  /* 0x000000ff9b00720c */ /* 0x000fe20003fc6270 */
[--C-:B------:R-:W-:Y:S02]  /*1a630*/  @!P5 IMAD.IADD R127, R127, 0x1, -R3.reuse ;  /* 0x000000017f7fd824 */ /* 0x100fe400078e0a03 */
[--C-:B------:R-:W-:Y:S01]  /*1a640*/  @!P4 IMAD.IADD R121, R121, 0x1, -R3.reuse ;  /* 0x000000017979c824 */ /* 0x100fe200078e0a03 */
[----:B------:R-:W-:Y:S01]  /*1a650*/  ISETP.GE.AND P4, PT, R164, RZ, PT ;  /* 0x000000ffa400720c */ /* 0x000fe20003f86270 */
[----:B------:R-:W-:Y:S01]  /*1a660*/  @!P0 IMAD.IADD R124, R124, 0x1, -R3 ;  /* 0x000000017c7c8824 */ /* 0x000fe200078e0a03 */
[----:B------:R-:W-:Y:S01]  /*1a670*/  ISETP.GT.U32.AND P5, PT, R3, R127, PT ;  /* 0x0000007f0300720c */ /* 0x000fe20003fa4070 */
[----:B------:R-:W-:Y:S01]  /*1a680*/  IMAD.MOV.U32 R164, RZ, RZ, R158 ;  /* 0x000000ffffa47224 */ /* 0x000fe200078e009e */
[----:B------:R-:W-:Y:S01]  /*1a690*/  ISETP.GE.AND P0, PT, R159, RZ, PT ;  /* 0x000000ff9f00720c */ /* 0x000fe20003f06270 */
[----:B------:R-:W-:-:S02]  /*1a6a0*/  IMAD.MOV.U32 R159, RZ, RZ, R153 ;  /* 0x000000ffff9f7224 */ /* 0x000fc400078e0099 */
[----:B------:R-:W-:Y:S02]  /*1a6b0*/  IMAD.MOV.U32 R158, RZ, RZ, R154 ;  /* 0x000000ffff9e7224 */ /* 0x000fe400078e009a */
[----:B------:R-:W-:Y:S01]  /*1a6c0*/  @!P1 IMAD.IADD R126, R126, 0x1, -R3 ;  /* 0x000000017e7e9824 */ /* 0x000fe200078e0a03 */
[----:B------:R-:W-:Y:S01]  /*1a6d0*/  ISETP.GE.AND P1, PT, R163, RZ, PT ;  /* 0x000000ffa300720c */ /* 0x000fe20003f26270 */
[----:B------:R-:W-:Y:S02]  /*1a6e0*/  IMAD.MOV.U32 R155, RZ, RZ, R150 ;  /* 0x000000ffff9b7224 */ /* 0x000fe400078e0096 */
[----:B------:R-:W-:Y:S02]  /*1a6f0*/  IMAD.MOV.U32 R163, RZ, RZ, R159 ;  /* 0x000000ffffa37224 */ /* 0x000fe400078e009f */
[----:B------:R-:W-:Y:S02]  /*1a700*/  IMAD.MOV.U32 R150, RZ, RZ, R138 ;  /* 0x000000ffff967224 */ /* 0x000fe400078e008a */
[----:B------:R-:W-:-:S02]  /*1a710*/  IMAD.MOV.U32 R159, RZ, RZ, R158 ;  /* 0x000000ffff9f7224 */ /* 0x000fc400078e009e */
[----:B------:R-:W-:Y:S01]  /*1a720*/  @!P2 IMAD.MOV R118, RZ, RZ, -R118 ;  /* 0x000000ffff76a224 */ /* 0x000fe200078e0a76 */
[----:B------:R-:W-:Y:S01]  /*1a730*/  ISETP.GE.AND P2, PT, R156, RZ, PT ;  /* 0x000000ff9c00720c */ /* 0x000fe20003f46270 */
        /* <DEDUP_REMOVED lines=8> */
[----:B------:R-:W-:Y:S02]  /*1a7c0*/  IMAD.MOV.U32 R160, RZ, RZ, R159 ;  /* 0x000000ffffa07224 */ /* 0x000fe400078e009f */
[----:B------:R-:W-:Y:S02]  /*1a7d0*/  IMAD.MOV.U32 R137, RZ, RZ, R133 ;  /* 0x000000ffff897224 */ /* 0x000fe400078e0085 */
[----:B------:R-:W-:Y:S02]  /*1a7e0*/  IMAD.MOV.U32 R159, RZ, RZ, R158 ;  /* 0x000000ffff9f7224 */ /* 0x000fe400078e009e */
[----:B--2---:R-:W-:Y:S01]  /*1a7f0*/  IMAD.MOV.U32 R133, RZ, RZ, R129 ;  /* 0x000000ffff857224 */ /* 0x004fe200078e0081 */
[----:B------:R-:W-:Y:S01]  /*1a800*/  IABS R129, R161 ;  /* 0x000000a100817213 */ /* 0x000fe20000000000 */
[----:B------:R-:W-:Y:S01]  /*1a810*/  @!P5 IMAD.IADD R127, R127, 0x1, -R3 ;  /* 0x000000017f7fd824 */ /* 0x000fe200078e0a03 */
[----:B------:R-:W-:Y:S01]  /*1a820*/  ISETP.GE.AND P5, PT, R161, RZ, PT ;  /* 0x000000ffa100720c */ /* 0x000fe20003fa6270 */
[----:B------:R-:W-:-:S02]  /*1a830*/  IMAD.MOV.U32 R161, RZ, RZ, R160 ;  /* 0x000000ffffa17224 */ /* 0x000fc400078e00a0 */
[----:B------:R-:W-:Y:S02]  /*1a840*/  IMAD.MOV.U32 R160, RZ, RZ, R159 ;  /* 0x000000ffffa07224 */ /* 0x000fe400078e009f */
[----:B------:R-:W-:Y:S02]  /*1a850*/  IMAD.MOV.U32 R154, RZ, RZ, R138 ;  /* 0x000000ffff9a7224 */ /* 0x000fe400078e008a */
[----:B------:R-:W-:Y:S01]  /*1a860*/  IMAD.MOV.U32 R157, RZ, RZ, R156 ;  /* 0x000000ffff9d7224 */ /* 0x000fe200078e009c */
[----:B------:R-:W2:Y:S01]  /*1a870*/  LDL.LU R138, [R1+0x6b8] ;  /* 0x0006b800018a7983 */ /* 0x000ea20000300800 */
[----:B------:R-:W-:Y:S02]  /*1a880*/  IMAD.MOV.U32 R156, RZ, RZ, R155 ;  /* 0x000000ffff9c7224 */ /* 0x000fe400078e009b */
[----:B------:R-:W-:Y:S01]  /*1a890*/  IMAD.MOV.U32 R174, RZ, RZ, R160 ;  /* 0x000000ffffae7224 */ /* 0x000fe200078e00a0 */
[----:B------:R-:W2:Y:S01]  /*1a8a0*/  LDL.LU R155, [R1+0x6b4] ;  /* 0x0006b400019b7983 */ /* 0x000ea20000300800 */
[----:B------:R-:W-:-:S03]  /*1a8b0*/  IMAD.HI.U32 R2, R4, R129, RZ ;  /* 0x0000008104027227 */ /* 0x000fc600078e00ff */
[----:B------:R-:W4:Y:S01]  /*1a8c0*/  LDL.LU R160, [R1+0x63c] ;  /* 0x00063c0001a07983 */ /* 0x000f220000300800 */
[----:B------:R-:W-:Y:S02]  /*1a8d0*/  IMAD.MOV.U32 R153, RZ, RZ, R140 ;  /* 0x000000ffff997224 */ /* 0x000fe400078e008c */
[----:B------:R-:W-:Y:S02]  /*1a8e0*/  IMAD.MOV.U32 R140, RZ, RZ, R133 ;  /* 0x000000ffff8c7224 */ /* 0x000fe400078e0085 */
[----:B------:R-:W-:Y:S01]  /*1a8f0*/  IMAD.MOV.U32 R133, RZ, RZ, R130 ;  /* 0x000000ffff857224 */ /* 0x000fe200078e0082 */
[----:B------:R-:W-:Y:S01]  /*1a900*/  IABS R130, R162 ;  /* 0x000000a200827213 */ /* 0x000fe20000000000 */
[----:B------:R-:W-:Y:S02]  /*1a910*/  IMAD.MOV R2, RZ, RZ, -R2 ;  /* 0x000000ffff027224 */ /* 0x000fe400078e0a02 */
[----:B------:R-:W-:Y:S01]  /*1a920*/  @!P3 IMAD.MOV R121, RZ, RZ, -R121 ;  /* 0x000000ffff79b224 */ /* 0x000fe200078e0a79 */
[----:B------:R-:W-:Y:S01]  /*1a930*/  ISETP.GT.U32.AND P3, PT, R3, R124, PT ;  /* 0x0000007c0300720c */ /* 0x000fe20003f64070 */
[----:B------:R-:W-:-:S04]  /*1a940*/  IMAD.HI.U32 R5, R4, R128, RZ ;  /* 0x0000008004057227 */ /* 0x000fc800078e00ff */
[----:B------:R-:W-:Y:S01]  /*1a950*/  @!P2 IMAD.MOV R122, RZ, RZ, -R122 ;  /* 0x000000ffff7aa224 */ /* 0x000fe200078e0a7a */
[C---:B------:R-:W-:Y:S01]  /*1a960*/  ISETP.GT.U32.AND P2, PT, R3.reuse, R126, PT ;  /* 0x0000007e0300720c */ /* 0x040fe20003f44070 */
[----:B------:R-:W-:Y:S02]  /*1a970*/  IMAD R129, R3, R2, R129 ;  /* 0x0000000203817224 */ /* 0x000fe400078e0281 */
[----:B------:R-:W-:-:S04]  /*1a980*/  IMAD.HI.U32 R2, R4, R130, RZ ;  /* 0x0000008204027227 */ /* 0x000fc800078e00ff */
[----:B------:R-:W-:Y:S02]  /*1a990*/  IMAD.MOV R5, RZ, RZ, -R5 ;  /* 0x000000ffff057224 */ /* 0x000fe400078e0a05 */
[----:B------:R-:W-:Y:S02]  /*1a9a0*/  IMAD.MOV R2, RZ, RZ, -R2 ;  /* 0x000000ffff027224 */ /* 0x000fe400078e0a02 */
[C---:B------:R-:W-:Y:S02]  /*1a9b0*/  IMAD R128, R3.reuse, R5, R128 ;  /* 0x0000000503807224 */ /* 0x040fe400078e0280 */
[C---:B------:R-:W-:Y:S02]  /*1a9c0*/  IMAD R130, R3.reuse, R2, R130 ;  /* 0x0000000203827224 */ /* 0x040fe400078e0282 */
[--C-:B------:R-:W-:Y:S01]  /*1a9d0*/  @!P3 IMAD.IADD R124, R124, 0x1, -R3.reuse ;  /* 0x000000017c7cb824 */ /* 0x100fe200078e0a03 */
[C---:B------:R-:W-:Y:S01]  /*1a9e0*/  ISETP.GT.U32.AND P3, PT, R3.reuse, R128, PT ;  /* 0x000000800300720c */ /* 0x040fe20003f64070 */
[----:B------:R-:W-:Y:S01]  /*1a9f0*/  @!P2 IMAD.IADD R126, R126, 0x1, -R3 ;  /* 0x000000017e7ea824 */ /* 0x000fe200078e0a03 */
[C---:B------:R-:W-:Y:S01]  /*1aa00*/  ISETP.GT.U32.AND P2, PT, R3.reuse, R130, PT ;  /* 0x000000820300720c */ /* 0x040fe20003f44070 */
[----:B------:R-:W-:Y:S01]  /*1aa10*/  @!P4 IMAD.MOV R124, RZ, RZ, -R124 ;  /* 0x000000ffff7cc224 */ /* 0x000fe200078e0a7c */
[----:B------:R-:W-:Y:S01]  /*1aa20*/  ISETP.GT.U32.AND P4, PT, R3, R129, PT ;  /* 0x000000810300720c */ /* 0x000fe20003f84070 */
[----:B------:R-:W-:-:S08]  /*1aa30*/  IMAD.MOV.U32 R158, RZ, RZ, R157 ;  /* 0x000000ffff9e7224 */ /* 0x000fd000078e009d */
[--C-:B------:R-:W-:Y:S02]  /*1aa40*/  @!P3 IMAD.IADD R128, R128, 0x1, -R3.reuse ;  /* 0x000000018080b824 */ /* 0x100fe400078e0a03 */
[--C-:B------:R-:W-:Y:S02]  /*1aa50*/  @!P2 IMAD.IADD R130, R130, 0x1, -R3.reuse ;  /* 0x000000018282a824 */ /* 0x100fe400078e0a03 */
[----:B------:R-:W-:Y:S01]  /*1aa60*/  @!P4 IMAD.IADD R129, R129, 0x1, -R3 ;  /* 0x000000018181c824 */ /* 0x000fe200078e0a03 */
[C---:B------:R-:W-:Y:S01]  /*1aa70*/  ISETP.GT.U32.AND P4, PT, R3.reuse, R128, PT ;  /* 0x000000800300720c */ /* 0x040fe20003f84070 */
[----:B------:R-:W-:Y:S01]  /*1aa80*/  IMAD.MOV.U32 R157, RZ, RZ, R143 ;  /* 0x000000ffff9d7224 */ /* 0x000fe200078e008f */
[----:B------:R-:W-:Y:S01]  /*1aa90*/  ISETP.GT.U32.AND P2, PT, R3, R130, PT ;  /* 0x000000820300720c */ /* 0x000fe20003f44070 */
[----:B------:R-:W-:Y:S02]  /*1aaa0*/  IMAD.MOV.U32 R143, RZ, RZ, R131 ;  /* 0x000000ffff8f7224 */ /* 0x000fe400078e0083 */
[----:B------:R-:W-:-:S02]  /*1aab0*/  IMAD.MOV.U32 R159, RZ, RZ, R158 ;  /* 0x000000ffff9f7224 */ /* 0x000fc400078e009e */
[----:B------:R-:W-:Y:S01]  /*1aac0*/  IMAD.MOV.U32 R158, RZ, RZ, R143 ;  /* 0x000000ffff9e7224 */ /* 0x000fe200078e008f */
[----:B------:R-:W-:Y:S01]  /*1aad0*/  IABS R131, R165 ;  /* 0x000000a500837213 */ /* 0x000fe20000000000 */
[----:B------:R-:W-:Y:S02]  /*1aae0*/  IMAD.MOV.U32 R143, RZ, RZ, R140 ;  /* 0x000000ffff8f7224 */ /* 0x000fe400078e008c */
[----:B------:R-:W-:Y:S01]  /*1aaf0*/  @!P1 IMAD.MOV R127, RZ, RZ, -R127 ;  /* 0x000000ffff7f9224 */ /* 0x000fe200078e0a7f */
[----:B------:R-:W-:Y:S01]  /*1ab00*/  ISETP.GE.AND P1, PT, R165, RZ, PT ;  /* 0x000000ffa500720c */ /* 0x000fe20003f26270 */
[----:B------:R-:W-:Y:S02]  /*1ab10*/  IMAD.MOV.U32 R140, RZ, RZ, R132 ;  /* 0x000000ffff8c7224 */ /* 0x000fe400078e0084 */
[----:B------:R-:W-:Y:S01]  /*1ab20*/  IMAD.MOV.U32 R165, RZ, RZ, R136 ;  /* 0x000000ffffa57224 */ /* 0x000fe200078e0088 */
[----:B------:R-:W-:Y:S01]  /*1ab30*/  ISETP.GE.AND P3, PT, R162, RZ, PT ;  /* 0x000000ffa200720c */ /* 0x000fe20003f66270 */
[----:B------:R-:W-:Y:S01]  /*1ab40*/  IMAD.MOV.U32 R175, RZ, RZ, R159 ;  /* 0x000000ffffaf7224 */ /* 0x000fe200078e009f */
[----:B------:R-:W-:Y:S01]  /*1ab50*/  IABS R132, R164 ;  /* 0x000000a400847213 */ /* 0x000fe20000000000 */
[----:B------:R-:W-:-:S02]  /*1ab60*/  IMAD.MOV.U32 R169, RZ, RZ, R161 ;  /* 0x000000ffffa97224 */ /* 0x000fc400078e00a1 */
[----:B------:R-:W-:Y:S02]  /*1ab70*/  IMAD.MOV.U32 R159, RZ, RZ, R143 ;  /* 0x000000ffff9f7224 */ /* 0x000fe400078e008f */
[----:B------:R-:W-:Y:S02]  /*1ab80*/  IMAD.MOV.U32 R162, RZ, RZ, R140 ;  /* 0x000000ffffa27224 */ /* 0x000fe400078e008c */
[----:B------:R-:W-:Y:S01]  /*1ab90*/  @!P4 IMAD.IADD R128, R128, 0x1, -R3 ;  /* 0x000000018080c824 */ /* 0x000fe200078e0a03 */
[----:B------:R-:W-:Y:S01]  /*1aba0*/  ISETP.GE.AND P4, PT, R164, RZ, PT ;  /* 0x000000ffa400720c */ /* 0x000fe20003f86270 */
[----:B------:R-:W-:Y:S01]  /*1abb0*/  IMAD.MOV.U32 R161, RZ, RZ, R139 ;  /* 0x000000ffffa17224 */ /* 0x000fe200078e008b */
[----:B------:R-:W2:Y:S01]  /*1abc0*/  LDL.LU R140, [R1+0x6c4] ;  /* 0x0006c400018c7983 */ /* 0x000ea20000300800 */
[----:B------:R-:W-:Y:S02]  /*1abd0*/  IMAD.MOV.U32 R172, RZ, RZ, R165 ;  /* 0x000000ffffac7224 */ /* 0x000fe400078e00a5 */
[----:B------:R-:W-:Y:S01]  /*1abe0*/  IMAD.MOV.U32 R139, RZ, RZ, R133 ;  /* 0x000000ffff8b7224 */ /* 0x000fe200078e0085 */
[----:B------:R-:W2:Y:S01]  /*1abf0*/  LDL.LU R143, [R1+0x760] ;  /* 0x00076000018f7983 */ /* 0x000ea20000300800 */
[----:B------:R-:W-:Y:S01]  /*1ac00*/  @!P2 IMAD.IADD R130, R130, 0x1, -R3 ;  /* 0x000000018282a824 */ /* 0x000fe200078e0a03 */
[----:B------:R-:W-:Y:S01]  /*1ac10*/  IABS R133, R163 ;  /* 0x000000a300857213 */ /* 0x000fe20000000000 */
[----:B------:R-:W-:Y:S01]  /*1ac20*/  IMAD.MOV.U32 R164, RZ, RZ, R157 ;  /* 0x000000ffffa47224 */ /* 0x000fe200078e009d */
[----:B------:R-:W-:Y:S01]  /*1ac30*/  ISETP.GE.AND P2, PT, R163, RZ, PT ;  /* 0x000000ffa300720c */ /* 0x000fe20003f46270 */
[----:B------:R-:W-:-:S02]  /*1ac40*/  IMAD.MOV.U32 R165, RZ, RZ, R154 ;  /* 0x000000ffffa57224 */ /* 0x000fc400078e009a */
[----:B------:R-:W-:Y:S02]  /*1ac50*/  IMAD.MOV.U32 R157, RZ, RZ, R251 ;  /* 0x000000ffff9d7224 */ /* 0x000fe400078e00fb */
[----:B------:R-:W-:Y:S01]  /*1ac60*/  IMAD.MOV.U32 R154, RZ, RZ, R152 ;  /* 0x000000ffff9a7224 */ /* 0x000fe200078e0098 */
[----:B------:R-:W2:Y:S01]  /*1ac70*/  LDL.LU R251, [R1+0x758] ;  /* 0x0007580001fb7983 */ /* 0x000ea20000300800 */
[----:B------:R-:W-:Y:S02]  /*1ac80*/  IMAD.MOV.U32 R173, RZ, RZ, R162 ;  /* 0x000000ffffad7224 */ /* 0x000fe400078e00a2 */
[----:B------:R-:W-:Y:S02]  /*1ac90*/  IMAD.MOV.U32 R163, RZ, RZ, R158 ;  /* 0x000000ffffa37224 */ /* 0x000fe400078e009e */
[----:B------:R-:W-:Y:S01]  /*1aca0*/  IMAD.MOV.U32 R152, RZ, RZ, R151 ;  /* 0x000000ffff987224 */ /* 0x000fe200078e0097 */
[----:B------:R-:W2:Y:S01]  /*1acb0*/  LDL.LU R158, [R1+0x6cc] ;  /* 0x0006cc00019e7983 */ /* 0x000ea20000300800 */
[----:B------:R-:W-:-:S03]  /*1acc0*/  IMAD.MOV.U32 R162, RZ, RZ, R159 ;  /* 0x000000ffffa27224 */ /* 0x000fc600078e009f */
[----:B------:R-:W2:Y:S01]  /*1acd0*/  LDL.LU R159, [R1+0x6ec] ;  /* 0x0006ec00019f7983 */ /* 0x000ea20000300800 */
[----:B---3--:R-:W-:Y:S02]  /*1ace0*/  IMAD.MOV.U32 R151, RZ, RZ, R149 ;  /* 0x000000ffff977224 */ /* 0x008fe400078e0095 */
[----:B------:R-:W-:Y:S02]  /*1acf0*/  IMAD.MOV.U32 R149, RZ, RZ, R146 ;  /* 0x000000ffff957224 */ /* 0x000fe400078e0092 */
[----:B------:R-:W3:Y:S01]  /*1ad00*/  LDL.LU R146, [R1+0x680] ;  /* 0x0006800001927983 */ /* 0x000ee20000300800 */
[----:B------:R-:W-:Y:S01]  /*1ad10*/  @!P0 IMAD.MOV R126, RZ, RZ, -R126 ;  /* 0x000000ffff7e8224 */ /* 0x000fe200078e0a7e */
[----:B------:R-:W-:Y:S01]  /*1ad20*/  ISETP.GT.U32.AND P0, PT, R3, R129, PT ;  /* 0x000000810300720c */ /* 0x000fe20003f04070 */
[----:B------:R-:W-:-:S04]  /*1ad30*/  IMAD.HI.U32 R6, R4, R131, RZ ;  /* 0x0000008304067227 */ /* 0x000fc800078e00ff */
[----:B------:R-:W-:-:S04]  /*1ad40*/  IMAD.MOV R6, RZ, RZ, -R6 ;  /* 0x000000ffff067224 */ /* 0x000fc800078e0a06 */
[----:B------:R-:W-:-:S04]  /*1ad50*/  IMAD R131, R3, R6, R131 ;  /* 0x0000000603837224 */ /* 0x000fc800078e0283 */
[----:B------:R-:W-:Y:S01]  /*1ad60*/  @!P0 IMAD.IADD R129, R129, 0x1, -R3 ;  /* 0x0000000181818824 */ /* 0x000fe200078e0a03 */
[----:B------:R-:W-:Y:S01]  /*1ad70*/  ISETP.GT.U32.AND P0, PT, R3, R131, PT ;  /* 0x000000830300720c */ /* 0x000fe20003f04070 */
[----:B------:R-:W-:-:S04]  /*1ad80*/  IMAD.HI.U32 R2, R4, R132, RZ ;  /* 0x0000008404027227 */ /* 0x000fc800078e00ff */
[----:B------:R-:W-:-:S04]  /*1ad90*/  IMAD.HI.U32 R5, R4, R133, RZ ;  /* 0x0000008504057227 */ /* 0x000fc800078e00ff */
[----:B------:R-:W-:-:S04]  /*1ada0*/  IMAD.MOV R2, RZ, RZ, -R2 ;  /* 0x000000ffff027224 */ /* 0x000fc800078e0a02 */
[----:B------:R-:W-:Y:S02]  /*1adb0*/  @!P0 IMAD.IADD R131, R131, 0x1, -R3 ;  /* 0x0000000183838824 */ /* 0x000fe400078e0a03 */
[----:B------:R-:W-:Y:S02]  /*1adc0*/  IMAD.MOV R5, RZ, RZ, -R5 ;  /* 0x000000ffff057224 */ /* 0x000fe400078e0a05 */
[C---:B------:R-:W-:Y:S01]  /*1add0*/  IMAD R132, R3.reuse, R2, R132 ;  /* 0x0000000203847224 */ /* 0x040fe200078e0284 */
[C---:B------:R-:W-:Y:S01]  /*1ade0*/  ISETP.GT.U32.AND P0, PT, R3.reuse, R131, PT ;  /* 0x000000830300720c */ /* 0x040fe20003f04070 */
[----:B------:R-:W-:Y:S02]  /*1adf0*/  IMAD.MOV.U32 R170, RZ, RZ, R161 ;  /* 0x000000ffffaa7224 */ /* 0x000fe400078e00a1 */
[C---:B------:R-:W-:Y:S02]  /*1ae00*/  IMAD R133, R3.reuse, R5, R133 ;  /* 0x0000000503857224 */ /* 0x040fe400078e0285 */
[----:B------:R-:W-:Y:S01]  /*1ae10*/  @!P6 IMAD.MOV R128, RZ, RZ, -R128 ;  /* 0x000000ffff80e224 */ /* 0x000fe200078e0a80 */
[----:B------:R-:W-:Y:S01]  /*1ae20*/  ISETP.GT.U32.AND P6, PT, R3, R132, PT ;  /* 0x000000840300720c */ /* 0x000fe20003fc4070 */
[----:B------:R-:W-:-:S02]  /*1ae30*/  IMAD.MOV.U32 R161, RZ, RZ, R134 ;  /* 0x000000ffffa17224 */ /* 0x000fc400078e0086 */
[----:B------:R-:W-:Y:S01]  /*1ae40*/  @!P5 IMAD.MOV R129, RZ, RZ, -R129 ;  /* 0x000000ffff81d224 */ /* 0x000fe200078e0a81 */
[----:B------:R-:W-:-:S03]  /*1ae50*/  ISETP.GT.U32.AND P5, PT, R3, R133, PT ;  /* 0x000000850300720c */ /* 0x000fc60003fa4070 */
[----:B------:R-:W-:Y:S01]  /*1ae60*/  @!P0 IMAD.IADD R131, R131, 0x1, -R3 ;  /* 0x0000000183838824 */ /* 0x000fe200078e0a03 */
[----:B------:R-:W-:-:S03]  /*1ae70*/  IABS R136, R174 ;  /* 0x000000ae00887213 */ /* 0x000fc60000000000 */
[----:B------:R-:W-:Y:S02]  /*1ae80*/  @!P1 IMAD.MOV R131, RZ, RZ, -R131 ;  /* 0x000000ffff839224 */ /* 0x000fe400078e0a83 */
[----:B------:R-:W-:Y:S02]  /*1ae90*/  @!P6 IMAD.IADD R132, R132, 0x1, -R3 ;  /* 0x000000018484e824 */ /* 0x000fe400078e0a03 */
[----:B------:R-:W-:Y:S01]  /*1aea0*/  IMAD.MOV.U32 R166, RZ, RZ, R137 ;  /* 0x000000ffffa67224 */ /* 0x000fe200078e0089 */
[----:B------:R-:W-:Y:S01]  /*1aeb0*/  IABS R137, R169 ;  /* 0x000000a900897213 */ /* 0x000fe20000000000 */
[----:B------:R-:W-:Y:S01]  /*1aec0*/  @!P5 IMAD.IADD R133, R133, 0x1, -R3 ;  /* 0x000000018585d824 */ /* 0x000fe200078e0a03 */
[----:B------:R-:W-:-:S04]  /*1aed0*/  ISETP.GT.U32.AND P6, PT, R3, R132, PT ;  /* 0x000000840300720c */ /* 0x000fc80003fc4070 */
[----:B------:R-:W-:Y:S01]  /*1aee0*/  ISETP.GT.U32.AND P5, PT, R3, R133, PT ;  /* 0x000000850300720c */ /* 0x000fe20003fa4070 */
[----:B------:R-:W-:-:S08]  /*1aef0*/  IMAD.MOV.U32 R168, RZ, RZ, R162 ;  /* 0x000000ffffa87224 */ /* 0x000fd000078e00a2 */
[----:B------:R-:W-:-:S04]  /*1af00*/  @!P6 IMAD.IADD R132, R132, 0x1, -R3 ;  /* 0x000000018484e824 */ /* 0x000fc800078e0a03 */
[----:B------:R-:W-:Y:S02]  /*1af10*/  @!P5 IMAD.IADD R133, R133, 0x1, -R3 ;  /* 0x000000018585d824 */ /* 0x000fe400078e0a03 */
[----:B------:R-:W-:Y:S02]  /*1af20*/  @!P3 IMAD.MOV R130, RZ, RZ, -R130 ;  /* 0x000000ffff82b224 */ /* 0x000fe400078e0a82 */
[----:B------:R-:W-:Y:S02]  /*1af30*/  IMAD.MOV.U32 R171, RZ, RZ, R166 ;  /* 0x000000ffffab7224 */ /* 0x000fe400078e00a6 */
[----:B------:R-:W-:Y:S02]  /*1af40*/  IMAD.MOV.U32 R166, RZ, RZ, R164 ;  /* 0x000000ffffa67224 */ /* 0x000fe400078e00a4 */
[----:B------:R-:W-:Y:S02]  /*1af50*/  IMAD.MOV.U32 R164, RZ, RZ, R153 ;  /* 0x000000ffffa47224 */ /* 0x000fe400078e0099 */
[----:B----4-:R-:W-:-:S02]  /*1af60*/  IMAD.MOV.U32 R167, RZ, RZ, R160 ;  /* 0x000000ffffa77224 */ /* 0x010fc400078e00a0 */
[----:B------:R-:W-:Y:S02]  /*1af70*/  IMAD.MOV.U32 R160, RZ, RZ, R142 ;  /* 0x000000ffffa07224 */ /* 0x000fe400078e008e */
[----:B------:R-:W-:Y:S01]  /*1af80*/  IMAD.MOV.U32 R142, RZ, RZ, R135 ;  /* 0x000000ffff8e7224 */ /* 0x000fe200078e0087 */
[----:B------:R-:W-:Y:S02]  /*1af90*/  IABS R135, R175 ;  /* 0x000000af00877213 */ /* 0x000fe40000000000 */
[----:B------:R-:W-:-:S03]  /*1afa0*/  IABS R134, R167 ;  /* 0x000000a700867213 */ /* 0x000fc60000000000 */
[----:B------:R-:W-:-:S04]  /*1afb0*/  IMAD.HI.U32 R2, R4, R135, RZ ;  /* 0x0000008704027227 */ /* 0x000fc800078e00ff */
[----:B------:R-:W-:Y:S02]  /*1afc0*/  IMAD.MOV R2, RZ, RZ, -R2 ;  /* 0x000000ffff027224 */ /* 0x000fe400078e0a02 */
[----:B------:R-:W-:-:S04]  /*1afd0*/  IMAD.HI.U32 R5, R4, R134, RZ ;  /* 0x0000008604057227 */ /* 0x000fc800078e00ff */
[----:B------:R-:W-:Y:S02]  /*1afe0*/  IMAD R135, R3, R2, R135 ;  /* 0x0000000203877224 */ /* 0x000fe400078e0287 */
[----:B------:R-:W-:-:S03]  /*1aff0*/  IMAD.MOV R5, RZ, RZ, -R5 ;  /* 0x000000ffff057224 */ /* 0x000fc600078e0a05 */
[C---:B------:R-:W-:Y:S01]  /*1b000*/  ISETP.GT.U32.AND P1, PT, R3.reuse, R135, PT ;  /* 0x000000870300720c */ /* 0x040fe20003f24070 */
[----:B------:R-:W-:Y:S02]  /*1b010*/  IMAD R134, R3, R5, R134 ;  /* 0x0000000503867224 */ /* 0x000fe400078e0286 */
[----:B------:R-:W-:-:S03]  /*1b020*/  IMAD.HI.U32 R5, R4, R136, RZ ;  /* 0x0000008804057227 */ /* 0x000fc600078e00ff */
[----:B------:R-:W-:Y:S01]  /*1b030*/  ISETP.GT.U32.AND P0, PT, R3, R134, PT ;  /* 0x000000860300720c */ /* 0x000fe20003f04070 */
[----:B------:R-:W-:Y:S02]  /*1b040*/  IMAD.MOV R5, RZ, RZ, -R5 ;  /* 0x000000ffff057224 */ /* 0x000fe400078e0a05 */
[----:B------:R-:W-:-:S04]  /*1b050*/  IMAD.HI.U32 R2, R4, R137, RZ ;  /* 0x0000008904027227 */ /* 0x000fc800078e00ff */
[----:B--2---:R-:W-:Y:S01]  /*1b060*/  IMAD.MOV.U32 R162, RZ, RZ, R138 ;  /* 0x000000ffffa27224 */ /* 0x004fe200078e008a */
[----:B------:R-:W-:Y:S01]  /*1b070*/  IABS R138, R170 ;  /* 0x000000aa008a7213 */ /* 0x000fe20000000000 */
[----:B------:R-:W-:Y:S02]  /*1b080*/  IMAD R136, R3, R5, R136 ;  /* 0x0000000503887224 */ /* 0x000fe400078e0288 */
[----:B------:R-:W-:Y:S02]  /*1b090*/  IMAD.MOV R2, RZ, RZ, -R2 ;  /* 0x000000ffff027224 */ /* 0x000fe400078e0a02 */
[----:B------:R-:W-:Y:S01]  /*1b0a0*/  @!P1 IMAD.IADD R135, R135, 0x1, -R3 ;  /* 0x0000000187879824 */ /* 0x000fe200078e0a03 */
[C---:B------:R-:W-:Y:S01]  /*1b0b0*/  ISETP.GT.U32.AND P6, PT, R3.reuse, R136, PT ;  /* 0x000000880300720c */ /* 0x040fe20003fc4070 */
[C---:B------:R-:W-:Y:S02]  /*1b0c0*/  IMAD R137, R3.reuse, R2, R137 ;  /* 0x0000000203897224 */ /* 0x040fe400078e0289 */
[----:B------:R-:W-:Y:S01]  /*1b0d0*/  @!P0 IMAD.IADD R134, R134, 0x1, -R3 ;  /* 0x0000000186868824 */ /* 0x000fe200078e0a03 */
[C---:B------:R-:W-:Y:S01]  /*1b0e0*/  ISETP.GT.U32.AND P1, PT, R3.reuse, R135, PT ;  /* 0x000000870300720c */ /* 0x040fe20003f24070 */
[----:B------:R-:W-:Y:S01]  /*1b0f0*/  IMAD.HI.U32 R5, R4, R138, RZ ;  /* 0x0000008a04057227 */ /* 0x000fe200078e00ff */
[----:B------:R-:W-:-:S02]  /*1b100*/  ISETP.GT.U32.AND P5, PT, R3, R137, PT ;  /* 0x000000890300720c */ /* 0x000fc40003fa4070 */
[----:B------:R-:W-:Y:S01]  /*1b110*/  ISETP.GT.U32.AND P0, PT, R3, R134, PT ;  /* 0x000000860300720c */ /* 0x000fe20003f04070 */
[----:B------:R-:W-:Y:S01]  /*1b120*/  IMAD.MOV R5, RZ, RZ, -R5 ;  /* 0x000000ffff057224 */ /* 0x000fe200078e0a05 */
[----:B------:R-:W-:-:S03]  /*1b130*/  ISETP.GE.AND P3, PT, R167, RZ, PT ;  /* 0x000000ffa700720c */ /* 0x000fc60003f66270 */
[----:B------:R-:W-:Y:S02]  /*1b140*/  IMAD R138, R3, R5, R138 ;  /* 0x00000005038a7224 */ /* 0x000fe400078e028a */
[--C-:B------:R-:W-:Y:S02]  /*1b150*/  @!P6 IMAD.IADD R136, R136, 0x1, -R3.reuse ;  /* 0x000000018888e824 */ /* 0x100fe400078e0a03 */
[----:B------:R-:W-:Y:S01]  /*1b160*/  @!P1 IMAD.IADD R135, R135, 0x1, -R3 ;  /* 0x0000000187879824 */ /* 0x000fe200078e0a03 */
[----:B------:R-:W-:Y:S01]  /*1b170*/  ISETP.GT.U32.AND P1, PT, R3, R138, PT ;  /* 0x0000008a0300720c */ /* 0x000fe20003f24070 */
[----:B------:R-:W-:Y:S01]  /*1b180*/  IMAD.MOV.U32 R167, RZ, RZ, R163 ;  /* 0x000000ffffa77224 */ /* 0x000fe200078e00a3 */
[----:B------:R-:W-:Y:S01]  /*1b190*/  ISETP.GE.AND P6, PT, R169, RZ, PT ;  /* 0x000000ffa900720c */ /* 0x000fe20003fc6270 */
[----:B------:R-:W-:Y:S02]  /*1b1a0*/  IMAD.MOV.U32 R169, RZ, RZ, R168 ;  /* 0x000000ffffa97224 */ /* 0x000fe400078e00a8 */
[--C-:B------:R-:W-:Y:S01]  /*1b1b0*/  @!P5 IMAD.IADD R137, R137, 0x1, -R3.reuse ;  /* 0x000000018989d824 */ /* 0x100fe200078e0a03 */
[----:B------:R-:W-:Y:S01]  /*1b1c0*/  ISETP.GT.U32.AND P5, PT, R3, R136, PT ;  /* 0x000000880300720c */ /* 0x000fe20003fa4070 */
[----:B------:R-:W-:-:S02]  /*1b1d0*/  @!P0 IMAD.IADD R134, R134, 0x1, -R3 ;  /* 0x0000000186868824 */ /* 0x000fc400078e0a03 */
[----:B------:R-:W-:Y:S02]  /*1b1e0*/  IMAD.MOV.U32 R168, RZ, RZ, R167 ;  /* 0x000000ffffa87224 */ /* 0x000fe400078e00a7 */
[----:B------:R-:W-:Y:S02]  /*1b1f0*/  IMAD.MOV.U32 R167, RZ, RZ, R166 ;  /* 0x000000ffffa77224 */ /* 0x000fe400078e00a6 */
[----:B------:R-:W-:Y:S02]  /*1b200*/  IMAD.MOV.U32 R153, RZ, RZ, R150 ;  /* 0x000000ffff997224 */ /* 0x000fe400078e0096 */
[----:B------:R-:W-:Y:S01]  /*1b210*/  @!P3 IMAD.MOV R134, RZ, RZ, -R134 ;  /* 0x000000ffff86b224 */ /* 0x000fe200078e0a86 */
[----:B------:R-:W-:Y:S01]  /*1b220*/  ISETP.GE.AND P3, PT, R170, RZ, PT ;  /* 0x000000ffaa00720c */ /* 0x000fe20003f66270 */
        /* <DEDUP_REMOVED lines=10> */
[----:B------:R-:W-:Y:S01]  /*1b2d0*/  @!P1 IMAD.IADD R138, R138, 0x1, -R3 ;  /* 0x000000018a8a9824 */ /* 0x000fe200078e0a03 */
[----:B------:R-:W-:Y:S01]  /*1b2e0*/  ISETP.GE.AND P1, PT, R171, RZ, PT ;  /* 0x000000ffab00720c */ /* 0x000fe20003f26270 */
[----:B------:R-:W-:Y:S01]  /*1b2f0*/  IMAD.MOV.U32 R178, RZ, RZ, R167 ;  /* 0x000000ffffb27224 */ /* 0x000fe200078e00a7 */
[----:B------:R-:W4:Y:S01]  /*1b300*/  LDL.LU R153, [R1+0x748] ;  /* 0x0007480001997983 */ /* 0x000f220000300800 */
[----:B------:R-:W-:Y:S02]  /*1b310*/  IMAD.MOV.U32 R151, RZ, RZ, R150 ;  /* 0x000000ffff977224 */ /* 0x000fe400078e0096 */
[----:B------:R-:W-:Y:S02]  /*1b320*/  IMAD.MOV.U32 R167, RZ, RZ, R154 ;  /* 0x000000ffffa77224 */ /* 0x000fe400078e009a */
[----:B------:R-:W-:-:S02]  /*1b330*/  IMAD.MOV.U32 R150, RZ, RZ, R149 ;  /* 0x000000ffff967224 */ /* 0x000fc400078e0095 */
[----:B------:R-:W-:Y:S01]  /*1b340*/  IMAD.MOV.U32 R154, RZ, RZ, R148 ;  /* 0x000000ffff9a7224 */ /* 0x000fe200078e0094 */
[----:B------:R-:W4:Y:S01]  /*1b350*/  LDL.LU R149, [R1+0x6b0] ;  /* 0x0006b00001957983 */ /* 0x000f220000300800 */
[----:B------:R-:W-:Y:S01]  /*1b360*/  @!P5 IMAD.IADD R136, R136, 0x1, -R3 ;  /* 0x000000018888d824 */ /* 0x000fe200078e0a03 */
[----:B------:R-:W-:Y:S02]  /*1b370*/  IABS R139, R173 ;  /* 0x000000ad008b7213 */ /* 0x000fe40000000000 */
[----:B------:R-:W4:Y:S01]  /*1b380*/  LDL.LU R148, [R1+0x708] ;  /* 0x0007080001947983 */ /* 0x000f220000300800 */
[----:B------:R-:W-:Y:S01]  /*1b390*/  ISETP.GE.AND P5, PT, R173, RZ, PT ;  /* 0x000000ffad00720c */ /* 0x000fe20003fa6270 */
[----:B------:R-:W-:Y:S01]  /*1b3a0*/  @!P4 IMAD.MOV R132, RZ, RZ, -R132 ;  /* 0x000000ffff84c224 */ /* 0x000fe200078e0a84 */
[----:B------:R-:W-:Y:S02]  /*1b3b0*/  ISETP.GE.AND P0, PT, R174, RZ, PT ;  /* 0x000000ffae00720c */ /* 0x000fe40003f06270 */
[----:B------:R-:W-:Y:S01]  /*1b3c0*/  ISETP.GE.AND P4, PT, R175, RZ, PT ;  /* 0x000000ffaf00720c */ /* 0x000fe20003f86270 */
[----:B---3--:R-:W-:-:S04]  /*1b3d0*/  IMAD.MOV.U32 R166, RZ, RZ, R146 ;  /* 0x000000ffffa67224 */ /* 0x008fc800078e0092 */
[----:B------:R-:W-:Y:S02]  /*1b3e0*/  IMAD.MOV.U32 R170, RZ, RZ, R166 ;  /* 0x000000ffffaa7224 */ /* 0x000fe400078e00a6 */
[----:B------:R-:W-:Y:S02]  /*1b3f0*/  IMAD.MOV.U32 R166, RZ, RZ, R164 ;  /* 0x000000ffffa67224 */ /* 0x000fe400078e00a4 */
[----:B------:R-:W-:Y:S01]  /*1b400*/  IMAD.MOV.U32 R164, RZ, RZ, R141 ;  /* 0x000000ffffa47224 */ /* 0x000fe200078e008d */
[----:B------:R-:W-:Y:S01]  /*1b410*/  IABS R141, R171 ;  /* 0x000000ab008d7213 */ /* 0x000fe20000000000 */
[----:B------:R-:W-:Y:S02]  /*1b420*/  IMAD.MOV.U32 R171, RZ, RZ, R169 ;  /* 0x000000ffffab7224 */ /* 0x000fe400078e00a9 */
[----:B------:R-:W-:Y:S02]  /*1b430*/  IMAD.MOV.U32 R169, RZ, RZ, R164 ;  /* 0x000000ffffa97224 */ /* 0x000fe400078e00a4 */
[----:B------:R-:W-:-:S02]  /*1b440*/  IMAD.MOV.U32 R164, RZ, RZ, R155 ;  /* 0x000000ffffa47224 */ /* 0x000fc400078e009b */
[----:B------:R-:W3:Y:S04]  /*1b450*/  LDL.LU R155, [R1+0x6e4] ;  /* 0x0006e400019b7983 */ /* 0x000ee80000300800 */
[----:B------:R-:W4:Y:S04]  /*1b460*/  LDL.LU R173, [R1+0x674] ;  /* 0x0006740001ad7983 */ /* 0x000f280000300800 */
[----:B------:R-:W3:Y:S04]  /*1b470*/  LDL.LU R174, [R1+0x678] ;  /* 0x0006780001ae7983 */ /* 0x000ee80000300800 */
[----:B------:R-:W4:Y:S01]  /*1b480*/  LDL.LU R175, [R1+0x67c] ;  /* 0x00067c0001af7983 */ /* 0x000f220000300800 */
[----:B------:R-:W-:-:S04]  /*1b490*/  IMAD.HI.U32 R2, R4, R139, RZ ;  /* 0x0000008b04027227 */ /* 0x000fc800078e00ff */
[----:B------:R-:W-:-:S04]  /*1b4a0*/  IMAD.MOV R2, RZ, RZ, -R2 ;  /* 0x000000ffff027224 */ /* 0x000fc800078e0a02 */
[C---:B------:R-:W-:Y:S02]  /*1b4b0*/  IMAD R139, R3.reuse, R2, R139 ;  /* 0x00000002038b7224 */ /* 0x040fe400078e028b */
[----:B------:R-:W-:Y:S01]  /*1b4c0*/  @!P2 IMAD.MOV R133, RZ, RZ, -R133 ;  /* 0x000000ffff85a224 */ /* 0x000fe200078e0a85 */
[C---:B------:R-:W-:Y:S01]  /*1b4d0*/  ISETP.GT.U32.AND P2, PT, R3.reuse, R137, PT ;  /* 0x000000890300720c */ /* 0x040fe20003f44070 */
[----:B------:R-:W-:Y:S01]  /*1b4e0*/  @!P4 IMAD.MOV R135, RZ, RZ, -R135 ;  /* 0x000000ffff87c224 */ /* 0x000fe200078e0a87 */
[----:B------:R-:W-:-:S11]  /*1b4f0*/  ISETP.GT.U32.AND P4, PT, R3, R139, PT ;  /* 0x0000008b0300720c */ /* 0x000fd60003f84070 */
[--C-:B------:R-:W-:Y:S02]  /*1b500*/  @!P2 IMAD.IADD R137, R137, 0x1, -R3.reuse ;  /* 0x000000018989a824 */ /* 0x100fe400078e0a03 */
[----:B------:R-:W-:Y:S02]  /*1b510*/  @!P4 IMAD.IADD R139, R139, 0x1, -R3 ;  /* 0x000000018b8bc824 */ /* 0x000fe400078e0a03 */
[----:B------:R-:W-:-:S03]  /*1b520*/  @!P6 IMAD.MOV R137, RZ, RZ, -R137 ;  /* 0x000000ffff89e224 */ /* 0x000fc600078e0a89 */
[----:B------:R-:W-:Y:S01]  /*1b530*/  ISETP.GT.U32.AND P6, PT, R3, R139, PT ;  /* 0x0000008b0300720c */ /* 0x000fe20003fc4070 */
[----:B------:R-:W-:Y:S02]  /*1b540*/  IMAD.MOV.U32 R176, RZ, RZ, R169 ;  /* 0x000000ffffb07224 */ /* 0x000fe400078e00a9 */
[----:B------:R-:W-:Y:S02]  /*1b550*/  IMAD.MOV.U32 R184, RZ, RZ, R171 ;  /* 0x000000ffffb87224 */ /* 0x000fe400078e00ab */
[----:B------:R-:W-:Y:S02]  /*1b560*/  IMAD.MOV.U32 R171, RZ, RZ, R167 ;  /* 0x000000ffffab7224 */ /* 0x000fe400078e00a7 */
[----:B------:R-:W-:Y:S01]  /*1b570*/  IMAD.MOV.U32 R167, RZ, RZ, R156 ;  /* 0x000000ffffa77224 */ /* 0x000fe200078e009c */
[----:B------:R-:W-:Y:S01]  /*1b580*/  ISETP.GE.AND P2, PT, R172, RZ, PT ;  /* 0x000000ffac00720c */ /* 0x000fe20003f46270 */
[----:B------:R-:W-:-:S04]  /*1b590*/  IMAD.MOV.U32 R146, RZ, RZ, R140 ;  /* 0x000000ffff927224 */ /* 0x000fc800078e008c */
[----:B------:R-:W-:Y:S01]  /*1b5a0*/  @!P6 IMAD.IADD R139, R139, 0x1, -R3 ;  /* 0x000000018b8be824 */ /* 0x000fe200078e0a03 */
[----:B------:R-:W-:Y:S01]  /*1b5b0*/  IABS R140, R172 ;  /* 0x000000ac008c7213 */ /* 0x000fe20000000000 */
[----:B------:R-:W-:Y:S02]  /*1b5c0*/  IMAD.MOV.U32 R172, RZ, RZ, R170 ;  /* 0x000000ffffac7224 */ /* 0x000fe400078e00aa */
[----:B------:R-:W-:Y:S01]  /*1b5d0*/  @!P5 IMAD.MOV R139, RZ, RZ, -R139 ;  /* 0x000000ffff8bd224 */ /* 0x000fe200078e0a8b */
[----:B------:R-:W-:Y:S01]  /*1b5e0*/  ISETP.GE.AND P5, PT, R176, RZ, PT ;  /* 0x000000ffb000720c */ /* 0x000fe20003fa6270 */
[----:B------:R-:W-:Y:S02]  /*1b5f0*/  IMAD.MOV.U32 R170, RZ, RZ, R168 ;  /* 0x000000ffffaa7224 */ /* 0x000fe400078e00a8 */
[----:B------:R-:W-:Y:S01]  /*1b600*/  IMAD.MOV.U32 R168, RZ, RZ, R142 ;  /* 0x000000ffffa87224 */ /* 0x000fe200078e008e */
[----:B------:R-:W-:Y:S02]  /*1b610*/  IABS R142, R172 ;  /* 0x000000ac008e7213 */ /* 0x000fe40000000000 */
[----:B------:R-:W-:Y:S01]  /*1b620*/  ISETP.GE.AND P4, PT, R172, RZ, PT ;  /* 0x000000ffac00720c */ /* 0x000fe20003f86270 */
[----:B------:R-:W-:-:S02]  /*1b630*/  IMAD.MOV.U32 R172, RZ, RZ, R168 ;  /* 0x000000ffffac7224 */ /* 0x000fc400078e00a8 */
[----:B--2---:R-:W-:Y:S01]  /*1b640*/  IMAD.MOV.U32 R156, RZ, RZ, R143 ;  /* 0x000000ffff9c7224 */ /* 0x004fe200078e008f */
[----:B------:R-:W-:Y:S01]  /*1b650*/  IABS R143, R176 ;  /* 0x000000b0008f7213 */ /* 0x000fe20000000000 */
[----:B----4-:R-:W-:Y:S02]  /*1b660*/  IMAD.MOV.U32 R181, RZ, RZ, R175 ;  /* 0x000000ffffb57224 */ /* 0x010fe400078e00af */
[----:B------:R-:W2:Y:S04]  /*1b670*/  LDL.LU R175, [R1+0x694] ;  /* 0x0006940001af7983 */ /* 0x000ea80000300800 */
[----:B------:R-:W4:Y:S01]  /*1b680*/  LDL.LU R176, [R1+0x690] ;  /* 0x0006900001b07983 */ /* 0x000f220000300800 */
[----:B------:R-:W-:Y:S02]  /*1b690*/  IMAD.MOV.U32 R183, RZ, RZ, R173 ;  /* 0x000000ffffb77224 */ /* 0x000fe400078e00ad */
[----:B------:R-:W-:-:S02]  /*1b6a0*/  IMAD.MOV.U32 R173, RZ, RZ, R172 ;  /* 0x000000ffffad7224 */ /* 0x000fc400078e00ac */
[----:B------:R-:W4:Y:S01]  /*1b6b0*/  LDL.LU R172, [R1+0x684] ;  /* 0x0006840001ac7983 */ /* 0x000f220000300800 */
[----:B------:R-:W-:Y:S01]  /*1b6c0*/  @!P0 IMAD.MOV R136, RZ, RZ, -R136 ;  /* 0x000000ffff888224 */ /* 0x000fe200078e0a88 */
[----:B------:R-:W-:Y:S01]  /*1b6d0*/  ISETP.GT.U32.AND P0, PT, R3, R138, PT ;  /* 0x0000008a0300720c */ /* 0x000fe20003f04070 */
[----:B------:R-:W-:-:S04]  /*1b6e0*/  IMAD.HI.U32 R5, R4, R140, RZ ;  /* 0x0000008c04057227 */ /* 0x000fc800078e00ff */
[----:B------:R-:W-:Y:S02]  /*1b6f0*/  IMAD.MOV R5, RZ, RZ, -R5 ;  /* 0x000000ffff057224 */ /* 0x000fe400078e0a05 */
[----:B------:R-:W-:-:S04]  /*1b700*/  IMAD.HI.U32 R2, R4, R141, RZ ;  /* 0x0000008d04027227 */ /* 0x000fc800078e00ff */
[C---:B------:R-:W-:Y:S02]  /*1b710*/  IMAD R140, R3.reuse, R5, R140 ;  /* 0x00000005038c7224 */ /* 0x040fe400078e028c */
[----:B------:R-:W-:Y:S02]  /*1b720*/  IMAD.MOV R2, RZ, RZ, -R2 ;  /* 0x000000ffff027224 */ /* 0x000fe400078e0a02 */
[----:B------:R-:W-:Y:S01]  /*1b730*/  @!P0 IMAD.IADD R138, R138, 0x1, -R3 ;  /* 0x000000018a8a8824 */ /* 0x000fe200078e0a03 */
[C---:B------:R-:W-:Y:S01]  /*1b740*/  ISETP.GT.U32.AND P0, PT, R3.reuse, R140, PT ;  /* 0x0000008c0300720c */ /* 0x040fe20003f04070 */
[----:B------:R-:W-:Y:S02]  /*1b750*/  IMAD R141, R3, R2, R141 ;  /* 0x00000002038d7224 */ /* 0x000fe400078e028d */
[----:B------:R-:W-:-:S03]  /*1b760*/  IMAD.HI.U32 R2, R4, R142, RZ ;  /* 0x0000008e04027227 */ /* 0x000fc600078e00ff */
[----:B------:R-:W-:Y:S01]  /*1b770*/  ISETP.GT.U32.AND P6, PT, R3, R141, PT ;  /* 0x0000008d0300720c */ /* 0x000fe20003fc4070 */
[----:B------:R-:W-:-:S04]  /*1b780*/  IMAD.MOV R2, RZ, RZ, -R2 ;  /* 0x000000ffff027224 */ /* 0x000fc800078e0a02 */
[----:B------:R-:W-:Y:S02]  /*1b790*/  IMAD R142, R3, R2, R142 ;  /* 0x00000002038e7224 */ /* 0x000fe400078e028e */
[----:B------:R-:W-:-:S03]  /*1b7a0*/  @!P0 IMAD.IADD R140, R140, 0x1, -R3 ;  /* 0x000000018c8c8824 */ /* 0x000fc600078e0a03 */
[----:B------:R-:W-:Y:S01]  /*1b7b0*/  ISETP.GT.U32.AND P0, PT, R3, R142, PT ;  /* 0x0000008e0300720c */ /* 0x000fe20003f04070 */
[----:B------:R-:W-:Y:S02]  /*1b7c0*/  IMAD.MOV.U32 R168, RZ, RZ, R163 ;  /* 0x000000ffffa87224 */ /* 0x000fe400078e00a3 */
[----:B------:R-:W-:Y:S01]  /*1b7d0*/  IMAD.MOV.U32 R163, RZ, RZ, R144 ;  /* 0x000000ffffa37224 */ /* 0x000fe200078e0090 */
[----:B------:R-:W-:Y:S01]  /*1b7e0*/  IABS R144, R178 ;  /* 0x000000b200907213 */ /* 0x000fe20000000000 */
[----:B------:R-:W-:Y:S02]  /*1b7f0*/  @!P6 IMAD.IADD R141, R141, 0x1, -R3 ;  /* 0x000000018d8de824 */ /* 0x000fe400078e0a03 */
[----:B------:R-:W-:Y:S01]  /*1b800*/  IMAD.MOV.U32 R169, RZ, RZ, R165 ;  /* 0x000000ffffa97224 */ /* 0x000fe200078e00a5 */
[C---:B------:R-:W-:Y:S01]  /*1b810*/  ISETP.GT.U32.AND P6, PT, R3.reuse, R140, PT ;  /* 0x0000008c0300720c */ /* 0x040fe20003fc4070 */
[----:B------:R-:W-:Y:S01]  /*1b820*/  IMAD.MOV.U32 R165, RZ, RZ, R145 ;  /* 0x000000ffffa57224 */ /* 0x000fe200078e0091 */
[----:B------:R-:W-:Y:S01]  /*1b830*/  IABS R145, R177 ;  /* 0x000000b100917213 */ /* 0x000fe20000000000 */
[----:B------:R-:W-:Y:S01]  /*1b840*/  @!P3 IMAD.MOV R138, RZ, RZ, -R138 ;  /* 0x000000ffff8ab224 */ /* 0x000fe200078e0a8a */
[----:B------:R-:W-:Y:S01]  /*1b850*/  ISETP.GT.U32.AND P3, PT, R3, R141, PT ;  /* 0x0000008d0300720c */ /* 0x000fe20003f64070 */
[----:B------:R-:W-:-:S02]  /*1b860*/  IMAD.MOV.U32 R185, RZ, RZ, R170 ;  /* 0x000000ffffb97224 */ /* 0x000fc400078e00aa */
[----:B------:R-:W-:-:S04]  /*1b870*/  IMAD.HI.U32 R6, R4, R144, RZ ;  /* 0x0000009004067227 */ /* 0x000fc800078e00ff */
[----:B------:R-:W-:Y:S02]  /*1b880*/  IMAD.MOV.U32 R170, RZ, RZ, R166 ;  /* 0x000000ffffaa7224 */ /* 0x000fe400078e00a6 */
[----:B------:R-:W-:Y:S01]  /*1b890*/  IMAD.MOV.U32 R166, RZ, RZ, R146 ;  /* 0x000000ffffa67224 */ /* 0x000fe200078e0092 */
[----:B------:R-:W-:Y:S01]  /*1b8a0*/  IABS R146, R179 ;  /* 0x000000b300927213 */ /* 0x000fe20000000000 */
[----:B------:R-:W-:Y:S02]  /*1b8b0*/  @!P0 IMAD.IADD R142, R142, 0x1, -R3 ;  /* 0x000000018e8e8824 */ /* 0x000fe400078e0a03 */
[----:B------:R-:W-:-:S04]  /*1b8c0*/  IMAD.HI.U32 R5, R4, R145, RZ ;  /* 0x0000009104057227 */ /* 0x000fc800078e00ff */
[----:B------:R-:W-:Y:S01]  /*1b8d0*/  IMAD.MOV R6, RZ, RZ, -R6 ;  /* 0x000000ffff067224 */ /* 0x000fe200078e0a06 */
[----:B------:R-:W-:Y:S01]  /*1b8e0*/  ISETP.GT.U32.AND P0, PT, R3, R142, PT ;  /* 0x0000008e0300720c */ /* 0x000fe20003f04070 */
[----:B------:R-:W-:-:S04]  /*1b8f0*/  IMAD.HI.U32 R2, R4, R146, RZ ;  /* 0x0000009204027227 */ /* 0x000fc800078e00ff */
[----:B------:R-:W-:Y:S02]  /*1b900*/  IMAD.MOV R5, RZ, RZ, -R5 ;  /* 0x000000ffff057224 */ /* 0x000fe400078e0a05 */
[C---:B------:R-:W-:Y:S02]  /*1b910*/  IMAD R144, R3.reuse, R6, R144 ;  /* 0x0000000603907224 */ /* 0x040fe400078e0290 */
[----:B------:R-:W-:Y:S02]  /*1b920*/  IMAD.MOV R2, RZ, RZ, -R2 ;  /* 0x000000ffff027224 */ /* 0x000fe400078e0a02 */
[----:B------:R-:W-:Y:S02]  /*1b930*/  IMAD R145, R3, R5, R145 ;  /* 0x0000000503917224 */ /* 0x000fe400078e0291 */
[--C-:B------:R-:W-:Y:S02]  /*1b940*/  @!P6 IMAD.IADD R140, R140, 0x1, -R3.reuse ;  /* 0x000000018c8ce824 */ /* 0x100fe400078e0a03 */
[----:B------:R-:W-:Y:S01]  /*1b950*/  @!P3 IMAD.IADD R141, R141, 0x1, -R3 ;  /* 0x000000018d8db824 */ /* 0x000fe200078e0a03 */
[C---:B------:R-:W-:Y:S01]  /*1b960*/  ISETP.GT.U32.AND P3, PT, R3.reuse, R144, PT ;  /* 0x000000900300720c */ /* 0x040fe20003f64070 */
[----:B------:R-:W-:-:S02]  /*1b970*/  IMAD R146, R3, R2, R146 ;  /* 0x0000000203927224 */ /* 0x000fc400078e0292 */
[----:B------:R-:W-:Y:S01]  /*1b980*/  @!P2 IMAD.MOV R140, RZ, RZ, -R140 ;  /* 0x000000ffff8ca224 */ /* 0x000fe200078e0a8c */
[C---:B------:R-:W-:Y:S01]  /*1b990*/  ISETP.GT.U32.AND P2, PT, R3.reuse, R145, PT ;  /* 0x000000910300720c */ /* 0x040fe20003f44070 */
[----:B---3--:R-:W-:Y:S02]  /*1b9a0*/  IMAD.MOV.U32 R182, RZ, RZ, R174 ;  /* 0x000000ffffb67224 */ /* 0x008fe400078e00ae */
[----:B------:R-:W-:Y:S02]  /*1b9b0*/  IMAD.MOV.U32 R174, RZ, RZ, R164 ;  /* 0x000000ffffae7224 */ /* 0x000fe400078e00a4 */
[----:B------:R-:W-:Y:S01]  /*1b9c0*/  @!P0 IMAD.IADD R142, R142, 0x1, -R3 ;  /* 0x000000018e8e8824 */ /* 0x000fe200078e0a03 */
[----:B------:R-:W-:Y:S01]  /*1b9d0*/  ISETP.GT.U32.AND P0, PT, R3, R146, PT ;  /* 0x000000920300720c */ /* 0x000fe20003f04070 */
[----:B------:R-:W-:Y:S01]  /*1b9e0*/  IMAD.MOV.U32 R164, RZ, RZ, R147 ;  /* 0x000000ffffa47224 */ /* 0x000fe200078e0093 */
[----:B------:R-:W-:Y:S01]  /*1b9f0*/  IABS R147, R185 ;  /* 0x000000b900937213 */ /* 0x000fe20000000000 */
[----:B------:R-:W-:-:S04]  /*1ba00*/  IMAD.HI.U32 R7, R4, R143, RZ ;  /* 0x0000008f04077227 */ /* 0x000fc800078e00ff */
[----:B------:R-:W-:Y:S01]  /*1ba10*/  @!P1 IMAD.MOV R141, RZ, RZ, -R141 ;  /* 0x000000ffff8d9224 */ /* 0x000fe200078e0a8d */
[----:B------:R-:W-:Y:S01]  /*1ba20*/  ISETP.GE.AND P1, PT, R178, RZ, PT ;  /* 0x000000ffb200720c */ /* 0x000fe20003f26270 */
[----:B------:R-:W-:Y:S02]  /*1ba30*/  IMAD.MOV.U32 R178, RZ, RZ, R173 ;  /* 0x000000ffffb27224 */ /* 0x000fe400078e00ad */
[----:B------:R-:W-:Y:S02]  /*1ba40*/  IMAD.MOV.U32 R173, RZ, RZ, R168 ;  /* 0x000000ffffad7224 */ /* 0x000fe400078e00a8 */
[----:B------:R-:W-:Y:S02]  /*1ba50*/  IMAD.MOV R7, RZ, RZ, -R7 ;  /* 0x000000ffff077224 */ /* 0x000fe400078e0a07 */
[----:B------:R-:W-:Y:S02]  /*1ba60*/  IMAD.MOV.U32 R168, RZ, RZ, R167 ;  /* 0x000000ffffa87224 */ /* 0x000fe400078e00a7 */
[----:B------:R-:W-:-:S02]  /*1ba70*/  @!P3 IMAD.IADD R144, R144, 0x1, -R3 ;  /* 0x000000019090b824 */ /* 0x000fc400078e0a03 */
[----:B------:R-:W-:-:S04]  /*1ba80*/  IMAD.HI.U32 R2, R4, R147, RZ ;  /* 0x0000009304027227 */ /* 0x000fc800078e00ff */
[----:B------:R-:W-:Y:S02]  /*1ba90*/  IMAD.MOV.U32 R167, RZ, RZ, R166 ;  /* 0x000000ffffa77224 */ /* 0x000fe400078e00a6 */
[----:B------:R-:W-:Y:S02]  /*1baa0*/  IMAD.MOV.U32 R166, RZ, RZ, R163 ;  /* 0x000000ffffa67224 */ /* 0x000fe400078e00a3 */
[----:B------:R-:W-:Y:S02]  /*1bab0*/  IMAD.MOV.U32 R163, RZ, RZ, R154 ;  /* 0x000000ffffa37224 */ /* 0x000fe400078e009a */
[----:B------:R-:W-:Y:S02]  /*1bac0*/  IMAD R143, R3, R7, R143 ;  /* 0x00000007038f7224 */ /* 0x000fe400078e028f */
[----:B------:R-:W-:Y:S01]  /*1bad0*/  IMAD.MOV.U32 R154, RZ, RZ, R148 ;  /* 0x000000ffff9a7224 */ /* 0x000fe200078e0094 */
[----:B------:R-:W-:Y:S01]  /*1bae0*/  IABS R148, R184 ;  /* 0x000000b800947213 */ /* 0x000fe20000000000 */
[--C-:B------:R-:W-:Y:S01]  /*1baf0*/  @!P2 IMAD.IADD R145, R145, 0x1, -R3.reuse ;  /* 0x000000019191a824 */ /* 0x100fe200078e0a03 */
[C---:B------:R-:W-:Y:S01]  /*1bb00*/  ISETP.GT.U32.AND P2, PT, R3.reuse, R144, PT ;  /* 0x000000900300720c */ /* 0x040fe20003f44070 */
[----:B------:R-:W-:Y:S01]  /*1bb10*/  IMAD.MOV R2, RZ, RZ, -R2 ;  /* 0x000000ffff027224 */ /* 0x000fe200078e0a02 */
[C---:B------:R-:W-:Y:S01]  /*1bb20*/  ISETP.GT.U32.AND P6, PT, R3.reuse, R143, PT ;  /* 0x0000008f0300720c */ /* 0x040fe20003fc4070 */
[----:B------:R-:W-:Y:S01]  /*1bb30*/  @!P0 IMAD.IADD R146, R146, 0x1, -R3 ;  /* 0x0000000192928824 */ /* 0x000fe200078e0a03 */
[C---:B------:R-:W-:Y:S01]  /*1bb40*/  ISETP.GT.U32.AND P0, PT, R3.reuse, R145, PT ;  /* 0x000000910300720c */ /* 0x040fe20003f04070 */
[----:B------:R-:W-:-:S02]  /*1bb50*/  IMAD R147, R3, R2, R147 ;  /* 0x0000000203937224 */ /* 0x000fc400078e0293 */
[----:B------:R-:W-:-:S04]  /*1bb60*/  IMAD.HI.U32 R2, R4, R148, RZ ;  /* 0x0000009404027227 */ /* 0x000fc800078e00ff */
[----:B------:R-:W-:Y:S02]  /*1bb70*/  IMAD.MOV R2, RZ, RZ, -R2 ;  /* 0x000000ffff027224 */ /* 0x000fe400078e0a02 */
[--C-:B------:R-:W-:Y:S01]  /*1bb80*/  @!P2 IMAD.IADD R144, R144, 0x1, -R3.reuse ;  /* 0x000000019090a824 */ /* 0x100fe200078e0a03 */
[C---:B------:R-:W-:Y:S01]  /*1bb90*/  ISETP.GT.U32.AND P2, PT, R3.reuse, R147, PT ;  /* 0x000000930300720c */ /* 0x040fe20003f44070 */
[----:B------:R-:W-:Y:S02]  /*1bba0*/  IMAD R148, R3, R2, R148 ;  /* 0x0000000203947224 */ /* 0x000fe400078e0294 */
[--C-:B------:R-:W-:Y:S02]  /*1bbb0*/  @!P6 IMAD.IADD R143, R143, 0x1, -R3.reuse ;  /* 0x000000018f8fe824 */ /* 0x100fe400078e0a03 */
[----:B------:R-:W-:Y:S01]  /*1bbc0*/  @!P0 IMAD.IADD R145, R145, 0x1, -R3 ;  /* 0x0000000191918824 */ /* 0x000fe200078e0a03 */
[C---:B------:R-:W-:Y:S02]  /*1bbd0*/  ISETP.GT.U32.AND P0, PT, R3.reuse, R148, PT ;  /* 0x000000940300720c */ /* 0x040fe40003f04070 */
[----:B------:R-:W-:Y:S01]  /*1bbe0*/  ISETP.GT.U32.AND P3, PT, R3, R143, PT ;  /* 0x0000008f0300720c */ /* 0x000fe20003f64070 */
[----:B------:R-:W-:-:S04]  /*1bbf0*/  @!P4 IMAD.MOV R142, RZ, RZ, -R142 ;  /* 0x000000ffff8ec224 */ /* 0x000fc800078e0a8e */
[----:B------:R-:W-:Y:S01]  /*1bc00*/  @!P2 IMAD.IADD R147, R147, 0x1, -R3 ;  /* 0x000000019393a824 */ /* 0x000fe200078e0a03 */
[----:B------:R-:W-:Y:S02]  /*1bc10*/  ISETP.GT.U32.AND P4, PT, R3, R146, PT ;  /* 0x000000920300720c */ /* 0x000fe40003f84070 */
[----:B------:R-:W-:-:S03]  /*1bc20*/  ISETP.GE.AND P6, PT, R177, RZ, PT ;  /* 0x000000ffb100720c */ /* 0x000fc60003fc6270 */
[--C-:B------:R-:W-:Y:S01]  /*1bc30*/  @!P0 IMAD.IADD R148, R148, 0x1, -R3.reuse ;  /* 0x0000000194948824 */ /* 0x100fe200078e0a03 */
[----:B------:R-:W-:Y:S01]  /*1bc40*/  ISETP.GT.U32.AND P0, PT, R3, R147, PT ;  /* 0x000000930300720c */ /* 0x000fe20003f04070 */
[----:B------:R-:W-:Y:S02]  /*1bc50*/  IMAD.MOV.U32 R177, RZ, RZ, R174 ;  /* 0x000000ffffb17224 */ /* 0x000fe400078e00ae */
[----:B------:R-:W-:Y:S01]  /*1bc60*/  @!P3 IMAD.IADD R143, R143, 0x1, -R3 ;  /* 0x000000018f8fb824 */ /* 0x000fe200078e0a03 */
[----:B------:R-:W-:Y:S01]  /*1bc70*/  ISETP.GE.AND P3, PT, R179, RZ, PT ;  /* 0x000000ffb300720c */ /* 0x000fe20003f66270 */
[----:B------:R-:W-:Y:S02]  /*1bc80*/  IMAD.MOV.U32 R180, RZ, RZ, R178 ;  /* 0x000000ffffb47224 */ /* 0x000fe400078e00b2 */
[----:B------:R-:W-:Y:S02]  /*1bc90*/  IMAD.MOV.U32 R179, RZ, RZ, R177 ;  /* 0x000000ffffb37224 */ /* 0x000fe400078e00b1 */
[----:B------:R-:W-:-:S02]  /*1bca0*/  IMAD.MOV.U32 R199, RZ, RZ, R180 ;  /* 0x000000ffffc77224 */ /* 0x000fc400078e00b4 */
[----:B------:R-:W-:Y:S02]  /*1bcb0*/  IMAD.MOV.U32 R200, RZ, RZ, R179 ;  /* 0x000000ffffc87224 */ /* 0x000fe400078e00b3 */
[--C-:B------:R-:W-:Y:S02]  /*1bcc0*/  @!P4 IMAD.IADD R146, R146, 0x1, -R3.reuse ;  /* 0x000000019292c824 */ /* 0x100fe400078e0a03 */
[----:B------:R-:W-:Y:S01]  /*1bcd0*/  @!P0 IMAD.IADD R147, R147, 0x1, -R3 ;  /* 0x0000000193938824 */ /* 0x000fe200078e0a03 */
[----:B------:R-:W-:Y:S01]  /*1bce0*/  ISETP.GE.AND P0, PT, R181, RZ, PT ;  /* 0x000000ffb500720c */ /* 0x000fe20003f06270 */
[----:B------:R-:W-:Y:S02]  /*1bcf0*/  IMAD.MOV.U32 R174, RZ, RZ, R171 ;  /* 0x000000ffffae7224 */ /* 0x000fe400078e00ab */
[----:B------:R-:W-:Y:S02]  /*1bd00*/  IMAD.MOV.U32 R171, RZ, RZ, R170 ;  /* 0x000000ffffab7224 */ /* 0x000fe400078e00aa */
[----:B------:R-:W-:Y:S01]  /*1bd10*/  @!P3 IMAD.MOV R146, RZ, RZ, -R146 ;  /* 0x000000ffff92b224 */ /* 0x000fe200078e0a92 */
[----:B------:R-:W-:Y:S01]  /*1bd20*/  ISETP.GE.AND P3, PT, R182, RZ, PT ;  /* 0x000000ffb600720c */ /* 0x000fe20003f66270 */
[----:B------:R-:W-:-:S02]  /*1bd30*/  IMAD.MOV.U32 R170, RZ, RZ, R169 ;  /* 0x000000ffffaa7224 */ /* 0x000fc400078e00a9 */
[----:B------:R-:W-:Y:S02]  /*1bd40*/  IMAD.MOV.U32 R169, RZ, RZ, R156 ;  /* 0x000000ffffa97224 */ /* 0x000fe400078e009c */
[----:B------:R-:W-:Y:S02]  /*1bd50*/  IMAD.MOV.U32 R156, RZ, RZ, R153 ;  /* 0x000000ffff9c7224 */ /* 0x000fe400078e0099 */
[----:B------:R-:W-:Y:S02]  /*1bd60*/  IMAD.MOV.U32 R153, RZ, RZ, R149 ;  /* 0x000000ffff997224 */ /* 0x000fe400078e0095 */
[----:B--2---:R-:W-:Y:S02]  /*1bd70*/  IMAD.MOV.U32 R178, RZ, RZ, R175 ;  /* 0x000000ffffb27224 */ /* 0x004fe400078e00af */
[----:B------:R-:W-:Y:S02]  /*1bd80*/  IMAD.MOV.U32 R175, RZ, RZ, R151 ;  /* 0x000000ffffaf7224 */ /* 0x000fe400078e0097 */
[----:B----4-:R-:W-:-:S02]  /*1bd90*/  IMAD.MOV.U32 R177, RZ, RZ, R176 ;  /* 0x000000ffffb17224 */ /* 0x010fc400078e00b0 */
[----:B------:R-:W-:Y:S02]  /*1bda0*/  IMAD.MOV.U32 R176, RZ, RZ, R164 ;  /* 0x000000ffffb07224 */ /* 0x000fe400078e00a4 */
[----:B------:R-:W-:Y:S02]  /*1bdb0*/  IMAD.MOV.U32 R180, RZ, RZ, R175 ;  /* 0x000000ffffb47224 */ /* 0x000fe400078e00af */
[----:B------:R-:W-:Y:S01]  /*1bdc0*/  IMAD.MOV.U32 R179, RZ, RZ, R176 ;  /* 0x000000ffffb37224 */ /* 0x000fe200078e00b0 */
[----:B------:R-:W-:Y:S01]  /*1bdd0*/  IABS R151, R181 ;  /* 0x000000b500977213 */ /* 0x000fe20000000000 */
[----:B------:R-:W-:Y:S02]  /*1bde0*/  IMAD.MOV.U32 R181, RZ, RZ, R180 ;  /* 0x000000ffffb57224 */ /* 0x000fe400078e00b4 */
[----:B------:R-:W-:Y:S02]  /*1bdf0*/  IMAD.MOV.U32 R180, RZ, RZ, R179 ;  /* 0x000000ffffb47224 */ /* 0x000fe400078e00b3 */
[----:B------:R-:W-:Y:S01]  /*1be00*/  IMAD.MOV.U32 R164, RZ, RZ, R150 ;  /* 0x000000ffffa47224 */ /* 0x000fe200078e0096 */
[----:B------:R-:W-:Y:S01]  /*1be10*/  IABS R150, R182 ;  /* 0x000000b600967213 */ /* 0x000fe20000000000 */
[----:B------:R-:W-:-:S02]  /*1be20*/  IMAD.MOV.U32 R179, RZ, RZ, R178 ;  /* 0x000000ffffb37224 */ /* 0x000fc400078e00b2 */
[----:B------:R-:W-:Y:S02]  /*1be30*/  IMAD.MOV.U32 R178, RZ, RZ, R177 ;  /* 0x000000ffffb27224 */ /* 0x000fe400078e00b1 */
[----:B------:R-:W-:Y:S02]  /*1be40*/  IMAD.MOV.U32 R177, RZ, RZ, R172 ;  /* 0x000000ffffb17224 */ /* 0x000fe400078e00ac */
[----:B------:R-:W-:Y:S02]  /*1be50*/  IMAD.MOV.U32 R182, RZ, RZ, R181 ;  /* 0x000000ffffb67224 */ /* 0x000fe400078e00b5 */
[----:B------:R-:W-:Y:S02]  /*1be60*/  IMAD.MOV.U32 R175, RZ, RZ, R155 ;  /* 0x000000ffffaf7224 */ /* 0x000fe400078e009b */
[----:B------:R-:W-:Y:S01]  /*1be70*/  IMAD.MOV.U32 R181, RZ, RZ, R180 ;  /* 0x000000ffffb57224 */ /* 0x000fe200078e00b4 */
[----:B------:R-:W2:Y:S01]  /*1be80*/  LDL.LU R155, [R1+0x73c] ;  /* 0x00073c00019b7983 */ /* 0x000ea20000300800 */
        /* <DEDUP_REMOVED lines=10> */
[----:B------:R-:W-:Y:S01]  /*1bf30*/  IMAD.MOV.U32 R168, RZ, RZ, R167 ;  /* 0x000000ffffa87224 */ /* 0x000fe200078e00a7 */
[----:B------:R-:W4:Y:S04]  /*1bf40*/  LDL.LU R172, [R1+0x710] ;  /* 0x0007100001ac7983 */ /* 0x000f280000300800 */
[----:B------:R-:W2:Y:S01]  /*1bf50*/  LDL.LU R167, [R1+0x6bc] ;  /* 0x0006bc0001a77983 */ /* 0x000ea20000300800 */
[----:B------:R-:W-:Y:S01]  /*1bf60*/  ISETP.GE.AND P2, PT, R184, RZ, PT ;  /* 0x000000ffb800720c */ /* 0x000fe20003f46270 */
[----:B------:R-:W-:Y:S01]  /*1bf70*/  @!P6 IMAD.MOV R145, RZ, RZ, -R145 ;  /* 0x000000ffff91e224 */ /* 0x000fe200078e0a91 */
[----:B------:R-:W-:Y:S01]  /*1bf80*/  IABS R149, R183 ;  /* 0x000000b700957213 */ /* 0x000fe20000000000 */
[----:B------:R-:W4:Y:S01]  /*1bf90*/  LDL.LU R184, [R1+0x6ac] ;  /* 0x0006ac0001b87983 */ /* 0x000f220000300800 */
[----:B------:R-:W-:-:S03]  /*1bfa0*/  ISETP.GE.AND P6, PT, R183, RZ, PT ;  /* 0x000000ffb700720c */ /* 0x000fc60003fc6270 */
[----:B------:R-:W4:Y:S01]  /*1bfb0*/  LDL.LU R183, [R1+0x6a8] ;  /* 0x0006a80001b77983 */ /* 0x000f220000300800 */
        /* <DEDUP_REMOVED lines=14> */
[----:B------:R-:W-:Y:S01]  /*1c0a0*/  @!P5 IMAD.MOV R143, RZ, RZ, -R143 ;  /* 0x000000ffff8fd224 */ /* 0x000fe200078e0a8f */
[----:B------:R-:W-:Y:S01]  /*1c0b0*/  ISETP.GT.U32.AND P5, PT, R3, R148, PT ;  /* 0x000000940300720c */ /* 0x000fe20003fa4070 */
[----:B------:R-:W-:-:S04]  /*1c0c0*/  IMAD.HI.U32 R2, R4, R149, RZ ;  /* 0x0000009504027227 */ /* 0x000fc800078e00ff */
[----:B------:R-:W-:-:S04]  /*1c0d0*/  IMAD.HI.U32 R5, R4, R150, RZ ;  /* 0x0000009604057227 */ /* 0x000fc800078e00ff */
[----:B------:R-:W-:Y:S02]  /*1c0e0*/  IMAD.MOV R2, RZ, RZ, -R2 ;  /* 0x000000ffff027224 */ /* 0x000fe400078e0a02 */
[----:B------:R-:W-:Y:S02]  /*1c0f0*/  IMAD.MOV R5, RZ, RZ, -R5 ;  /* 0x000000ffff057224 */ /* 0x000fe400078e0a05 */
[C---:B------:R-:W-:Y:S02]  /*1c100*/  IMAD R149, R3.reuse, R2, R149 ;  /* 0x0000000203957224 */ /* 0x040fe400078e0295 */
[C---:B------:R-:W-:Y:S02]  /*1c110*/  IMAD R150, R3.reuse, R5, R150 ;  /* 0x0000000503967224 */ /* 0x040fe400078e0296 */
[----:B------:R-:W-:Y:S01]  /*1c120*/  @!P1 IMAD.MOV R144, RZ, RZ, -R144 ;  /* 0x000000ffff909224 */ /* 0x000fe200078e0a90 */
[C---:B------:R-:W-:Y:S01]  /*1c130*/  ISETP.GT.U32.AND P1, PT, R3.reuse, R149, PT ;  /* 0x000000950300720c */ /* 0x040fe20003f24070 */
[----:B------:R-:W-:Y:S01]  /*1c140*/  @!P5 IMAD.IADD R148, R148, 0x1, -R3 ;  /* 0x000000019494d824 */ /* 0x000fe200078e0a03 */
[----:B------:R-:W-:Y:S01]  /*1c150*/  ISETP.GT.U32.AND P5, PT, R3, R150, PT ;  /* 0x000000960300720c */ /* 0x000fe20003fa4070 */
[----:B------:R-:W-:-:S04]  /*1c160*/  IMAD.HI.U32 R2, R4, R151, RZ ;  /* 0x0000009704027227 */ /* 0x000fc800078e00ff */
[----:B------:R-:W-:-:S06]  /*1c170*/  IMAD.MOV R2, RZ, RZ, -R2 ;  /* 0x000000ffff027224 */ /* 0x000fcc00078e0a02 */
[--C-:B------:R-:W-:Y:S01]  /*1c180*/  @!P1 IMAD.IADD R149, R149, 0x1, -R3.reuse ;  /* 0x0000000195959824 */ /* 0x100fe200078e0a03 */
[----:B------:R-:W-:Y:S01]  /*1c190*/  ISETP.GE.AND P1, PT, R152, RZ, PT ;  /* 0x000000ff9800720c */ /* 0x000fe20003f26270 */
[----:B------:R-:W-:Y:S01]  /*1c1a0*/  @!P5 IMAD.IADD R150, R150, 0x1, -R3 ;  /* 0x000000019696d824 */ /* 0x000fe200078e0a03 */
[----:B------:R-:W-:Y:S01]  /*1c1b0*/  IABS R152, R152 ;  /* 0x0000009800987213 */ /* 0x000fe20000000000 */
[----:B------:R-:W-:-:S03]  /*1c1c0*/  IMAD R151, R3, R2, R151 ;  /* 0x0000000203977224 */ /* 0x000fc600078e0297 */
[----:B------:R-:W-:Y:S01]  /*1c1d0*/  ISETP.GT.U32.AND P5, PT, R3, R150, PT ;  /* 0x000000960300720c */ /* 0x000fe20003fa4070 */
[----:B------:R-:W-:-:S04]  /*1c1e0*/  IMAD.HI.U32 R2, R4, R152, RZ ;  /* 0x0000009804027227 */ /* 0x000fc800078e00ff */
[----:B------:R-:W-:Y:S02]  /*1c1f0*/  IMAD.MOV R2, RZ, RZ, -R2 ;  /* 0x000000ffff027224 */ /* 0x000fe400078e0a02 */
[----:B------:R-:W-:Y:S01]  /*1c200*/  @!P4 IMAD.MOV R147, RZ, RZ, -R147 ;  /* 0x000000ffff93c224 */ /* 0x000fe200078e0a93 */
[C---:B------:R-:W-:Y:S01]  /*1c210*/  ISETP.GT.U32.AND P4, PT, R3.reuse, R149, PT ;  /* 0x000000950300720c */ /* 0x040fe20003f84070 */
[----:B------:R-:W-:Y:S02]  /*1c220*/  IMAD R152, R3, R2, R152 ;  /* 0x0000000203987224 */ /* 0x000fe400078e0298 */
[----:B--2---:R-:W-:Y:S02]  /*1c230*/  IMAD.MOV.U32 R182, RZ, RZ, R167 ;  /* 0x000000ffffb67224 */ /* 0x004fe400078e00a7 */
[----:B------:R-:W2:Y:S02]  /*1c240*/  LDL.LU R167, [R1+0x724] ;  /* 0x0007240001a77983 */ /* 0x000ea40000300800 */
[----:B------:R-:W-:-:S02]  /*1c250*/  IMAD.MOV.U32 R185, RZ, RZ, R182 ;  /* 0x000000ffffb97224 */ /* 0x000fc400078e00b6 */
[----:B------:R-:W2:Y:S01]  /*1c260*/  LDL.LU R168, [R1+0x71c] ;  /* 0x00071c0001a87983 */ /* 0x000ea20000300800 */
[----:B------:R-:W-:-:S03]  /*1c270*/  IMAD.MOV.U32 R182, RZ, RZ, R169 ;  /* 0x000000ffffb67224 */ /* 0x000fc600078e00a9 */
[----:B------:R-:W2:Y:S04]  /*1c280*/  LDL.LU R174, [R1+0x740] ;  /* 0x0007400001ae7983 */ /* 0x000ea80000300800 */
[----:B------:R-:W2:Y:S04]  /*1c290*/  LDL.LU R169, [R1+0x6e0] ;  /* 0x0006e00001a97983 */ /* 0x000ea80000300800 */
[----:B------:R-:W2:Y:S04]  /*1c2a0*/  LDL.LU R177, [R1+0x6d0] ;  /* 0x0006d00001b17983 */ /* 0x000ea80000300800 */
[----:B------:R-:W2:Y:S01]  /*1c2b0*/  LDL.LU R176, [R1+0x6d4] ;  /* 0x0006d40001b07983 */ /* 0x000ea20000300800 */
[----:B------:R-:W-:Y:S01]  /*1c2c0*/  @!P5 IMAD.IADD R150, R150, 0x1, -R3 ;  /* 0x000000019696d824 */ /* 0x000fe200078e0a03 */
[----:B------:R-:W-:Y:S01]  /*1c2d0*/  ISETP.GT.U32.AND P5, PT, R3, R152, PT ;  /* 0x000000980300720c */ /* 0x000fe20003fa4070 */
[----:B------:R-:W-:Y:S01]  /*1c2e0*/  @!P2 IMAD.MOV R148, RZ, RZ, -R148 ;  /* 0x000000ffff94a224 */ /* 0x000fe200078e0a94 */
[----:B---3--:R-:W-:-:S02]  /*1c2f0*/  ISETP.GE.AND P2, PT, R153, RZ, PT ;  /* 0x000000ff9900720c */ /* 0x008fc40003f46270 */
[----:B------:R-:W-:Y:S01]  /*1c300*/  IABS R153, R153 ;  /* 0x0000009900997213 */ /* 0x000fe20000000000 */
[----:B------:R-:W-:Y:S01]  /*1c310*/  @!P4 IMAD.IADD R149, R149, 0x1, -R3 ;  /* 0x000000019595c824 */ /* 0x000fe200078e0a03 */
[----:B------:R-:W-:Y:S01]  /*1c320*/  ISETP.GT.U32.AND P4, PT, R3, R151, PT ;  /* 0x000000970300720c */ /* 0x000fe20003f84070 */
[----:B------:R-:W-:Y:S02]  /*1c330*/  IMAD.MOV.U32 R186, RZ, RZ, R178 ;  /* 0x000000ffffba7224 */ /* 0x000fe400078e00b2 */
[----:B------:R-:W-:-:S04]  /*1c340*/  IMAD.HI.U32 R7, R4, R153, RZ ;  /* 0x0000009904077227 */ /* 0x000fc800078e00ff */
[----:B------:R-:W-:Y:S02]  /*1c350*/  IMAD.MOV.U32 R178, RZ, RZ, R175 ;  /* 0x000000ffffb27224 */ /* 0x000fe400078e00af */
[----:B------:R-:W-:Y:S01]  /*1c360*/  IMAD.MOV.U32 R175, RZ, RZ, R155 ;  /* 0x000000ffffaf7224 */ /* 0x000fe200078e009b */
[----:B------:R-:W-:Y:S01]  /*1c370*/  IABS R155, R200 ;  /* 0x000000c8009b7213 */ /* 0x000fe20000000000 */
[----:B------:R-:W-:Y:S02]  /*1c380*/  IMAD.MOV R7, RZ, RZ, -R7 ;  /* 0x000000ffff077224 */ /* 0x000fe400078e0a07 */
[----:B------:R-:W-:Y:S02]  /*1c390*/  @!P5 IMAD.IADD R152, R152, 0x1, -R3 ;  /* 0x000000019898d824 */ /* 0x000fe400078e0a03 */
[----:B------:R-:W-:Y:S01]  /*1c3a0*/  IMAD.MOV.U32 R173, RZ, RZ, R156 ;  /* 0x000000ffffad7224 */ /* 0x000fe200078e009c */
[----:B------:R-:W-:Y:S01]  /*1c3b0*/  IABS R156, R199 ;  /* 0x000000c7009c7213 */ /* 0x000fe20000000000 */
[C---:B------:R-:W-:Y:S01]  /*1c3c0*/  IMAD R153, R3.reuse, R7, R153 ;  /* 0x0000000703997224 */ /* 0x040fe200078e0299 */
[----:B------:R-:W-:Y:S01]  /*1c3d0*/  ISETP.GT.U32.AND P5, PT, R3, R152, PT ;  /* 0x000000980300720c */ /* 0x000fe20003fa4070 */
[----:B------:R-:W-:Y:S01]  /*1c3e0*/  IMAD.HI.U32 R5, R4, R155, RZ ;  /* 0x0000009b04057227 */ /* 0x000fe200078e00ff */
[----:B------:R-:W-:-:S03]  /*1c3f0*/  IABS R154, R186 ;  /* 0x000000ba009a7213 */ /* 0x000fc60000000000 */
[----:B------:R-:W-:Y:S01]  /*1c400*/  @!P3 IMAD.MOV R150, RZ, RZ, -R150 ;  /* 0x000000ffff96b224 */ /* 0x000fe200078e0a96 */
[----:B------:R-:W-:Y:S01]  /*1c410*/  ISETP.GT.U32.AND P3, PT, R3, R153, PT ;  /* 0x000000990300720c */ /* 0x000fe20003f64070 */
[----:B------:R-:W-:-:S04]  /*1c420*/  IMAD.HI.U32 R2, R4, R156, RZ ;  /* 0x0000009c04027227 */ /* 0x000fc800078e00ff */
[----:B------:R-:W-:Y:S02]  /*1c430*/  IMAD.MOV R5, RZ, RZ, -R5 ;  /* 0x000000ffff057224 */ /* 0x000fe400078e0a05 */
[----:B------:R-:W-:Y:S02]  /*1c440*/  @!P4 IMAD.IADD R151, R151, 0x1, -R3 ;  /* 0x000000019797c824 */ /* 0x000fe400078e0a03 */
[----:B------:R-:W-:Y:S02]  /*1c450*/  IMAD.MOV R2, RZ, RZ, -R2 ;  /* 0x000000ffff027224 */ /* 0x000fe400078e0a02 */
[C---:B------:R-:W-:Y:S02]  /*1c460*/  IMAD R155, R3.reuse, R5, R155 ;  /* 0x00000005039b7224 */ /* 0x040fe400078e029b */
[----:B------:R-:W-:Y:S01]  /*1c470*/  @!P6 IMAD.MOV R149, RZ, RZ, -R149 ;  /* 0x000000ffff95e224 */ /* 0x000fe200078e0a95 */
[----:B------:R-:W-:Y:S01]  /*1c480*/  ISETP.GT.U32.AND P6, PT, R3, R151, PT ;  /* 0x000000970300720c */ /* 0x000fe20003fc4070 */
[----:B------:R-:W-:-:S04]  /*1c490*/  IMAD.HI.U32 R6, R4, R154, RZ ;  /* 0x0000009a04067227 */ /* 0x000fc800078e00ff */
[C---:B------:R-:W-:Y:S02]  /*1c4a0*/  IMAD R156, R3.reuse, R2, R156 ;  /* 0x00000002039c7224 */ /* 0x040fe400078e029c */
[--C-:B------:R-:W-:Y:S01]  /*1c4b0*/  @!P5 IMAD.IADD R152, R152, 0x1, -R3.reuse ;  /* 0x000000019898d824 */ /* 0x100fe200078e0a03 */
[----:B------:R-:W-:Y:S01]  /*1c4c0*/  ISETP.GT.U32.AND P5, PT, R3, R155, PT ;  /* 0x0000009b0300720c */ /* 0x000fe20003fa4070 */
[----:B------:R-:W-:Y:S02]  /*1c4d0*/  IMAD.MOV R6, RZ, RZ, -R6 ;  /* 0x000000ffff067224 */ /* 0x000fe400078e0a06 */
[----:B------:R-:W-:Y:S01]  /*1c4e0*/  @!P3 IMAD.IADD R153, R153, 0x1, -R3 ;  /* 0x000000019999b824 */ /* 0x000fe200078e0a03 */
[C---:B------:R-:W-:Y:S01]  /*1c4f0*/  ISETP.GT.U32.AND P3, PT, R3.reuse, R156, PT ;  /* 0x0000009c0300720c */ /* 0x040fe20003f64070 */
[----:B------:R-:W-:Y:S02]  /*1c500*/  IMAD R154, R3, R6, R154 ;  /* 0x00000006039a7224 */ /* 0x000fe400078e029a */
[----:B------:R-:W-:Y:S01]  /*1c510*/  IMAD.MOV.U32 R187, RZ, RZ, R157 ;  /* 0x000000ffffbb7224 */ /* 0x000fe200078e009d */
[----:B------:R-:W-:Y:S01]  /*1c520*/  IABS R157, R196 ;  /* 0x000000c4009d7213 */ /* 0x000fe20000000000 */
[----:B------:R-:W-:Y:S01]  /*1c530*/  @!P6 IMAD.IADD R151, R151, 0x1, -R3 ;  /* 0x000000019797e824 */ /* 0x000fe200078e0a03 */
[----:B------:R-:W-:-:S03]  /*1c540*/  ISETP.GT.U32.AND P6, PT, R3, R154, PT ;  /* 0x0000009a0300720c */ /* 0x000fc60003fc4070 */
[----:B------:R-:W-:Y:S01]  /*1c550*/  @!P5 IMAD.IADD R155, R155, 0x1, -R3 ;  /* 0x000000019b9bd824 */ /* 0x000fe200078e0a03 */
[----:B------:R-:W-:Y:S01]  /*1c560*/  ISETP.GE.AND P4, PT, R186, RZ, PT ;  /* 0x000000ffba00720c */ /* 0x000fe20003f86270 */
[----:B------:R-:W-:-:S04]  /*1c570*/  IMAD.HI.U32 R2, R4, R157, RZ ;  /* 0x0000009d04027227 */ /* 0x000fc800078e00ff */
[----:B----4-:R-:W-:Y:S02]  /*1c580*/  IMAD.MOV.U32 R195, RZ, RZ, R183 ;  /* 0x000000ffffc37224 */ /* 0x010fe400078e00b7 */
[----:B------:R-:W-:Y:S02]  /*1c590*/  IMAD.MOV.U32 R183, RZ, RZ, R166 ;  /* 0x000000ffffb77224 */ /* 0x000fe400078e00a6 */
[----:B------:R-:W-:Y:S02]  /*1c5a0*/  IMAD.MOV.U32 R186, RZ, RZ, R163 ;  /* 0x000000ffffba7224 */ /* 0x000fe400078e00a3 */
[----:B------:R-:W-:Y:S01]  /*1c5b0*/  @!P3 IMAD.IADD R156, R156, 0x1, -R3 ;  /* 0x000000019c9cb824 */ /* 0x000fe200078e0a03 */
[----:B------:R-:W-:Y:S01]  /*1c5c0*/  ISETP.GT.U32.AND P3, PT, R3, R155, PT ;  /* 0x0000009b0300720c */ /* 0x000fe20003f64070 */
[----:B------:R-:W-:Y:S01]  /*1c5d0*/  IMAD.MOV.U32 R166, RZ, RZ, R160 ;  /* 0x000000ffffa67224 */ /* 0x000fe200078e00a0 */
[----:B------:R-:W-:Y:S01]  /*1c5e0*/  IABS R160, R197 ;  /* 0x000000c500a07213 */ /* 0x000fe20000000000 */
[----:B------:R-:W-:Y:S01]  /*1c5f0*/  IMAD.MOV.U32 R163, RZ, RZ, R159 ;  /* 0x000000ffffa37224 */ /* 0x000fe200078e009f */
[----:B------:R-:W-:Y:S01]  /*1c600*/  IABS R159, R198 ;  /* 0x000000c6009f7213 */ /* 0x000fe20000000000 */
[----:B------:R-:W-:-:S02]  /*1c610*/  IMAD.MOV.U32 R188, RZ, RZ, R181 ;  /* 0x000000ffffbc7224 */ /* 0x000fc400078e00b5 */
[----:B------:R-:W-:Y:S02]  /*1c620*/  IMAD.MOV R2, RZ, RZ, -R2 ;  /* 0x000000ffff027224 */ /* 0x000fe400078e0a02 */
[----:B------:R-:W-:Y:S02]  /*1c630*/  IMAD.MOV.U32 R181, RZ, RZ, R172 ;  /* 0x000000ffffb57224 */ /* 0x000fe400078e00ac */
[----:B------:R-:W-:Y:S01]  /*1c640*/  IMAD.MOV.U32 R172, RZ, RZ, R158 ;  /* 0x000000ffffac7224 */ /* 0x000fe200078e009e */
[----:B------:R-:W-:Y:S01]  /*1c650*/  IABS R158, R192 ;  /* 0x000000c0009e7213 */ /* 0x000fe20000000000 */
[----:B------:R-:W-:Y:S01]  /*1c660*/  @!P1 IMAD.MOV R152, RZ, RZ, -R152 ;  /* 0x000000ffff989224 */ /* 0x000fe200078e0a98 */
[C---:B------:R-:W-:Y:S01]  /*1c670*/  ISETP.GT.U32.AND P1, PT, R3.reuse, R156, PT ;  /* 0x0000009c0300720c */ /* 0x040fe20003f24070 */
[----:B------:R-:W-:Y:S02]  /*1c680*/  IMAD R157, R3, R2, R157 ;  /* 0x00000002039d7224 */ /* 0x000fe400078e029d */
[----:B------:R-:W-:-:S02]  /*1c690*/  @!P6 IMAD.IADD R154, R154, 0x1, -R3 ;  /* 0x000000019a9ae824 */ /* 0x000fc400078e0a03 */
[----:B------:R-:W-:Y:S01]  /*1c6a0*/  IMAD.HI.U32 R5, R4, R159, RZ ;  /* 0x0000009f04057227 */ /* 0x000fe200078e00ff */
[----:B------:R-:W-:-:S03]  /*1c6b0*/  ISETP.GT.U32.AND P5, PT, R3, R153, PT ;  /* 0x000000990300720c */ /* 0x000fc60003fa4070 */
[----:B------:R-:W-:-:S04]  /*1c6c0*/  IMAD.HI.U32 R2, R4, R160, RZ ;  /* 0x000000a004027227 */ /* 0x000fc800078e00ff */
[----:B------:R-:W-:Y:S02]  /*1c6d0*/  IMAD.MOV.U32 R194, RZ, RZ, R184 ;  /* 0x000000ffffc27224 */ /* 0x000fe400078e00b8 */
[----:B------:R-:W-:Y:S02]  /*1c6e0*/  IMAD.MOV.U32 R184, RZ, RZ, R165 ;  /* 0x000000ffffb87224 */ /* 0x000fe400078e00a5 */
[----:B------:R-:W-:Y:S01]  /*1c6f0*/  IMAD.MOV.U32 R165, RZ, RZ, R161 ;  /* 0x000000ffffa57224 */ /* 0x000fe200078e00a1 */
[----:B------:R-:W-:Y:S01]  /*1c700*/  IABS R161, R195 ;  /* 0x000000c300a17213 */ /* 0x000fe20000000000 */
[----:B------:R-:W-:-:S04]  /*1c710*/  IMAD.HI.U32 R6, R4, R158, RZ ;  /* 0x0000009e04067227 */ /* 0x000fc800078e00ff */
[----:B------:R-:W-:Y:S01]  /*1c720*/  @!P0 IMAD.MOV R151, RZ, RZ, -R151 ;  /* 0x000000ffff978224 */ /* 0x000fe200078e0a97 */
[----:B------:R-:W-:Y:S01]  /*1c730*/  ISETP.GT.U32.AND P0, PT, R3, R154, PT ;  /* 0x0000009a0300720c */ /* 0x000fe20003f04070 */
[----:B------:R-:W-:Y:S02]  /*1c740*/  IMAD.MOV R5, RZ, RZ, -R5 ;  /* 0x000000ffff057224 */ /* 0x000fe400078e0a05 */
[----:B------:R-:W-:Y:S02]  /*1c750*/  IMAD.MOV R2, RZ, RZ, -R2 ;  /* 0x000000ffff027224 */ /* 0x000fe400078e0a02 */
[----:B------:R-:W-:Y:S02]  /*1c760*/  IMAD.MOV R6, RZ, RZ, -R6 ;  /* 0x000000ffff067224 */ /* 0x000fe400078e0a06 */
[----:B------:R-:W-:Y:S01]  /*1c770*/  @!P3 IMAD.IADD R155, R155, 0x1, -R3 ;  /* 0x000000019b9bb824 */ /* 0x000fe200078e0a03 */
[----:B------:R-:W-:Y:S01]  /*1c780*/  ISETP.GE.AND P3, PT, R200, RZ, PT ;  /* 0x000000ffc800720c */ /* 0x000fe20003f66270 */
[----:B------:R-:W-:-:S02]  /*1c790*/  IMAD R159, R3, R5, R159 ;  /* 0x00000005039f7224 */ /* 0x000fc400078e029f */
[----:B------:R-:W-:Y:S02]  /*1c7a0*/  IMAD R160, R3, R2, R160 ;  /* 0x0000000203a07224 */ /* 0x000fe400078e02a0 */
[----:B------:R-:W-:-:S04]  /*1c7b0*/  IMAD.HI.U32 R5, R4, R161, RZ ;  /* 0x000000a104057227 */ /* 0x000fc800078e00ff */
[C---:B------:R-:W-:Y:S02]  /*1c7c0*/  IMAD R158, R3.reuse, R6, R158 ;  /* 0x00000006039e7224 */ /* 0x040fe400078e029e */
[----:B------:R-:W-:Y:S01]  /*1c7d0*/  @!P1 IMAD.IADD R156, R156, 0x1, -R3 ;  /* 0x000000019c9c9824 */ /* 0x000fe200078e0a03 */
[----:B------:R-:W-:Y:S01]  /*1c7e0*/  ISETP.GT.U32.AND P1, PT, R3, R160, PT ;  /* 0x000000a00300720c */ /* 0x000fe20003f24070 */
[----:B------:R-:W-:Y:S02]  /*1c7f0*/  IMAD.MOV R5, RZ, RZ, -R5 ;  /* 0x000000ffff057224 */ /* 0x000fe400078e0a05 */
[--C-:B------:R-:W-:Y:S01]  /*1c800*/  @!P5 IMAD.IADD R153, R153, 0x1, -R3.reuse ;  /* 0x000000019999d824 */ /* 0x100fe200078e0a03 */
[C---:B------:R-:W-:Y:S01]  /*1c810*/  ISETP.GT.U32.AND P5, PT, R3.reuse, R158, PT ;  /* 0x0000009e0300720c */ /* 0x040fe20003fa4070 */
[----:B------:R-:W-:Y:S01]  /*1c820*/  @!P0 IMAD.IADD R154, R154, 0x1, -R3 ;  /* 0x000000019a9a8824 */ /* 0x000fe200078e0a03 */
[C---:B------:R-:W-:Y:S01]  /*1c830*/  ISETP.GT.U32.AND P0, PT, R3.reuse, R159, PT ;  /* 0x0000009f0300720c */ /* 0x040fe20003f04070 */
[----:B------:R-:W-:-:S02]  /*1c840*/  IMAD R161, R3, R5, R161 ;  /* 0x0000000503a17224 */ /* 0x000fc400078e02a1 */
[----:B------:R-:W-:-:S03]  /*1c850*/  @!P3 IMAD.MOV R155, RZ, RZ, -R155 ;  /* 0x000000ffff9bb224 */ /* 0x000fc600078e0a9b */
[C---:B------:R-:W-:Y:S01]  /*1c860*/  ISETP.GT.U32.AND P3, PT, R3.reuse, R161, PT ;  /* 0x000000a10300720c */ /* 0x040fe20003f64070 */
[--C-:B------:R-:W-:Y:S02]  /*1c870*/  @!P1 IMAD.IADD R160, R160, 0x1, -R3.reuse ;  /* 0x00000001a0a09824 */ /* 0x100fe400078e0a03 */
[----:B------:R-:W-:Y:S02]  /*1c880*/  IMAD.MOV.U32 R191, RZ, RZ, R162 ;  /* 0x000000ffffbf7224 */ /* 0x000fe400078e00a2 */
[--C-:B------:R-:W-:Y:S01]  /*1c890*/  @!P5 IMAD.IADD R158, R158, 0x1, -R3.reuse ;  /* 0x000000019e9ed824 */ /* 0x100fe200078e0a03 */
[----:B------:R-:W-:Y:S01]  /*1c8a0*/  ISETP.GE.AND P5, PT, R196, RZ, PT ;  /* 0x000000ffc400720c */ /* 0x000fe20003fa6270 */
[----:B------:R-:W-:Y:S01]  /*1c8b0*/  @!P4 IMAD.MOV R154, RZ, RZ, -R154 ;  /* 0x000000ffff9ac224 */ /* 0x000fe200078e0a9a */
[----:B------:R-:W-:Y:S01]  /*1c8c0*/  ISETP.GT.U32.AND P4, PT, R3, R160, PT ;  /* 0x000000a00300720c */ /* 0x000fe20003f84070 */
[----:B------:R-:W-:Y:S01]  /*1c8d0*/  @!P0 IMAD.IADD R159, R159, 0x1, -R3 ;  /* 0x000000019f9f8824 */ /* 0x000fe200078e0a03 */
[----:B------:R-:W-:Y:S01]  /*1c8e0*/  ISETP.GE.AND P0, PT, R192, RZ, PT ;  /* 0x000000ffc000720c */ /* 0x000fe20003f06270 */
[----:B------:R-:W-:-:S02]  /*1c8f0*/  IMAD.MOV.U32 R196, RZ, RZ, R191 ;  /* 0x000000ffffc47224 */ /* 0x000fc400078e00bf */
[----:B------:R-:W-:Y:S02]  /*1c900*/  IMAD.MOV.U32 R191, RZ, RZ, R189 ;  /* 0x000000ffffbf7224 */ /* 0x000fe400078e00bd */
[----:B------:R-:W-:Y:S02]  /*1c910*/  IMAD.MOV.U32 R192, RZ, RZ, R188 ;  /* 0x000000ffffc07224 */ /* 0x000fe400078e00bc */
[----:B------:R-:W-:Y:S02]  /*1c920*/  IMAD.MOV.U32 R189, RZ, RZ, R187 ;  /* 0x000000ffffbd7224 */ /* 0x000fe400078e00bb */
[--C-:B------:R-:W-:Y:S01]  /*1c930*/  @!P3 IMAD.IADD R161, R161, 0x1, -R3.reuse ;  /* 0x00000001a1a1b824 */ /* 0x100fe200078e0a03 */
[----:B------:R-:W-:Y:S01]  /*1c940*/  ISETP.GE.AND P3, PT, R193, RZ, PT ;  /* 0x000000ffc100720c */ /* 0x000fe20003f66270 */
[----:B------:R-:W-:Y:S01]  /*1c950*/  @!P4 IMAD.IADD R160, R160, 0x1, -R3 ;  /* 0x00000001a0a0c824 */ /* 0x000fe200078e0a03 */
[----:B------:R-:W-:Y:S02]  /*1c960*/  IABS R162, R194 ;  /* 0x000000c200a27213 */ /* 0x000fe40000000000 */
[----:B------:R-:W-:Y:S01]  /*1c970*/  ISETP.GE.AND P4, PT, R194, RZ, PT ;  /* 0x000000ffc200720c */ /* 0x000fe20003f86270 */
[----:B--2---:R-:W-:-:S02]  /*1c980*/  IMAD.MOV.U32 R187, RZ, RZ, R177 ;  /* 0x000000ffffbb7224 */ /* 0x004fc400078e00b1 */
[----:B------:R-:W-:Y:S01]  /*1c990*/  IMAD.MOV.U32 R177, RZ, RZ, R163 ;  /* 0x000000ffffb17224 */ /* 0x000fe200078e00a3 */
[----:B------:R-:W-:Y:S01]  /*1c9a0*/  IABS R163, R193 ;  /* 0x000000c100a37213 */ /* 0x000fe20000000000 */
[----:B------:R-:W-:Y:S02]  /*1c9b0*/  IMAD.MOV.U32 R188, RZ, RZ, R176 ;  /* 0x000000ffffbc7224 */ /* 0x000fe400078e00b0 */
[----:B------:R-:W-:Y:S01]  /*1c9c0*/  IMAD.MOV.U32 R193, RZ, RZ, R192 ;  /* 0x000000ffffc17224 */ /* 0x000fe200078e00c0 */
[----:B------:R-:W2:Y:S01]  /*1c9d0*/  LDL.LU R176, [R1+0x704] ;  /* 0x0007040001b07983 */ /* 0x000ea20000300800 */
        /* <DEDUP_REMOVED lines=8> */
[----:B------:R-:W-:Y:S02]  /*1ca60*/  IMAD.MOV.U32 R194, RZ, RZ, R189 ;  /* 0x000000ffffc27224 */ /* 0x000fe400078e00bd */
[----:B------:R-:W-:Y:S01]  /*1ca70*/  IMAD.MOV.U32 R205, RZ, RZ, R192 ;  /* 0x000000ffffcd7224 */ /* 0x000fe200078e00c0 */
[----:B------:R-:W4:Y:S01]  /*1ca80*/  LDL.LU R189, [R1+0x728] ;  /* 0x0007280001bd7983 */ /* 0x000f220000300800 */
[----:B------:R-:W-:-:S02]  /*1ca90*/  IMAD.MOV.U32 R193, RZ, RZ, R188 ;  /* 0x000000ffffc17224 */ /* 0x000fc400078e00bc */
[----:B------:R-:W-:Y:S01]  /*1caa0*/  IMAD.MOV.U32 R192, RZ, RZ, R187 ;  /* 0x000000ffffc07224 */ /* 0x000fe200078e00bb */
[----:B------:R-:W2:Y:S04]  /*1cab0*/  LDL.LU R188, [R1+0x754] ;  /* 0x0007540001bc7983 */ /* 0x000ea80000300800 */
[----:B------:R-:W3:Y:S01]  /*1cac0*/  LDL.LU R187, [R1+0x750] ;  /* 0x0007500001bb7983 */ /* 0x000ee20000300800 */
[C---:B------:R-:W-:Y:S01]  /*1cad0*/  ISETP.GT.U32.AND P6, PT, R3.reuse, R157, PT ;  /* 0x0000009d0300720c */ /* 0x040fe20003fc4070 */
[----:B------:R-:W-:Y:S01]  /*1cae0*/  @!P2 IMAD.MOV R153, RZ, RZ, -R153 ;  /* 0x000000ffff99a224 */ /* 0x000fe200078e0a99 */
[----:B------:R-:W-:Y:S01]  /*1caf0*/  ISETP.GT.U32.AND P2, PT, R3, R159, PT ;  /* 0x0000009f0300720c */ /* 0x000fe20003f44070 */
[----:B------:R-:W-:-:S10]  /*1cb00*/  IMAD.HI.U32 R2, R4, R162, RZ ;  /* 0x000000a204027227 */ /* 0x000fd400078e00ff */
[----:B------:R-:W-:-:S05]  /*1cb10*/  @!P6 IMAD.IADD R157, R157, 0x1, -R3 ;  /* 0x000000019d9de824 */ /* 0x000fca00078e0a03 */
[C---:B------:R-:W-:Y:S02]  /*1cb20*/  ISETP.GT.U32.AND P6, PT, R3.reuse, R157, PT ;  /* 0x0000009d0300720c */ /* 0x040fe40003fc4070 */
[----:B------:R-:W-:Y:S01]  /*1cb30*/  ISETP.GT.U32.AND P1, PT, R3, R158, PT ;  /* 0x0000009e0300720c */ /* 0x000fe20003f24070 */
[----:B------:R-:W-:-:S04]  /*1cb40*/  IMAD.MOV R2, RZ, RZ, -R2 ;  /* 0x000000ffff027224 */ /* 0x000fc800078e0a02 */
[----:B------:R-:W-:Y:S02]  /*1cb50*/  IMAD R162, R3, R2, R162 ;  /* 0x0000000203a27224 */ /* 0x000fe400078e02a2 */
[----:B------:R-:W-:-:S04]  /*1cb60*/  @!P2 IMAD.IADD R159, R159, 0x1, -R3 ;  /* 0x000000019f9fa824 */ /* 0x000fc800078e0a03 */
[----:B------:R-:W-:Y:S01]  /*1cb70*/  @!P6 IMAD.IADD R157, R157, 0x1, -R3 ;  /* 0x000000019d9de824 */ /* 0x000fe200078e0a03 */
[----:B------:R-:W-:Y:S01]  /*1cb80*/  ISETP.GE.AND P2, PT, R195, RZ, PT ;  /* 0x000000ffc300720c */ /* 0x000fe20003f46270 */
[----:B------:R-:W-:Y:S02]  /*1cb90*/  IMAD.MOV.U32 R195, RZ, RZ, R190 ;  /* 0x000000ffffc37224 */ /* 0x000fe400078e00be */
[----:B------:R-:W-:Y:S01]  /*1cba0*/  @!P5 IMAD.MOV R157, RZ, RZ, -R157 ;  /* 0x000000ffff9dd224 */ /* 0x000fe200078e0a9d */
[----:B------:R-:W-:Y:S01]  /*1cbb0*/  ISETP.GT.U32.AND P5, PT, R3, R162, PT ;  /* 0x000000a20300720c */ /* 0x000fe20003fa4070 */
[----:B------:R-:W-:Y:S01]  /*1cbc0*/  @!P1 IMAD.IADD R158, R158, 0x1, -R3 ;  /* 0x000000019e9e9824 */ /* 0x000fe200078e0a03 */
        /* <DEDUP_REMOVED lines=8> */
[----:B------:R-:W-:-:S05]  /*1cc50*/  @!P5 IMAD.IADD R162, R162, 0x1, -R3 ;  /* 0x00000001a2a2d824 */ /* 0x000fca00078e0a03 */
[----:B------:R-:W-:Y:S01]  /*1cc60*/  ISETP.GT.U32.AND P5, PT, R3, R162, PT ;  /* 0x000000a20300720c */ /* 0x000fe20003fa4070 */
[----:B------:R-:W-:Y:S02]  /*1cc70*/  IMAD.MOV.U32 R201, RZ, RZ, R193 ;  /* 0x000000ffffc97224 */ /* 0x000fe400078e00c1 */
[----:B------:R-:W-:Y:S02]  /*1cc80*/  IMAD.MOV.U32 R185, RZ, RZ, R177 ;  /* 0x000000ffffb97224 */ /* 0x000fe400078e00b1 */
[----:B------:R-:W-:Y:S02]  /*1cc90*/  IMAD.MOV.U32 R206, RZ, RZ, R194 ;  /* 0x000000ffffce7224 */ /* 0x000fe400078e00c2 */
[----:B------:R-:W-:Y:S01]  /*1cca0*/  IMAD.MOV.U32 R177, RZ, RZ, R166 ;  /* 0x000000ffffb17224 */ /* 0x000fe200078e00a6 */
[----:B------:R-:W-:Y:S01]  /*1ccb0*/  IABS R166, R196 ;  /* 0x000000c400a67213 */ /* 0x000fe20000000000 */
[----:B------:R-:W-:-:S04]  /*1ccc0*/  IMAD.MOV.U32 R202, RZ, RZ, R192 ;  /* 0x000000ffffca7224 */ /* 0x000fc800078e00c0 */
[----:B------:R-:W-:Y:S01]  /*1ccd0*/  @!P5 IMAD.IADD R162, R162, 0x1, -R3 ;  /* 0x00000001a2a2d824 */ /* 0x000fe200078e0a03 */
[----:B------:R-:W-:Y:S01]  /*1cce0*/  ISETP.GE.AND P5, PT, R196, RZ, PT ;  /* 0x000000ffc400720c */ /* 0x000fe20003fa6270 */
[----:B----4-:R-:W-:Y:S02]  /*1ccf0*/  IMAD.MOV.U32 R191, RZ, RZ, R189 ;  /* 0x000000ffffbf7224 */ /* 0x010fe400078e00bd */
[----:B--2---:R-:W-:Y:S02]  /*1cd00*/  IMAD.MOV.U32 R189, RZ, RZ, R188 ;  /* 0x000000ffffbd7224 */ /* 0x004fe400078e00bc */
[----:B---3--:R-:W-:Y:S02]  /*1cd10*/  IMAD.MOV.U32 R188, RZ, RZ, R187 ;  /* 0x000000ffffbc7224 */ /* 0x008fe400078e00bb */
        /* <DEDUP_REMOVED lines=10> */
[----:B------:R-:W2:Y:S01]  /*1cdc0*/  LDL.LU R170, [R1+0x6dc] ;  /* 0x0006dc0001aa7983 */ /* 0x000ea20000300800 */
        /* <DEDUP_REMOVED lines=8> */
[----:B------:R-:W4:Y:S01]  /*1ce50*/  LDL.LU R183, [R1+0x784] ;  /* 0x0007840001b77983 */ /* 0x000f220000300800 */
[----:B------:R-:W-:-:S03]  /*1ce60*/  IMAD.MOV.U32 R180, RZ, RZ, R251 ;  /* 0x000000ffffb47224 */ /* 0x000fc600078e00fb */
[----:B------:R-:W4:Y:S04]  /*1ce70*/  LDL.LU R182, [R1+0x738] ;  /* 0x0007380001b67983 */ /* 0x000f280000300800 */
[----:B------:R-:W4:Y:S01]  /*1ce80*/  LDL.LU R251, [R1+0x768] ;  /* 0x0007680001fb7983 */ /* 0x000f220000300800 */
[----:B------:R-:W-:Y:S01]  /*1ce90*/  ISETP.GE.AND P6, PT, R199, RZ, PT ;  /* 0x000000ffc700720c */ /* 0x000fe20003fc6270 */
[----:B------:R-:W-:-:S04]  /*1cea0*/  IMAD.HI.U32 R2, R4, R163, RZ ;  /* 0x000000a304027227 */ /* 0x000fc800078e00ff */
[----:B------:R-:W-:-:S08]  /*1ceb0*/  IMAD.MOV R2, RZ, RZ, -R2 ;  /* 0x000000ffff027224 */ /* 0x000fd000078e0a02 */
[----:B------:R-:W-:Y:S01]  /*1cec0*/  @!P6 IMAD.MOV R156, RZ, RZ, -R156 ;  /* 0x000000ffff9ce224 */ /* 0x000fe200078e0a9c */
[----:B------:R-:W-:Y:S01]  /*1ced0*/  ISETP.GE.AND P6, PT, R198, RZ, PT ;  /* 0x000000ffc600720c */ /* 0x000fe20003fc6270 */
[----:B------:R-:W-:Y:S02]  /*1cee0*/  IMAD R163, R3, R2, R163 ;  /* 0x0000000203a37224 */ /* 0x000fe400078e02a3 */
[----:B------:R-:W-:-:S03]  /*1cef0*/  @!P1 IMAD.MOV R160, RZ, RZ, -R160 ;  /* 0x000000ffffa09224 */ /* 0x000fc600078e0aa0 */
[C---:B------:R-:W-:Y:S01]  /*1cf00*/  ISETP.GT.U32.AND P1, PT, R3.reuse, R163, PT ;  /* 0x000000a30300720c */ /* 0x040fe20003f24070 */
[----:B------:R-:W-:Y:S01]  /*1cf10*/  @!P0 IMAD.MOV R158, RZ, RZ, -R158 ;  /* 0x000000ffff9e8224 */ /* 0x000fe200078e0a9e */
[----:B------:R-:W-:-:S05]  /*1cf20*/  ISETP.GT.U32.AND P0, PT, R3, R161, PT ;  /* 0x000000a10300720c */ /* 0x000fca0003f04070 */
[----:B------:R-:W-:Y:S01]  /*1cf30*/  @!P6 IMAD.MOV R159, RZ, RZ, -R159 ;  /* 0x000000ffff9fe224 */ /* 0x000fe200078e0a9f */
[----:B------:R-:W-:Y:S02]  /*1cf40*/  ISETP.GE.AND P6, PT, R164, RZ, PT ;  /* 0x000000ffa400720c */ /* 0x000fe40003fc6270 */
[----:B------:R-:W-:Y:S01]  /*1cf50*/  IABS R164, R164 ;  /* 0x000000a400a47213 */ /* 0x000fe20000000000 */
[----:B------:R-:W-:Y:S01]  /*1cf60*/  IMAD.MOV.U32 R190, RZ, RZ, R165 ;  /* 0x000000ffffbe7224 */ /* 0x000fe200078e00a5 */
[----:B------:R-:W-:-:S03]  /*1cf70*/  IABS R165, R197 ;  /* 0x000000c500a57213 */ /* 0x000fc60000000000 */
[----:B------:R-:W-:-:S04]  /*1cf80*/  IMAD.HI.U32 R6, R4, R164, RZ ;  /* 0x000000a404067227 */ /* 0x000fc800078e00ff */
[----:B------:R-:W-:-:S04]  /*1cf90*/  IMAD.HI.U32 R5, R4, R165, RZ ;  /* 0x000000a504057227 */ /* 0x000fc800078e00ff */
[----:B------:R-:W-:Y:S02]  /*1cfa0*/  IMAD.MOV R6, RZ, RZ, -R6 ;  /* 0x000000ffff067224 */ /* 0x000fe400078e0a06 */
[--C-:B------:R-:W-:Y:S02]  /*1cfb0*/  @!P1 IMAD.IADD R163, R163, 0x1, -R3.reuse ;  /* 0x00000001a3a39824 */ /* 0x100fe400078e0a03 */
[----:B------:R-:W-:Y:S02]  /*1cfc0*/  @!P0 IMAD.IADD R161, R161, 0x1, -R3 ;  /* 0x00000001a1a18824 */ /* 0x000fe400078e0a03 */
[----:B------:R-:W-:Y:S01]  /*1cfd0*/  IMAD.MOV R5, RZ, RZ, -R5 ;  /* 0x000000ffff057224 */ /* 0x000fe200078e0a05 */
[C---:B------:R-:W-:Y:S01]  /*1cfe0*/  ISETP.GT.U32.AND P1, PT, R3.reuse, R163, PT ;  /* 0x000000a30300720c */ /* 0x040fe20003f24070 */
        /* <DEDUP_REMOVED lines=10> */
[----:B------:R-:W-:Y:S01]  /*1d090*/  @!P1 IMAD.IADD R163, R163, 0x1, -R3 ;  /* 0x00000001a3a39824 */ /* 0x000fe200078e0a03 */
[----:B------:R-:W-:Y:S01]  /*1d0a0*/  ISETP.GT.U32.AND P1, PT, R3, R166, PT ;  /* 0x000000a60300720c */ /* 0x000fe20003f24070 */
[----:B------:R-:W-:Y:S02]  /*1d0b0*/  IMAD.MOV.U32 R195, RZ, RZ, R188 ;  /* 0x000000ffffc37224 */ /* 0x000fe400078e00bc */
[----:B------:R-:W-:Y:S02]  /*1d0c0*/  IMAD.MOV.U32 R188, RZ, RZ, R181 ;  /* 0x000000ffffbc7224 */ /* 0x000fe400078e00b5 */
[----:B------:R-:W-:Y:S02]  /*1d0d0*/  IMAD.MOV.U32 R181, RZ, RZ, R179 ;  /* 0x000000ffffb57224 */ /* 0x000fe400078e00b3 */
[----:B------:R-:W-:Y:S01]  /*1d0e0*/  IMAD.MOV.U32 R179, RZ, RZ, R168 ;  /* 0x000000ffffb37224 */ /* 0x000fe200078e00a8 */
[----:B------:R-:W-:Y:S01]  /*1d0f0*/  IABS R168, R205 ;  /* 0x000000cd00a87213 */ /* 0x000fe20000000000 */
[----:B------:R-:W-:-:S02]  /*1d100*/  @!P2 IMAD.IADD R164, R164, 0x1, -R3 ;  /* 0x00000001a4a4a824 */ /* 0x000fc400078e0a03 */
[----:B------:R-:W-:Y:S02]  /*1d110*/  @!P4 IMAD.IADD R165, R165, 0x1, -R3 ;  /* 0x00000001a5a5c824 */ /* 0x000fe400078e0a03 */
[----:B------:R-:W-:Y:S01]  /*1d120*/  IMAD.HI.U32 R5, R4, R168, RZ ;  /* 0x000000a804057227 */ /* 0x000fe200078e00ff */
[----:B------:R-:W-:-:S03]  /*1d130*/  ISETP.GT.U32.AND P4, PT, R3, R164, PT ;  /* 0x000000a40300720c */ /* 0x000fc60003f84070 */
[----:B------:R-:W-:Y:S02]  /*1d140*/  IMAD.MOV R5, RZ, RZ, -R5 ;  /* 0x000000ffff057224 */ /* 0x000fe400078e0a05 */
[----:B------:R-:W-:Y:S02]  /*1d150*/  @!P1 IMAD.IADD R166, R166, 0x1, -R3 ;  /* 0x00000001a6a69824 */ /* 0x000fe400078e0a03 */
[----:B------:R-:W-:-:S03]  /*1d160*/  IMAD R168, R3, R5, R168 ;  /* 0x0000000503a87224 */ /* 0x000fc600078e02a8 */
[----:B------:R-:W-:-:S03]  /*1d170*/  ISETP.GT.U32.AND P1, PT, R3, R166, PT ;  /* 0x000000a60300720c */ /* 0x000fc60003f24070 */
[----:B------:R-:W-:Y:S01]  /*1d180*/  @!P4 IMAD.IADD R164, R164, 0x1, -R3 ;  /* 0x00000001a4a4c824 */ /* 0x000fe200078e0a03 */
[----:B------:R-:W-:Y:S01]  /*1d190*/  ISETP.GT.U32.AND P4, PT, R3, R168, PT ;  /* 0x000000a80300720c */ /* 0x000fe20003f84070 */
[----:B------:R-:W-:Y:S01]  /*1d1a0*/  IMAD.MOV.U32 R200, RZ, RZ, R169 ;  /* 0x000000ffffc87224 */ /* 0x000fe200078e00a9 */
[----:B------:R-:W-:Y:S01]  /*1d1b0*/  ISETP.GE.AND P0, PT, R197, RZ, PT ;  /* 0x000000ffc500720c */ /* 0x000fe20003f06270 */
[----:B------:R-:W-:Y:S02]  /*1d1c0*/  IMAD.MOV.U32 R197, RZ, RZ, R178 ;  /* 0x000000ffffc57224 */ /* 0x000fe400078e00b2 */
[----:B------:R-:W-:Y:S01]  /*1d1d0*/  IMAD.MOV.U32 R178, RZ, RZ, R167 ;  /* 0x000000ffffb27224 */ /* 0x000fe200078e00a7 */
[----:B------:R-:W-:-:S03]  /*1d1e0*/  IABS R167, R202 ;  /* 0x000000ca00a77213 */ /* 0x000fc60000000000 */
[--C-:B------:R-:W-:Y:S01]  /*1d1f0*/  @!P1 IMAD.IADD R166, R166, 0x1, -R3.reuse ;  /* 0x00000001a6a69824 */ /* 0x100fe200078e0a03 */
[----:B------:R-:W-:Y:S01]  /*1d200*/  ISETP.GE.AND P1, PT, R202, RZ, PT ;  /* 0x000000ffca00720c */ /* 0x000fe20003f26270 */
[----:B------:R-:W-:Y:S02]  /*1d210*/  IMAD.MOV.U32 R202, RZ, RZ, R200 ;  /* 0x000000ffffca7224 */ /* 0x000fe400078e00c8 */
[----:B------:R-:W-:Y:S02]  /*1d220*/  IMAD.MOV.U32 R200, RZ, RZ, R196 ;  /* 0x000000ffffc87224 */ /* 0x000fe400078e00c4 */
[----:B------:R-:W-:Y:S01]  /*1d230*/  @!P4 IMAD.IADD R168, R168, 0x1, -R3 ;  /* 0x00000001a8a8c824 */ /* 0x000fe200078e0a03 */
[----:B------:R-:W-:Y:S01]  /*1d240*/  ISETP.GE.AND P4, PT, R205, RZ, PT ;  /* 0x000000ffcd00720c */ /* 0x000fe20003f86270 */
[----:B--2---:R-:W-:-:S04]  /*1d250*/  IMAD.MOV.U32 R199, RZ, RZ, R170 ;  /* 0x000000ffffc77224 */ /* 0x004fc800078e00aa */
[----:B------:R-:W-:-:S04]  /*1d260*/  IMAD.MOV.U32 R204, RZ, RZ, R199 ;  /* 0x000000ffffcc7224 */ /* 0x000fc800078e00c7 */
[----:B------:R-:W-:Y:S02]  /*1d270*/  IMAD.MOV.U32 R205, RZ, RZ, R204 ;  /* 0x000000ffffcd7224 */ /* 0x000fe400078e00cc */
[----:B------:R-:W-:Y:S02]  /*1d280*/  IMAD.MOV.U32 R204, RZ, RZ, R200 ;  /* 0x000000ffffcc7224 */ /* 0x000fe400078e00c8 */
[----:B---3--:R-:W-:Y:S02]  /*1d290*/  IMAD.MOV.U32 R200, RZ, RZ, R184 ;  /* 0x000000ffffc87224 */ /* 0x008fe400078e00b8 */
[----:B----4-:R-:W-:Y:S02]  /*1d2a0*/  IMAD.MOV.U32 R184, RZ, RZ, R183 ;  /* 0x000000ffffb87224 */ /* 0x010fe400078e00b7 */
[----:B------:R-:W-:Y:S02]  /*1d2b0*/  IMAD.MOV.U32 R183, RZ, RZ, R182 ;  /* 0x000000ffffb77224 */ /* 0x000fe400078e00b6 */
[----:B------:R-:W-:-:S02]  /*1d2c0*/  IMAD.MOV.U32 R182, RZ, RZ, R251 ;  /* 0x000000ffffb67224 */ /* 0x000fc400078e00fb */
[----:B------:R-:W2:Y:S04]  /*1d2d0*/  LDL.LU R251, [R1+0x770] ;  /* 0x0007700001fb7983 */ /* 0x000ea80000300800 */
[----:B------:R-:W3:Y:S04]  /*1d2e0*/  LDL.LU R215, [R1+0x6f0] ;  /* 0x0006f00001d77983 */ /* 0x000ee80000300800 */
[----:B------:R-:W4:Y:S04]  /*1d2f0*/  LDL.LU R214, [R1+0x6f4] ;  /* 0x0006f40001d67983 */ /* 0x000f280000300800 */
[----:B------:R-:W2:Y:S01]  /*1d300*/  LDL.LU R213, [R1+0x6f8] ;  /* 0x0006f80001d57983 */ /* 0x000ea20000300800 */
[----:B------:R-:W-:-:S04]  /*1d310*/  IMAD.HI.U32 R2, R4, R167, RZ ;  /* 0x000000a704027227 */ /* 0x000fc800078e00ff */
[----:B------:R-:W-:Y:S01]  /*1d320*/  IMAD.MOV R2, RZ, RZ, -R2 ;  /* 0x000000ffff027224 */ /* 0x000fe200078e0a02 */
[----:B------:R-:W-:-:S03]  /*1d330*/  IABS R169, R208 ;  /* 0x000000d000a97213 */ /* 0x000fc60000000000 */
[C---:B------:R-:W-:Y:S02]  /*1d340*/  IMAD R167, R3.reuse, R2, R167 ;  /* 0x0000000203a77224 */ /* 0x040fe400078e02a7 */
[----:B------:R-:W-:Y:S01]  /*1d350*/  @!P3 IMAD.MOV R163, RZ, RZ, -R163 ;  /* 0x000000ffffa3b224 */ /* 0x000fe200078e0aa3 */
[C---:B------:R-:W-:Y:S02]  /*1d360*/  ISETP.GT.U32.AND P3, PT, R3.reuse, R165, PT ;  /* 0x000000a50300720c */ /* 0x040fe40003f64070 */
[----:B------:R-:W-:Y:S01]  /*1d370*/  ISETP.GT.U32.AND P2, PT, R3, R167, PT ;  /* 0x000000a70300720c */ /* 0x000fe20003f44070 */
[----:B------:R-:W-:-:S04]  /*1d380*/  IMAD.HI.U32 R2, R4, R169, RZ ;  /* 0x000000a904027227 */ /* 0x000fc800078e00ff */
[----:B------:R-:W-:Y:S01]  /*1d390*/  IMAD.MOV R2, RZ, RZ, -R2 ;  /* 0x000000ffff027224 */ /* 0x000fe200078e0a02 */
[----:B------:R-:W-:-:S03]  /*1d3a0*/  IABS R170, R203 ;  /* 0x000000cb00aa7213 */ /* 0x000fc60000000000 */
[----:B------:R-:W-:Y:S02]  /*1d3b0*/  IMAD R169, R3, R2, R169 ;  /* 0x0000000203a97224 */ /* 0x000fe400078e02a9 */
[--C-:B------:R-:W-:Y:S02]  /*1d3c0*/  @!P3 IMAD.IADD R165, R165, 0x1, -R3.reuse ;  /* 0x00000001a5a5b824 */ /* 0x100fe400078e0a03 */
[----:B------:R-:W-:Y:S01]  /*1d3d0*/  @!P2 IMAD.IADD R167, R167, 0x1, -R3 ;  /* 0x00000001a7a7a824 */ /* 0x000fe200078e0a03 */
[----:B------:R-:W-:Y:S01]  /*1d3e0*/  ISETP.GT.U32.AND P3, PT, R3, R169, PT ;  /* 0x000000a90300720c */ /* 0x000fe20003f64070 */
[----:B------:R-:W-:-:S03]  /*1d3f0*/  IMAD.HI.U32 R2, R4, R170, RZ ;  /* 0x000000aa04027227 */ /* 0x000fc600078e00ff */
[----:B------:R-:W-:Y:S01]  /*1d400*/  ISETP.GT.U32.AND P2, PT, R3, R167, PT ;  /* 0x000000a70300720c */ /* 0x000fe20003f44070 */
[----:B------:R-:W-:Y:S01]  /*1d410*/  IMAD.MOV.U32 R198, RZ, RZ, R171 ;  /* 0x000000ffffc67224 */ /* 0x000fe200078e00ab */
[----:B------:R-:W-:Y:S01]  /*1d420*/  IABS R171, R201 ;  /* 0x000000c900ab7213 */ /* 0x000fe20000000000 */
[----:B------:R-:W-:-:S04]  /*1d430*/  IMAD.MOV R2, RZ, RZ, -R2 ;  /* 0x000000ffff027224 */ /* 0x000fc800078e0a02 */
[----:B------:R-:W-:Y:S02]  /*1d440*/  IMAD R170, R3, R2, R170 ;  /* 0x0000000203aa7224 */ /* 0x000fe400078e02aa */
[----:B------:R-:W-:-:S04]  /*1d450*/  IMAD.HI.U32 R2, R4, R171, RZ ;  /* 0x000000ab04027227 */ /* 0x000fc800078e00ff */
[----:B------:R-:W-:Y:S02]  /*1d460*/  IMAD.MOV.U32 R199, RZ, RZ, R197 ;  /* 0x000000ffffc77224 */ /* 0x000fe400078e00c5 */
[----:B------:R-:W-:Y:S02]  /*1d470*/  IMAD.MOV.U32 R197, RZ, RZ, R176 ;  /* 0x000000ffffc57224 */ /* 0x000fe400078e00b0 */
[----:B------:R-:W-:Y:S01]  /*1d480*/  IMAD.MOV.U32 R176, RZ, RZ, R172 ;  /* 0x000000ffffb07224 */ /* 0x000fe200078e00ac */
[----:B------:R-:W-:Y:S01]  /*1d490*/  IABS R172, R206 ;  /* 0x000000ce00ac7213 */ /* 0x000fe20000000000 */
[----:B------:R-:W-:Y:S02]  /*1d4a0*/  IMAD.MOV R2, RZ, RZ, -R2 ;  /* 0x000000ffff027224 */ /* 0x000fe400078e0a02 */
[--C-:B------:R-:W-:Y:S02]  /*1d4b0*/  @!P3 IMAD.IADD R169, R169, 0x1, -R3.reuse ;  /* 0x00000001a9a9b824 */ /* 0x100fe400078e0a03 */
[----:B------:R-:W-:Y:S01]  /*1d4c0*/  @!P2 IMAD.IADD R167, R167, 0x1, -R3 ;  /* 0x00000001a7a7a824 */ /* 0x000fe200078e0a03 */
[----:B------:R-:W-:Y:S01]  /*1d4d0*/  ISETP.GT.U32.AND P2, PT, R3, R170, PT ;  /* 0x000000aa0300720c */ /* 0x000fe20003f44070 */
[----:B------:R-:W-:-:S02]  /*1d4e0*/  IMAD.MOV.U32 R196, RZ, RZ, R185 ;  /* 0x000000ffffc47224 */ /* 0x000fc400078e00b9 */
[----:B------:R-:W-:Y:S01]  /*1d4f0*/  IMAD.MOV.U32 R185, RZ, RZ, R173 ;  /* 0x000000ffffb97224 */ /* 0x000fe200078e00ad */
[----:B------:R-:W-:Y:S01]  /*1d500*/  IABS R173, R207 ;  /* 0x000000cf00ad7213 */ /* 0x000fe20000000000 */
[C---:B------:R-:W-:Y:S02]  /*1d510*/  IMAD R171, R3.reuse, R2, R171 ;  /* 0x0000000203ab7224 */ /* 0x040fe400078e02ab */
[----:B------:R-:W-:Y:S01]  /*1d520*/  @!P0 IMAD.MOV R165, RZ, RZ, -R165 ;  /* 0x000000ffffa58224 */ /* 0x000fe200078e0aa5 */
        /* <DEDUP_REMOVED lines=8> */
[----:B------:R-:W-:Y:S01]  /*1d5b0*/  @!P2 IMAD.IADD R170, R170, 0x1, -R3 ;  /* 0x00000001aaaaa824 */ /* 0x000fe200078e0a03 */
[C---:B------:R-:W-:Y:S01]  /*1d5c0*/  ISETP.GT.U32.AND P2, PT, R3.reuse, R168, PT ;  /* 0x000000a80300720c */ /* 0x040fe20003f44070 */
[----:B------:R-:W-:Y:S02]  /*1d5d0*/  IMAD R173, R3, R2, R173 ;  /* 0x0000000203ad7224 */ /* 0x000fe400078e02ad */
[--C-:B------:R-:W-:Y:S01]  /*1d5e0*/  @!P0 IMAD.IADD R169, R169, 0x1, -R3.reuse ;  /* 0x00000001a9a98824 */ /* 0x100fe200078e0a03 */
[----:B------:R-:W-:Y:S01]  /*1d5f0*/  ISETP.GT.U32.AND P0, PT, R3, R172, PT ;  /* 0x000000ac0300720c */ /* 0x000fe20003f04070 */
[----:B------:R-:W-:Y:S01]  /*1d600*/  @!P1 IMAD.IADD R171, R171, 0x1, -R3 ;  /* 0x00000001abab9824 */ /* 0x000fe200078e0a03 */
[----:B------:R-:W-:Y:S01]  /*1d610*/  ISETP.GT.U32.AND P1, PT, R3, R173, PT ;  /* 0x000000ad0300720c */ /* 0x000fe20003f24070 */
[----:B------:R-:W-:Y:S01]  /*1d620*/  @!P5 IMAD.MOV R166, RZ, RZ, -R166 ;  /* 0x000000ffffa6d224 */ /* 0x000fe200078e0aa6 */
[----:B------:R-:W-:Y:S01]  /*1d630*/  ISETP.GE.AND P5, PT, R203, RZ, PT ;  /* 0x000000ffcb00720c */ /* 0x000fe20003fa6270 */
[----:B------:R-:W-:-:S02]  /*1d640*/  IMAD.MOV.U32 R203, RZ, RZ, R200 ;  /* 0x000000ffffcb7224 */ /* 0x000fc400078e00c8 */
[----:B------:R-:W-:Y:S02]  /*1d650*/  IMAD.MOV.U32 R200, RZ, RZ, R198 ;  /* 0x000000ffffc87224 */ /* 0x000fe400078e00c6 */
[----:B------:R-:W-:Y:S02]  /*1d660*/  IMAD.MOV.U32 R198, RZ, RZ, R196 ;  /* 0x000000ffffc67224 */ /* 0x000fe400078e00c4 */
[----:B------:R-:W-:Y:S02]  /*1d670*/  @!P2 IMAD.IADD R168, R168, 0x1, -R3 ;  /* 0x00000001a8a8a824 */ /* 0x000fe400078e0a03 */
[----:B------:R-:W-:Y:S02]  /*1d680*/  IMAD.MOV.U32 R196, RZ, RZ, R193 ;  /* 0x000000ffffc47224 */ /* 0x000fe400078e00c1 */
[----:B------:R-:W-:Y:S02]  /*1d690*/  IMAD.MOV.U32 R193, RZ, RZ, R188 ;  /* 0x000000ffffc17224 */ /* 0x000fe400078e00bc */
[----:B------:R-:W-:Y:S01]  /*1d6a0*/  IMAD.MOV.U32 R188, RZ, RZ, R175 ;  /* 0x000000ffffbc7224 */ /* 0x000fe200078e00af */
[----:B------:R-:W-:Y:S01]  /*1d6b0*/  IABS R175, R202 ;  /* 0x000000ca00af7213 */ /* 0x000fe20000000000 */
[----:B------:R-:W-:-:S02]  /*1d6c0*/  @!P0 IMAD.IADD R172, R172, 0x1, -R3 ;  /* 0x00000001acac8824 */ /* 0x000fc400078e0a03 */
[----:B------:R-:W-:Y:S01]  /*1d6d0*/  @!P6 IMAD.MOV R164, RZ, RZ, -R164 ;  /* 0x000000ffffa4e224 */ /* 0x000fe200078e0aa4 */
[C---:B------:R-:W-:Y:S01]  /*1d6e0*/  ISETP.GT.U32.AND P6, PT, R3.reuse, R170, PT ;  /* 0x000000aa0300720c */ /* 0x040fe20003fc4070 */
[----:B------:R-:W-:Y:S01]  /*1d6f0*/  @!P4 IMAD.MOV R168, RZ, RZ, -R168 ;  /* 0x000000ffffa8c224 */ /* 0x000fe200078e0aa8 */
[----:B------:R-:W-:Y:S01]  /*1d700*/  ISETP.GT.U32.AND P4, PT, R3, R171, PT ;  /* 0x000000ab0300720c */ /* 0x000fe20003f84070 */
[----:B------:R-:W-:Y:S01]  /*1d710*/  @!P1 IMAD.IADD R173, R173, 0x1, -R3 ;  /* 0x00000001adad9824 */ /* 0x000fe200078e0a03 */
[----:B------:R-:W-:Y:S01]  /*1d720*/  ISETP.GT.U32.AND P1, PT, R3, R172, PT ;  /* 0x000000ac0300720c */ /* 0x000fe20003f24070 */
[----:B------:R-:W-:Y:S01]  /*1d730*/  IMAD.HI.U32 R5, R4, R175, RZ ;  /* 0x000000af04057227 */ /* 0x000fe200078e00ff */
[----:B------:R-:W-:-:S03]  /*1d740*/  ISETP.GE.AND P2, PT, R201, RZ, PT ;  /* 0x000000ffc900720c */ /* 0x000fc60003f46270 */
[----:B------:R-:W-:Y:S02]  /*1d750*/  IMAD.MOV R5, RZ, RZ, -R5 ;  /* 0x000000ffff057224 */ /* 0x000fe400078e0a05 */
[----:B------:R-:W-:Y:S02]  /*1d760*/  IMAD.MOV.U32 R201, RZ, RZ, R197 ;  /* 0x000000ffffc97224 */ /* 0x000fe400078e00c5 */
[----:B------:R-:W-:Y:S02]  /*1d770*/  IMAD.MOV.U32 R197, RZ, RZ, R192 ;  /* 0x000000ffffc57224 */ /* 0x000fe400078e00c0 */
[----:B------:R-:W-:Y:S02]  /*1d780*/  IMAD.MOV.U32 R192, RZ, RZ, R185 ;  /* 0x000000ffffc07224 */ /* 0x000fe400078e00b9 */
[----:B------:R-:W-:Y:S01]  /*1d790*/  IMAD.MOV.U32 R185, RZ, RZ, R174 ;  /* 0x000000ffffb97224 */ /* 0x000fe200078e00ae */
[----:B------:R-:W-:Y:S01]  /*1d7a0*/  IABS R174, R205 ;  /* 0x000000cd00ae7213 */ /* 0x000fe20000000000 */
[----:B------:R-:W-:-:S02]  /*1d7b0*/  IMAD R175, R3, R5, R175 ;  /* 0x0000000503af7224 */ /* 0x000fc400078e02af */
[--C-:B------:R-:W-:Y:S01]  /*1d7c0*/  @!P6 IMAD.IADD R170, R170, 0x1, -R3.reuse ;  /* 0x00000001aaaae824 */ /* 0x100fe200078e0a03 */
[----:B------:R-:W-:Y:S01]  /*1d7d0*/  ISETP.GE.AND P6, PT, R206, RZ, PT ;  /* 0x000000ffce00720c */ /* 0x000fe20003fc6270 */
[----:B------:R-:W-:Y:S02]  /*1d7e0*/  @!P4 IMAD.IADD R171, R171, 0x1, -R3 ;  /* 0x00000001ababc824 */ /* 0x000fe400078e0a03 */
[----:B------:R-:W-:Y:S02]  /*1d7f0*/  IMAD.MOV.U32 R206, RZ, RZ, R198 ;  /* 0x000000ffffce7224 */ /* 0x000fe400078e00c6 */
[----:B------:R-:W-:Y:S02]  /*1d800*/  IMAD.MOV.U32 R198, RZ, RZ, R193 ;  /* 0x000000ffffc67224 */ /* 0x000fe400078e00c1 */
[----:B------:R-:W-:Y:S01]  /*1d810*/  @!P1 IMAD.IADD R172, R172, 0x1, -R3 ;  /* 0x00000001acac9824 */ /* 0x000fe200078e0a03 */
[----:B------:R-:W-:Y:S01]  /*1d820*/  ISETP.GT.U32.AND P1, PT, R3, R175, PT ;  /* 0x000000af0300720c */ /* 0x000fe20003f24070 */
[----:B------:R-:W-:-:S02]  /*1d830*/  IMAD.MOV.U32 R193, RZ, RZ, R192 ;  /* 0x000000ffffc17224 */ /* 0x000fc400078e00c0 */
[----:B------:R-:W-:Y:S02]  /*1d840*/  IMAD.MOV.U32 R192, RZ, RZ, R188 ;  /* 0x000000ffffc07224 */ /* 0x000fe400078e00bc */
[----:B------:R-:W-:-:S04]  /*1d850*/  IMAD.HI.U32 R2, R4, R174, RZ ;  /* 0x000000ae04027227 */ /* 0x000fc800078e00ff */
[----:B------:R-:W-:Y:S01]  /*1d860*/  @!P2 IMAD.MOV R171, RZ, RZ, -R171 ;  /* 0x000000ffffaba224 */ /* 0x000fe200078e0aab */
[----:B------:R-:W-:Y:S01]  /*1d870*/  ISETP.GE.AND P2, PT, R202, RZ, PT ;  /* 0x000000ffca00720c */ /* 0x000fe20003f46270 */
[----:B------:R-:W-:Y:S02]  /*1d880*/  IMAD.MOV.U32 R188, RZ, RZ, R185 ;  /* 0x000000ffffbc7224 */ /* 0x000fe400078e00b9 */
[----:B------:R-:W-:Y:S02]  /*1d890*/  IMAD.MOV.U32 R185, RZ, RZ, R180 ;  /* 0x000000ffffb97224 */ /* 0x000fe400078e00b4 */
[----:B------:R-:W-:Y:S02]  /*1d8a0*/  IMAD.MOV.U32 R202, RZ, RZ, R201 ;  /* 0x000000ffffca7224 */ /* 0x000fe400078e00c9 */
[----:B------:R-:W-:Y:S01]  /*1d8b0*/  IMAD.MOV.U32 R180, RZ, RZ, R176 ;  /* 0x000000ffffb47224 */ /* 0x000fe200078e00b0 */
[----:B------:R-:W-:Y:S01]  /*1d8c0*/  IABS R176, R204 ;  /* 0x000000cc00b07213 */ /* 0x000fe20000000000 */
[----:B------:R-:W-:-:S02]  /*1d8d0*/  IMAD.MOV.U32 R201, RZ, RZ, R200 ;  /* 0x000000ffffc97224 */ /* 0x000fc400078e00c8 */
[----:B------:R-:W-:Y:S02]  /*1d8e0*/  IMAD.MOV R2, RZ, RZ, -R2 ;  /* 0x000000ffff027224 */ /* 0x000fe400078e0a02 */
[----:B------:R-:W-:Y:S02]  /*1d8f0*/  IMAD.MOV.U32 R200, RZ, RZ, R199 ;  /* 0x000000ffffc87224 */ /* 0x000fe400078e00c7 */
[----:B------:R-:W-:Y:S02]  /*1d900*/  IMAD.MOV.U32 R199, RZ, RZ, R198 ;  /* 0x000000ffffc77224 */ /* 0x000fe400078e00c6 */
[----:B------:R-:W-:Y:S02]  /*1d910*/  IMAD.MOV.U32 R198, RZ, RZ, R197 ;  /* 0x000000ffffc67224 */ /* 0x000fe400078e00c5 */
[----:B------:R-:W-:Y:S02]  /*1d920*/  IMAD.MOV.U32 R197, RZ, RZ, R196 ;  /* 0x000000ffffc57224 */ /* 0x000fe400078e00c4 */
[----:B------:R-:W-:-:S02]  /*1d930*/  IMAD R174, R3, R2, R174 ;  /* 0x0000000203ae7224 */ /* 0x000fc400078e02ae */
[----:B------:R-:W-:Y:S02]  /*1d940*/  IMAD.MOV.U32 R196, RZ, RZ, R195 ;  /* 0x000000ffffc47224 */ /* 0x000fe400078e00c3 */
[----:B------:R-:W-:-:S04]  /*1d950*/  IMAD.HI.U32 R2, R4, R176, RZ ;  /* 0x000000b004027227 */ /* 0x000fc800078e00ff */
[----:B------:R-:W-:Y:S02]  /*1d960*/  IMAD.MOV.U32 R195, RZ, RZ, R194 ;  /* 0x000000ffffc37224 */ /* 0x000fe400078e00c2 */
[----:B------:R-:W-:Y:S02]  /*1d970*/  IMAD.MOV.U32 R194, RZ, RZ, R191 ;  /* 0x000000ffffc27224 */ /* 0x000fe400078e00bf */
[----:B------:R-:W-:Y:S02]  /*1d980*/  IMAD.MOV.U32 R191, RZ, RZ, R190 ;  /* 0x000000ffffbf7224 */ /* 0x000fe400078e00be */
[----:B------:R-:W-:Y:S01]  /*1d990*/  IMAD.MOV.U32 R190, RZ, RZ, R177 ;  /* 0x000000ffffbe7224 */ /* 0x000fe200078e00b1 */
[----:B------:R-:W-:Y:S01]  /*1d9a0*/  IABS R177, R203 ;  /* 0x000000cb00b17213 */ /* 0x000fe20000000000 */
[----:B------:R-:W-:Y:S02]  /*1d9b0*/  @!P1 IMAD.IADD R175, R175, 0x1, -R3 ;  /* 0x00000001afaf9824 */ /* 0x000fe400078e0a03 */
[----:B------:R-:W-:Y:S01]  /*1d9c0*/  IMAD.MOV R2, RZ, RZ, -R2 ;  /* 0x000000ffff027224 */ /* 0x000fe200078e0a02 */
[----:B------:R-:W-:-:S02]  /*1d9d0*/  ISETP.GE.AND P3, PT, R208, RZ, PT ;  /* 0x000000ffd000720c */ /* 0x000fc40003f66270 */
[C---:B------:R-:W-:Y:S01]  /*1d9e0*/  ISETP.GT.U32.AND P1, PT, R3.reuse, R175, PT ;  /* 0x000000af0300720c */ /* 0x040fe20003f24070 */
[----:B------:R-:W-:Y:S02]  /*1d9f0*/  IMAD R176, R3, R2, R176 ;  /* 0x0000000203b07224 */ /* 0x000fe400078e02b0 */
[----:B------:R-:W-:-:S04]  /*1da00*/  IMAD.HI.U32 R2, R4, R177, RZ ;  /* 0x000000b104027227 */ /* 0x000fc800078e00ff */
[----:B------:R-:W-:-:S04]  /*1da10*/  IMAD.MOV R2, RZ, RZ, -R2 ;  /* 0x000000ffff027224 */ /* 0x000fc800078e0a02 */
[C---:B------:R-:W-:Y:S02]  /*1da20*/  IMAD R177, R3.reuse, R2, R177 ;  /* 0x0000000203b17224 */ /* 0x040fe400078e02b1 */
[----:B------:R-:W-:Y:S01]  /*1da30*/  @!P3 IMAD.MOV R169, RZ, RZ, -R169 ;  /* 0x000000ffffa9b224 */ /* 0x000fe200078e0aa9 */
[----:B------:R-:W-:Y:S01]  /*1da40*/  ISETP.GT.U32.AND P3, PT, R3, R173, PT ;  /* 0x000000ad0300720c */ /* 0x000fe20003f64070 */
[----:B------:R-:W-:Y:S01]  /*1da50*/  @!P1 IMAD.IADD R175, R175, 0x1, -R3 ;  /* 0x00000001afaf9824 */ /* 0x000fe200078e0a03 */
[----:B------:R-:W-:Y:S02]  /*1da60*/  ISETP.GT.U32.AND P1, PT, R3, R177, PT ;  /* 0x000000b10300720c */ /* 0x000fe40003f24070 */
[----:B------:R-:W-:Y:S01]  /*1da70*/  ISETP.GE.AND P0, PT, R207, RZ, PT ;  /* 0x000000ffcf00720c */ /* 0x000fe20003f06270 */
[----:B------:R-:W-:Y:S01]  /*1da80*/  @!P6 IMAD.MOV R172, RZ, RZ, -R172 ;  /* 0x000000fffface224 */ /* 0x000fe200078e0aac */
[----:B------:R-:W-:Y:S01]  /*1da90*/  ISETP.GE.AND P6, PT, R204, RZ, PT ;  /* 0x000000ffcc00720c */ /* 0x000fe20003fc6270 */
[----:B------:R-:W-:-:S02]  /*1daa0*/  IMAD.MOV.U32 R207, RZ, RZ, R200 ;  /* 0x000000ffffcf7224 */ /* 0x000fc400078e00c8 */
[----:B------:R-:W-:Y:S02]  /*1dab0*/  IMAD.MOV.U32 R204, RZ, RZ, R193 ;  /* 0x000000ffffcc7224 */ /* 0x000fe400078e00c1 */
[----:B------:R-:W-:Y:S02]  /*1dac0*/  IMAD.MOV.U32 R193, RZ, RZ, R192 ;  /* 0x000000ffffc17224 */ /* 0x000fe400078e00c0 */
[----:B------:R-:W-:Y:S02]  /*1dad0*/  IMAD.MOV.U32 R192, RZ, RZ, R188 ;  /* 0x000000ffffc07224 */ /* 0x000fe400078e00bc */
[--C-:B------:R-:W-:Y:S02]  /*1dae0*/  @!P3 IMAD.IADD R173, R173, 0x1, -R3.reuse ;  /* 0x00000001adadb824 */ /* 0x100fe400078e0a03 */
[----:B------:R-:W-:Y:S01]  /*1daf0*/  IMAD.MOV.U32 R188, RZ, RZ, R182 ;  /* 0x000000ffffbc7224 */ /* 0x000fe200078e00b6 */
[----:B------:R-:W-:Y:S01]  /*1db00*/  IABS R182, R207 ;  /* 0x000000cf00b67213 */ /* 0x000fe20000000000 */
[----:B------:R-:W-:-:S02]  /*1db10*/  @!P1 IMAD.IADD R177, R177, 0x1, -R3 ;  /* 0x00000001b1b19824 */ /* 0x000fc400078e0a03 */
[----:B------:R-:W-:Y:S02]  /*1db20*/  @!P0 IMAD.MOV R173, RZ, RZ, -R173 ;  /* 0x000000ffffad8224 */ /* 0x000fe400078e0aad */
[----:B------:R-:W-:Y:S01]  /*1db30*/  IMAD.HI.U32 R7, R4, R182, RZ ;  /* 0x000000b604077227 */ /* 0x000fe200078e00ff */
[C---:B------:R-:W-:Y:S02]  /*1db40*/  ISETP.GT.U32.AND P0, PT, R3.reuse, R177, PT ;  /* 0x000000b10300720c */ /* 0x040fe40003f04070 */
[----:B------:R-:W-:Y:S01]  /*1db50*/  ISETP.GT.U32.AND P3, PT, R3, R176, PT ;  /* 0x000000b00300720c */ /* 0x000fe20003f64070 */
[----:B------:R-:W-:Y:S02]  /*1db60*/  IMAD.MOV.U32 R211, RZ, RZ, R202 ;  /* 0x000000ffffd37224 */ /* 0x000fe400078e00ca */
[----:B------:R-:W-:Y:S02]  /*1db70*/  IMAD.MOV.U32 R202, RZ, RZ, R199 ;  /* 0x000000ffffca7224 */ /* 0x000fe400078e00c7 */
[----:B------:R-:W-:-:S02]  /*1db80*/  IMAD.MOV R7, RZ, RZ, -R7 ;  /* 0x000000ffff077224 */ /* 0x000fc400078e0a07 */
[----:B------:R-:W-:Y:S02]  /*1db90*/  IMAD.MOV.U32 R199, RZ, RZ, R194 ;  /* 0x000000ffffc77224 */ /* 0x000fe400078e00c2 */
[----:B------:R-:W-:Y:S02]  /*1dba0*/  IMAD.MOV.U32 R194, RZ, RZ, R179 ;  /* 0x000000ffffc27224 */ /* 0x000fe400078e00b3 */
[----:B------:R-:W-:Y:S02]  /*1dbb0*/  IMAD R182, R3, R7, R182 ;  /* 0x0000000703b67224 */ /* 0x000fe400078e02b6 */
[----:B------:R-:W-:Y:S02]  /*1dbc0*/  IMAD.MOV.U32 R212, RZ, RZ, R201 ;  /* 0x000000ffffd47224 */ /* 0x000fe400078e00c9 */
[----:B------:R-:W-:Y:S02]  /*1dbd0*/  IMAD.MOV.U32 R200, RZ, RZ, R191 ;  /* 0x000000ffffc87224 */ /* 0x000fe400078e00bf */
[----:B------:R-:W-:-:S02]  /*1dbe0*/  IMAD.MOV.U32 R201, RZ, RZ, R198 ;  /* 0x000000ffffc97224 */ /* 0x000fc400078e00c6 */
[----:B------:R-:W-:Y:S02]  /*1dbf0*/  IMAD.MOV.U32 R191, RZ, RZ, R180 ;  /* 0x000000ffffbf7224 */ /* 0x000fe400078e00b4 */
[----:B------:R-:W-:Y:S02]  /*1dc00*/  IMAD.MOV.U32 R198, RZ, RZ, R197 ;  /* 0x000000ffffc67224 */ /* 0x000fe400078e00c5 */
[----:B------:R-:W-:Y:S01]  /*1dc10*/  @!P0 IMAD.IADD R177, R177, 0x1, -R3 ;  /* 0x00000001b1b18824 */ /* 0x000fe200078e0a03 */
[----:B------:R-:W-:Y:S01]  /*1dc20*/  ISETP.GT.U32.AND P0, PT, R3, R182, PT ;  /* 0x000000b60300720c */ /* 0x000fe20003f04070 */
[----:B------:R-:W-:Y:S02]  /*1dc30*/  IMAD.MOV.U32 R197, RZ, RZ, R196 ;  /* 0x000000ffffc57224 */ /* 0x000fe400078e00c4 */
[----:B------:R-:W-:Y:S02]  /*1dc40*/  IMAD.MOV.U32 R196, RZ, RZ, R195 ;  /* 0x000000ffffc47224 */ /* 0x000fe400078e00c3 */
[----:B------:R-:W-:-:S02]  /*1dc50*/  IMAD.MOV.U32 R195, RZ, RZ, R190 ;  /* 0x000000ffffc37224 */ /* 0x000fc400078e00be */
[----:B------:R-:W-:Y:S01]  /*1dc60*/  IMAD.MOV.U32 R190, RZ, RZ, R178 ;  /* 0x000000ffffbe7224 */ /* 0x000fe200078e00b2 */
[----:B------:R-:W-:Y:S01]  /*1dc70*/  IABS R178, R206 ;  /* 0x000000ce00b27213 */ /* 0x000fe20000000000 */
[----:B------:R-:W-:Y:S02]  /*1dc80*/  @!P3 IMAD.IADD R176, R176, 0x1, -R3 ;  /* 0x00000001b0b0b824 */ /* 0x000fe400078e0a03 */
[----:B------:R-:W-:Y:S01]  /*1dc90*/  @!P5 IMAD.MOV R170, RZ, RZ, -R170 ;  /* 0x000000ffffaad224 */ /* 0x000fe200078e0aaa */
[----:B------:R-:W-:Y:S01]  /*1dca0*/  ISETP.GE.AND P5, PT, R205, RZ, PT ;  /* 0x000000ffcd00720c */ /* 0x000fe20003fa6270 */
[----:B------:R-:W-:Y:S01]  /*1dcb0*/  IMAD.MOV.U32 R205, RZ, RZ, R181 ;  /* 0x000000ffffcd7224 */ /* 0x000fe200078e00b5 */
[----:B------:R-:W-:Y:S01]  /*1dcc0*/  ISETP.GT.U32.AND P3, PT, R3, R176, PT ;  /* 0x000000b00300720c */ /* 0x000fe20003f64070 */
[----:B------:R-:W-:-:S04]  /*1dcd0*/  IMAD.HI.U32 R6, R4, R178, RZ ;  /* 0x000000b204067227 */ /* 0x000fc800078e00ff */
[----:B------:R-:W-:Y:S01]  /*1dce0*/  IMAD.MOV R6, RZ, RZ, -R6 ;  /* 0x000000ffff067224 */ /* 0x000fe200078e0a06 */
[----:B---3--:R-:W-:Y:S02]  /*1dcf0*/  IABS R179, R215 ;  /* 0x000000d700b37213 */ /* 0x008fe40000000000 */
[----:B----4-:R-:W-:-:S03]  /*1dd00*/  IABS R180, R214 ;  /* 0x000000d600b47213 */ /* 0x010fc60000000000 */
[----:B------:R-:W-:-:S04]  /*1dd10*/  IMAD.HI.U32 R5, R4, R179, RZ ;  /* 0x000000b304057227 */ /* 0x000fc800078e00ff */
[----:B------:R-:W-:Y:S02]  /*1dd20*/  IMAD.MOV R5, RZ, RZ, -R5 ;  /* 0x000000ffff057224 */ /* 0x000fe400078e0a05 */
[----:B------:R-:W-:Y:S01]  /*1dd30*/  IMAD.HI.U32 R2, R4, R180, RZ ;  /* 0x000000b404027227 */ /* 0x000fe200078e00ff */
[----:B--2---:R-:W-:-:S03]  /*1dd40*/  IABS R181, R213 ;  /* 0x000000d500b57213 */ /* 0x004fc60000000000 */
[C---:B------:R-:W-:Y:S02]  /*1dd50*/  IMAD R179, R3.reuse, R5, R179 ;  /* 0x0000000503b37224 */ /* 0x040fe400078e02b3 */
[----:B------:R-:W-:Y:S02]  /*1dd60*/  IMAD.MOV R2, RZ, RZ, -R2 ;  /* 0x000000ffff027224 */ /* 0x000fe400078e0a02 */
[----:B------:R-:W-:Y:S01]  /*1dd70*/  @!P0 IMAD.IADD R182, R182, 0x1, -R3 ;  /* 0x00000001b6b68824 */ /* 0x000fe200078e0a03 */
[C---:B------:R-:W-:Y:S01]  /*1dd80*/  ISETP.GT.U32.AND P1, PT, R3.reuse, R179, PT ;  /* 0x000000b30300720c */ /* 0x040fe20003f24070 */
[C---:B------:R-:W-:Y:S01]  /*1dd90*/  IMAD R180, R3.reuse, R2, R180 ;  /* 0x0000000203b47224 */ /* 0x040fe200078e02b4 */
[----:B------:R-:W-:Y:S01]  /*1dda0*/  ISETP.GE.AND P0, PT, R214, RZ, PT ;  /* 0x000000ffd600720c */ /* 0x000fe20003f06270 */
[----:B------:R-:W-:Y:S01]  /*1ddb0*/  IMAD.HI.U32 R2, R4, R181, RZ ;  /* 0x000000b504027227 */ /* 0x000fe200078e00ff */
[----:B------:R-:W2:Y:S03]  /*1ddc0*/  LDL.LU R214, [R1+0x720] ;  /* 0x0007200001d67983 */ /* 0x000ea60000300800 */
[----:B------:R-:W-:-:S02]  /*1ddd0*/  IMAD R178, R3, R6, R178 ;  /* 0x0000000603b27224 */ /* 0x000fc400078e02b2 */
[----:B------:R-:W-:Y:S02]  /*1dde0*/  IMAD.MOV R2, RZ, RZ, -R2 ;  /* 0x000000ffff027224 */ /* 0x000fe400078e0a02 */
[----:B------:R-:W-:Y:S01]  /*1ddf0*/  @!P3 IMAD.IADD R176, R176, 0x1, -R3 ;  /* 0x00000001b0b0b824 */ /* 0x000fe200078e0a03 */
[C---:B------:R-:W-:Y:S01]  /*1de00*/  ISETP.GT.U32.AND P3, PT, R3.reuse, R178, PT ;  /* 0x000000b20300720c */ /* 0x040fe20003f64070 */
[----:B------:R-:W-:Y:S02]  /*1de10*/  IMAD R181, R3, R2, R181 ;  /* 0x0000000203b57224 */ /* 0x000fe400078e02b5 */
[----:B------:R-:W-:-:S03]  /*1de20*/  @!P1 IMAD.IADD R179, R179, 0x1, -R3 ;  /* 0x00000001b3b39824 */ /* 0x000fc600078e0a03 */
[----:B------:R-:W-:Y:S01]  /*1de30*/  ISETP.GT.U32.AND P1, PT, R3, R181, PT ;  /* 0x000000b50300720c */ /* 0x000fe20003f24070 */
[----:B------:R-:W-:Y:S02]  /*1de40*/  IMAD.MOV.U32 R209, RZ, RZ, R201 ;  /* 0x000000ffffd17224 */ /* 0x000fe400078e00c9 */
[----:B------:R-:W-:Y:S02]  /*1de50*/  IMAD.MOV.U32 R201, RZ, RZ, R200 ;  /* 0x000000ffffc97224 */ /* 0x000fe400078e00c8 */
[----:B------:R-:W-:Y:S01]  /*1de60*/  IMAD.MOV.U32 R200, RZ, RZ, R183 ;  /* 0x000000ffffc87224 */ /* 0x000fe200078e00b7 */
[----:B------:R-:W-:Y:S01]  /*1de70*/  IABS R183, R212 ;  /* 0x000000d400b77213 */ /* 0x000fe20000000000 */
[----:B------:R-:W-:-:S04]  /*1de80*/  @!P3 IMAD.IADD R178, R178, 0x1, -R3 ;  /* 0x00000001b2b2b824 */ /* 0x000fc800078e0a03 */
[----:B------:R-:W-:-:S04]  /*1de90*/  IMAD.HI.U32 R6, R4, R183, RZ ;  /* 0x000000b704067227 */ /* 0x000fc800078e00ff */
[----:B------:R-:W-:Y:S01]  /*1dea0*/  @!P1 IMAD.IADD R181, R181, 0x1, -R3 ;  /* 0x00000001b5b59824 */ /* 0x000fe200078e0a03 */
[----:B------:R-:W-:Y:S01]  /*1deb0*/  ISETP.GT.U32.AND P1, PT, R3, R178, PT ;  /* 0x000000b20300720c */ /* 0x000fe20003f24070 */
[----:B------:R-:W-:-:S04]  /*1dec0*/  IMAD.MOV R6, RZ, RZ, -R6 ;  /* 0x000000ffff067224 */ /* 0x000fc800078e0a06 */
[----:B------:R-:W-:-:S08]  /*1ded0*/  IMAD R183, R3, R6, R183 ;  /* 0x0000000603b77224 */ /* 0x000fd000078e02b7 */
[----:B------:R-:W-:Y:S01]  /*1dee0*/  @!P1 IMAD.IADD R178, R178, 0x1, -R3 ;  /* 0x00000001b2b29824 */ /* 0x000fe200078e0a03 */
[----:B------:R-:W-:-:S13]  /*1def0*/  ISETP.GT.U32.AND P1, PT, R3, R183, PT ;  /* 0x000000b70300720c */ /* 0x000fda0003f24070 */
[----:B------:R-:W-:Y:S01]  /*1df00*/  @!P1 IMAD.IADD R183, R183, 0x1, -R3 ;  /* 0x00000001b7b79824 */ /* 0x000fe200078e0a03 */
[----:B------:R-:W-:Y:S02]  /*1df10*/  ISETP.GE.AND P1, PT, R213, RZ, PT ;  /* 0x000000ffd500720c */ /* 0x000fe40003f26270 */
[----:B------:R-:W3:Y:S01]  /*1df20*/  LDL.LU R213, [R1+0x72c] ;  /* 0x00072c0001d57983 */ /* 0x000ee20000300800 */
[----:B------:R-:W-:-:S13]  /*1df30*/  ISETP.GT.U32.AND P4, PT, R3, R174, PT ;  /* 0x000000ae0300720c */ /* 0x000fda0003f84070 */
[----:B------:R-:W-:-:S05]  /*1df40*/  @!P4 IMAD.IADD R174, R174, 0x1, -R3 ;  /* 0x00000001aeaec824 */ /* 0x000fca00078e0a03 */
[C---:B------:R-:W-:Y:S02]  /*1df50*/  ISETP.GT.U32.AND P4, PT, R3.reuse, R174, PT ;  /* 0x000000ae0300720c */ /* 0x040fe40003f84070 */
[----:B------:R-:W-:Y:S01]  /*1df60*/  ISETP.GT.U32.AND P3, PT, R3, R180, PT ;  /* 0x000000b40300720c */ /* 0x000fe20003f64070 */
[----:B------:R-:W-:Y:S02]  /*1df70*/  IMAD.MOV.U32 R210, RZ, RZ, R202 ;  /* 0x000000ffffd27224 */ /* 0x000fe400078e00ca */
[----:B------:R-:W-:Y:S02]  /*1df80*/  IMAD.MOV.U32 R202, RZ, RZ, R195 ;  /* 0x000000ffffca7224 */ /* 0x000fe400078e00c3 */
[----:B------:R-:W-:Y:S01]  /*1df90*/  IMAD.MOV.U32 R195, RZ, RZ, R184 ;  /* 0x000000ffffc37224 */ /* 0x000fe200078e00b8 */
[----:B------:R-:W-:-:S05]  /*1dfa0*/  IABS R184, R211 ;  /* 0x000000d300b87213 */ /* 0x000fca0000000000 */
[----:B------:R-:W-:Y:S01]  /*1dfb0*/  @!P4 IMAD.IADD R174, R174, 0x1, -R3 ;  /* 0x00000001aeaec824 */ /* 0x000fe200078e0a03 */
[----:B------:R-:W-:Y:S01]  /*1dfc0*/  ISETP.GE.AND P4, PT, R203, RZ, PT ;  /* 0x000000ffcb00720c */ /* 0x000fe20003f86270 */
[----:B------:R-:W-:Y:S02]  /*1dfd0*/  IMAD.MOV.U32 R203, RZ, RZ, R194 ;  /* 0x000000ffffcb7224 */ /* 0x000fe400078e00c2 */
[----:B------:R-:W-:Y:S01]  /*1dfe0*/  IMAD.MOV.U32 R194, RZ, RZ, R185 ;  /* 0x000000ffffc27224 */ /* 0x000fe200078e00b9 */
[----:B------:R-:W-:Y:S01]  /*1dff0*/  IABS R185, R210 ;  /* 0x000000d200b97213 */ /* 0x000fe20000000000 */
[----:B------:R-:W-:Y:S02]  /*1e000*/  @!P3 IMAD.IADD R180, R180, 0x1, -R3 ;  /* 0x00000001b4b4b824 */ /* 0x000fe400078e0a03 */
[----:B------:R-:W-:Y:S01]  /*1e010*/  @!P6 IMAD.MOV R176, RZ, RZ, -R176 ;  /* 0x000000ffffb0e224 */ /* 0x000fe200078e0ab0 */
[C---:B------:R-:W-:Y:S01]  /*1e020*/  ISETP.GT.U32.AND P6, PT, R3.reuse, R181, PT ;  /* 0x000000b50300720c */ /* 0x040fe20003fc4070 */
[----:B------:R-:W-:Y:S01]  /*1e030*/  @!P2 IMAD.MOV R175, RZ, RZ, -R175 ;  /* 0x000000ffffafa224 */ /* 0x000fe200078e0aaf */
[----:B------:R-:W-:Y:S01]  /*1e040*/  ISETP.GT.U32.AND P2, PT, R3, R179, PT ;  /* 0x000000b30300720c */ /* 0x000fe20003f44070 */
[----:B------:R-:W-:-:S04]  /*1e050*/  IMAD.HI.U32 R2, R4, R185, RZ ;  /* 0x000000b904027227 */ /* 0x000fc800078e00ff */
[----:B------:R-:W-:-:S04]  /*1e060*/  IMAD.HI.U32 R5, R4, R184, RZ ;  /* 0x000000b804057227 */ /* 0x000fc800078e00ff */
[----:B------:R-:W-:Y:S01]  /*1e070*/  @!P5 IMAD.MOV R174, RZ, RZ, -R174 ;  /* 0x000000ffffaed224 */ /* 0x000fe200078e0aae */
[C---:B------:R-:W-:Y:S01]  /*1e080*/  ISETP.GT.U32.AND P5, PT, R3.reuse, R180, PT ;  /* 0x000000b40300720c */ /* 0x040fe20003fa4070 */
[----:B------:R-:W-:Y:S02]  /*1e090*/  IMAD.MOV R2, RZ, RZ, -R2 ;  /* 0x000000ffff027224 */ /* 0x000fe400078e0a02 */
[----:B------:R-:W-:Y:S02]  /*1e0a0*/  IMAD.MOV R5, RZ, RZ, -R5 ;  /* 0x000000ffff057224 */ /* 0x000fe400078e0a05 */
[C---:B------:R-:W-:Y:S02]  /*1e0b0*/  IMAD R185, R3.reuse, R2, R185 ;  /* 0x0000000203b97224 */ /* 0x040fe400078e02b9 */
[----:B------:R-:W-:Y:S02]  /*1e0c0*/  IMAD R184, R3, R5, R184 ;  /* 0x0000000503b87224 */ /* 0x000fe400078e02b8 */
[----:B------:R-:W-:-:S02]  /*1e0d0*/  IMAD.MOV.U32 R208, RZ, RZ, R205 ;  /* 0x000000ffffd07224 */ /* 0x000fc400078e00cd */
[----:B------:R-:W-:Y:S01]  /*1e0e0*/  @!P6 IMAD.IADD R181, R181, 0x1, -R3 ;  /* 0x00000001b5b5e824 */ /* 0x000fe200078e0a03 */
[----:B------:R-:W-:Y:S01]  /*1e0f0*/  ISETP.GT.U32.AND P6, PT, R3, R185, PT ;  /* 0x000000b90300720c */ /* 0x000fe20003fc4070 */
[----:B------:R-:W-:Y:S02]  /*1e100*/  IMAD.MOV.U32 R205, RZ, RZ, R203 ;  /* 0x000000ffffcd7224 */ /* 0x000fe400078e00cb */
[----:B------:R-:W-:Y:S01]  /*1e110*/  @!P2 IMAD.IADD R179, R179, 0x1, -R3 ;  /* 0x00000001b3b3a824 */ /* 0x000fe200078e0a03 */
[----:B------:R-:W-:Y:S01]  /*1e120*/  ISETP.GT.U32.AND P2, PT, R3, R184, PT ;  /* 0x000000b80300720c */ /* 0x000fe20003f44070 */
[----:B------:R-:W-:Y:S02]  /*1e130*/  IMAD.MOV.U32 R203, RZ, RZ, R202 ;  /* 0x000000ffffcb7224 */ /* 0x000fe400078e00ca */
[----:B------:R-:W-:Y:S02]  /*1e140*/  IMAD.MOV.U32 R202, RZ, RZ, R201 ;  /* 0x000000ffffca7224 */ /* 0x000fe400078e00c9 */
[----:B------:R-:W-:-:S02]  /*1e150*/  IMAD.MOV.U32 R201, RZ, RZ, R199 ;  /* 0x000000ffffc97224 */ /* 0x000fc400078e00c7 */
[----:B------:R-:W-:Y:S01]  /*1e160*/  @!P5 IMAD.IADD R180, R180, 0x1, -R3 ;  /* 0x00000001b4b4d824 */ /* 0x000fe200078e0a03 */
[----:B------:R-:W-:Y:S01]  /*1e170*/  ISETP.GE.AND P5, PT, R215, RZ, PT ;  /* 0x000000ffd700720c */ /* 0x000fe20003fa6270 */
[----:B------:R-:W-:Y:S01]  /*1e180*/  IMAD.MOV.U32 R199, RZ, RZ, R187 ;  /* 0x000000ffffc77224 */ /* 0x000fe200078e00bb */
[----:B------:R-:W-:Y:S01]  /*1e190*/  IABS R187, R209 ;  /* 0x000000d100bb7213 */ /* 0x000fe20000000000 */
[----:B------:R-:W-:Y:S01]  /*1e1a0*/  @!P4 IMAD.MOV R177, RZ, RZ, -R177 ;  /* 0x000000ffffb1c224 */ /* 0x000fe200078e0ab1 */
[----:B------:R-:W-:Y:S01]  /*1e1b0*/  ISETP.GE.AND P3, PT, R206, RZ, PT ;  /* 0x000000ffce00720c */ /* 0x000fe20003f66270 */
[----:B------:R-:W-:Y:S01]  /*1e1c0*/  IMAD.MOV.U32 R206, RZ, RZ, R186 ;  /* 0x000000ffffce7224 */ /* 0x000fe200078e00ba */
[----:B------:R-:W-:Y:S01]  /*1e1d0*/  ISETP.GT.U32.AND P4, PT, R3, R182, PT ;  /* 0x000000b60300720c */ /* 0x000fe20003f84070 */
[----:B------:R-:W-:Y:S01]  /*1e1e0*/  IMAD.HI.U32 R2, R4, R187, RZ ;  /* 0x000000bb04027227 */ /* 0x000fe200078e00ff */
[----:B------:R-:W-:Y:S01]  /*1e1f0*/  IABS R186, R189 ;  /* 0x000000bd00ba7213 */ /* 0x000fe20000000000 */
[----:B------:R-:W4:Y:S02]  /*1e200*/  LDL.LU R215, [R1+0x75c] ;  /* 0x00075c0001d77983 */ /* 0x000f240000300800 */
[----:B------:R-:W-:-:S02]  /*1e210*/  @!P6 IMAD.IADD R185, R185, 0x1, -R3 ;  /* 0x00000001b9b9e824 */ /* 0x000fc400078e0a03 */
[----:B------:R-:W-:Y:S02]  /*1e220*/  IMAD.MOV R2, RZ, RZ, -R2 ;  /* 0x000000ffff027224 */ /* 0x000fe400078e0a02 */
[----:B------:R-:W-:Y:S01]  /*1e230*/  @!P2 IMAD.IADD R184, R184, 0x1, -R3 ;  /* 0x00000001b8b8a824 */ /* 0x000fe200078e0a03 */
[----:B------:R-:W-:Y:S01]  /*1e240*/  ISETP.GE.AND P2, PT, R207, RZ, PT ;  /* 0x000000ffcf00720c */ /* 0x000fe20003f46270 */
[----:B------:R-:W-:-:S04]  /*1e250*/  IMAD.HI.U32 R5, R4, R186, RZ ;  /* 0x000000ba04057227 */ /* 0x000fc800078e00ff */
[----:B------:R-:W-:Y:S02]  /*1e260*/  IMAD.MOV.U32 R207, RZ, RZ, R206 ;  /* 0x000000ffffcf7224 */ /* 0x000fe400078e00ce */
[----:B------:R-:W-:Y:S02]  /*1e270*/  IMAD.MOV.U32 R206, RZ, RZ, R200 ;  /* 0x000000ffffce7224 */ /* 0x000fe400078e00c8 */
[----:B------:R-:W-:Y:S01]  /*1e280*/  @!P5 IMAD.MOV R179, RZ, RZ, -R179 ;  /* 0x000000ffffb3d224 */ /* 0x000fe200078e0ab3 */
[C---:B------:R-:W-:Y:S01]  /*1e290*/  ISETP.GT.U32.AND P5, PT, R3.reuse, R185, PT ;  /* 0x000000b90300720c */ /* 0x040fe20003fa4070 */
[----:B------:R-:W-:Y:S01]  /*1e2a0*/  IMAD.MOV.U32 R200, RZ, RZ, R188 ;  /* 0x000000ffffc87224 */ /* 0x000fe200078e00bc */
[----:B------:R-:W-:Y:S01]  /*1e2b0*/  IABS R188, R208 ;  /* 0x000000d000bc7213 */ /* 0x000fe20000000000 */
[----:B------:R-:W-:Y:S02]  /*1e2c0*/  IMAD R187, R3, R2, R187 ;  /* 0x0000000203bb7224 */ /* 0x000fe400078e02bb */
[----:B------:R-:W-:-:S02]  /*1e2d0*/  IMAD.MOV R5, RZ, RZ, -R5 ;  /* 0x000000ffff057224 */ /* 0x000fc400078e0a05 */
[----:B------:R-:W-:Y:S01]  /*1e2e0*/  @!P4 IMAD.IADD R182, R182, 0x1, -R3 ;  /* 0x00000001b6b6c824 */ /* 0x000fe200078e0a03 */
[C---:B------:R-:W-:Y:S01]  /*1e2f0*/  ISETP.GT.U32.AND P4, PT, R3.reuse, R187, PT ;  /* 0x000000bb0300720c */ /* 0x040fe20003f84070 */
[----:B------:R-:W-:Y:S02]  /*1e300*/  IMAD R186, R3, R5, R186 ;  /* 0x0000000503ba7224 */ /* 0x000fe400078e02ba */
[----:B------:R-:W-:-:S04]  /*1e310*/  IMAD.HI.U32 R2, R4, R188, RZ ;  /* 0x000000bc04027227 */ /* 0x000fc800078e00ff */
[----:B------:R-:W-:Y:S01]  /*1e320*/  @!P0 IMAD.MOV R180, RZ, RZ, -R180 ;  /* 0x000000ffffb48224 */ /* 0x000fe200078e0ab4 */
[----:B------:R-:W-:Y:S01]  /*1e330*/  ISETP.GT.U32.AND P0, PT, R3, R186, PT ;  /* 0x000000ba0300720c */ /* 0x000fe20003f04070 */
[----:B------:R-:W-:Y:S02]  /*1e340*/  IMAD.MOV R2, RZ, RZ, -R2 ;  /* 0x000000ffff027224 */ /* 0x000fe400078e0a02 */
[--C-:B------:R-:W-:Y:S01]  /*1e350*/  @!P5 IMAD.IADD R185, R185, 0x1, -R3.reuse ;  /* 0x00000001b9b9d824 */ /* 0x100fe200078e0a03 */
[----:B------:R-:W-:Y:S01]  /*1e360*/  ISETP.GE.AND P5, PT, R189, RZ, PT ;  /* 0x000000ffbd00720c */ /* 0x000fe20003fa6270 */
[C---:B------:R-:W-:Y:S01]  /*1e370*/  IMAD R188, R3.reuse, R2, R188 ;  /* 0x0000000203bc7224 */ /* 0x040fe200078e02bc */
[----:B------:R-:W-:Y:S01]  /*1e380*/  IABS R189, R207 ;  /* 0x000000cf00bd7213 */ /* 0x000fe20000000000 */
[----:B------:R-:W-:Y:S01]  /*1e390*/  @!P3 IMAD.MOV R178, RZ, RZ, -R178 ;  /* 0x000000ffffb2b224 */ /* 0x000fe200078e0ab2 */
[----:B------:R-:W-:Y:S01]  /*1e3a0*/  ISETP.GT.U32.AND P3, PT, R3, R183, PT ;  /* 0x000000b70300720c */ /* 0x000fe20003f64070 */
[----:B------:R-:W-:Y:S01]  /*1e3b0*/  @!P4 IMAD.IADD R187, R187, 0x1, -R3 ;  /* 0x00000001bbbbc824 */ /* 0x000fe200078e0a03 */
[----:B------:R-:W-:Y:S01]  /*1e3c0*/  ISETP.GT.U32.AND P4, PT, R3, R188, PT ;  /* 0x000000bc0300720c */ /* 0x000fe20003f84070 */
[----:B------:R-:W-:-:S04]  /*1e3d0*/  IMAD.HI.U32 R5, R4, R189, RZ ;  /* 0x000000bd04057227 */ /* 0x000fc800078e00ff */
[----:B------:R-:W-:Y:S01]  /*1e3e0*/  @!P1 IMAD.MOV R181, RZ, RZ, -R181 ;  /* 0x000000ffffb59224 */ /* 0x000fe200078e0ab5 */
[----:B------:R-:W-:Y:S01]  /*1e3f0*/  ISETP.GE.AND P1, PT, R212, RZ, PT ;  /* 0x000000ffd400720c */ /* 0x000fe20003f26270 */
[----:B------:R-:W-:Y:S02]  /*1e400*/  @!P0 IMAD.IADD R186, R186, 0x1, -R3 ;  /* 0x00000001baba8824 */ /* 0x000fe400078e0a03 */
[----:B------:R-:W-:Y:S01]  /*1e410*/  IMAD.MOV R5, RZ, RZ, -R5 ;  /* 0x000000ffff057224 */ /* 0x000fe200078e0a05 */
[C---:B------:R-:W-:Y:S01]  /*1e420*/  ISETP.GT.U32.AND P6, PT, R3.reuse, R184, PT ;  /* 0x000000b80300720c */ /* 0x040fe20003fc4070 */
[----:B------:R-:W-:Y:S01]  /*1e430*/  @!P2 IMAD.MOV R182, RZ, RZ, -R182 ;  /* 0x000000ffffb6a224 */ /* 0x000fe200078e0ab6 */
[C---:B------:R-:W-:Y:S01]  /*1e440*/  ISETP.GT.U32.AND P2, PT, R3.reuse, R186, PT ;  /* 0x000000ba0300720c */ /* 0x040fe20003f44070 */
[----:B------:R-:W-:Y:S01]  /*1e450*/  IMAD R189, R3, R5, R189 ;  /* 0x0000000503bd7224 */ /* 0x000fe200078e02bd */
[----:B------:R-:W-:Y:S01]  /*1e460*/  IABS R2, R206 ;  /* 0x000000ce00027213 */ /* 0x000fe20000000000 */
[----:B------:R-:W-:-:S02]  /*1e470*/  @!P3 IMAD.IADD R183, R183, 0x1, -R3 ;  /* 0x00000001b7b7b824 */ /* 0x000fc400078e0a03 */
[----:B------:R-:W-:Y:S01]  /*1e480*/  @!P4 IMAD.IADD R188, R188, 0x1, -R3 ;  /* 0x00000001bcbcc824 */ /* 0x000fe200078e0a03 */
[C---:B------:R-:W-:Y:S01]  /*1e490*/  ISETP.GT.U32.AND P4, PT, R3.reuse, R189, PT ;  /* 0x000000bd0300720c */ /* 0x040fe20003f84070 */
[----:B------:R-:W-:Y:S01]  /*1e4a0*/  @!P1 IMAD.MOV R183, RZ, RZ, -R183 ;  /* 0x000000ffffb79224 */ /* 0x000fe200078e0ab7 */
[----:B------:R-:W-:Y:S01]  /*1e4b0*/  ISETP.GT.U32.AND P1, PT, R3, R187, PT ;  /* 0x000000bb0300720c */ /* 0x000fe20003f24070 */
[----:B------:R-:W-:Y:S01]  /*1e4c0*/  IMAD.MOV.U32 R6, RZ, RZ, R2 ;  /* 0x000000ffff067224 */ /* 0x000fe200078e0002 */
[----:B------:R-:W-:Y:S01]  /*1e4d0*/  ISETP.GE.AND P3, PT, R211, RZ, PT ;  /* 0x000000ffd300720c */ /* 0x000fe20003f66270 */
[----:B------:R-:W-:Y:S02]  /*1e4e0*/  IMAD.MOV.U32 R211, RZ, RZ, R190 ;  /* 0x000000ffffd37224 */ /* 0x000fe400078e00be */
[----:B------:R-:W-:Y:S01]  /*1e4f0*/  IMAD.HI.U32 R190, R4, R6, RZ ;  /* 0x0000000604be7227 */ /* 0x000fe200078e00ff */
[----:B------:R-:W-:-:S03]  /*1e500*/  IABS R2, R204 ;  /* 0x000000cc00027213 */ /* 0x000fc60000000000 */
[--C-:B------:R-:W-:Y:S01]  /*1e510*/  @!P6 IMAD.IADD R184, R184, 0x1, -R3.reuse ;  /* 0x00000001b8b8e824 */ /* 0x100fe200078e0a03 */
[----:B------:R-:W-:Y:S01]  /*1e520*/  ISETP.GE.AND P6, PT, R210, RZ, PT ;  /* 0x000000ffd200720c */ /* 0x000fe20003fc6270 */
[--C-:B------:R-:W-:Y:S02]  /*1e530*/  @!P2 IMAD.IADD R186, R186, 0x1, -R3.reuse ;  /* 0x00000001babaa824 */ /* 0x100fe400078e0a03 */
[----:B------:R-:W-:Y:S02]  /*1e540*/  IMAD.MOV R190, RZ, RZ, -R190 ;  /* 0x000000ffffbe7224 */ /* 0x000fe400078e0abe */
[----:B------:R-:W-:Y:S01]  /*1e550*/  @!P5 IMAD.MOV R186, RZ, RZ, -R186 ;  /* 0x000000ffffbad224 */ /* 0x000fe200078e0aba */
[----:B------:R-:W-:Y:S01]  /*1e560*/  ISETP.GT.U32.AND P5, PT, R3, R188, PT ;  /* 0x000000bc0300720c */ /* 0x000fe20003fa4070 */
[--C-:B------:R-:W-:Y:S02]  /*1e570*/  @!P4 IMAD.IADD R189, R189, 0x1, -R3.reuse ;  /* 0x00000001bdbdc824 */ /* 0x100fe400078e0a03 */
[----:B------:R-:W-:Y:S01]  /*1e580*/  IMAD R190, R3, R190, R6 ;  /* 0x000000be03be7224 */ /* 0x000fe200078e0206 */
[----:B------:R-:W-:Y:S01]  /*1e590*/  ISETP.GE.AND P0, PT, R209, RZ, PT ;  /* 0x000000ffd100720c */ /* 0x000fe20003f06270 */
[----:B------:R-:W-:Y:S01]  /*1e5a0*/  IMAD.MOV.U32 R6, RZ, RZ, R2 ;  /* 0x000000ffff067224 */ /* 0x000fe200078e0002 */
[----:B------:R-:W-:Y:S01]  /*1e5b0*/  IABS R5, R193 ;  /* 0x000000c100057213 */ /* 0x000fe20000000000 */
[----:B------:R-:W-:Y:S01]  /*1e5c0*/  @!P1 IMAD.IADD R187, R187, 0x1, -R3 ;  /* 0x00000001bbbb9824 */ /* 0x000fe200078e0a03 */
[----:B------:R-:W-:Y:S01]  /*1e5d0*/  ISETP.GE.AND P1, PT, R193, RZ, PT ;  /* 0x000000ffc100720c */ /* 0x000fe20003f26270 */
[----:B------:R-:W-:Y:S01]  /*1e5e0*/  @!P3 IMAD.MOV R184, RZ, RZ, -R184 ;  /* 0x000000ffffb8b224 */ /* 0x000fe200078e0ab8 */
[----:B------:R-:W-:Y:S01]  /*1e5f0*/  ISETP.GE.AND P3, PT, R208, RZ, PT ;  /* 0x000000ffd000720c */ /* 0x000fe20003f66270 */
[----:B------:R-:W-:Y:S01]  /*1e600*/  IMAD.MOV.U32 R209, RZ, RZ, R203 ;  /* 0x000000ffffd17224 */ /* 0x000fe200078e00cb */
[----:B------:R-:W-:Y:S01]  /*1e610*/  IABS R193, R205 ;  /* 0x000000cd00c17213 */ /* 0x000fe20000000000 */
[----:B------:R-:W-:Y:S01]  /*1e620*/  IMAD.MOV.U32 R203, RZ, RZ, R192 ;  /* 0x000000ffffcb7224 */ /* 0x000fe200078e00c0 */
[----:B------:R-:W-:Y:S01]  /*1e630*/  ISETP.GT.U32.AND P4, PT, R3, R189, PT ;  /* 0x000000bd0300720c */ /* 0x000fe20003f84070 */
[----:B------:R-:W-:-:S04]  /*1e640*/  IMAD.HI.U32 R192, R4, R6, RZ ;  /* 0x0000000604c07227 */ /* 0x000fc800078e00ff */
[----:B------:R-:W-:Y:S01]  /*1e650*/  @!P6 IMAD.MOV R185, RZ, RZ, -R185 ;  /* 0x000000ffffb9e224 */ /* 0x000fe200078e0ab9 */
[----:B------:R-:W-:Y:S01]  /*1e660*/  ISETP.GE.AND P6, PT, R207, RZ, PT ;  /* 0x000000ffcf00720c */ /* 0x000fe20003fc6270 */
[----:B------:R-:W-:-:S04]  /*1e670*/  IMAD.HI.U32 R2, R4, R193, RZ ;  /* 0x000000c104027227 */ /* 0x000fc800078e00ff */
[----:B------:R-:W-:Y:S02]  /*1e680*/  IMAD.MOV R192, RZ, RZ, -R192 ;  /* 0x000000ffffc07224 */ /* 0x000fe400078e0ac0 */
[----:B------:R-:W-:Y:S02]  /*1e690*/  @!P5 IMAD.IADD R188, R188, 0x1, -R3 ;  /* 0x00000001bcbcd824 */ /* 0x000fe400078e0a03 */
[----:B------:R-:W-:Y:S02]  /*1e6a0*/  IMAD.MOV R2, RZ, RZ, -R2 ;  /* 0x000000ffff027224 */ /* 0x000fe400078e0a02 */
[C---:B------:R-:W-:Y:S02]  /*1e6b0*/  IMAD R192, R3.reuse, R192, R6 ;  /* 0x000000c003c07224 */ /* 0x040fe400078e0206 */
[----:B------:R-:W-:Y:S01]  /*1e6c0*/  @!P0 IMAD.MOV R187, RZ, RZ, -R187 ;  /* 0x000000ffffbb8224 */ /* 0x000fe200078e0abb */
[----:B------:R-:W-:Y:S01]  /*1e6d0*/  ISETP.GE.AND P0, PT, R204, RZ, PT ;  /* 0x000000ffcc00720c */ /* 0x000fe20003f06270 */
[----:B------:R-:W-:-:S02]  /*1e6e0*/  IMAD R193, R3, R2, R193 ;  /* 0x0000000203c17224 */ /* 0x000fc400078e02c1 */
[----:B------:R-:W-:Y:S02]  /*1e6f0*/  @!P4 IMAD.IADD R189, R189, 0x1, -R3 ;  /* 0x00000001bdbdc824 */ /* 0x000fe400078e0a03 */
[----:B------:R-:W-:Y:S01]  /*1e700*/  @!P3 IMAD.MOV R188, RZ, RZ, -R188 ;  /* 0x000000ffffbcb224 */ /* 0x000fe200078e0abc */
[----:B------:R-:W-:Y:S01]  /*1e710*/  ISETP.GT.U32.AND P3, PT, R3, R192, PT ;  /* 0x000000c00300720c */ /* 0x000fe20003f64070 */
[----:B------:R-:W-:Y:S02]  /*1e720*/  IMAD.MOV.U32 R204, RZ, RZ, R191 ;  /* 0x000000ffffcc7224 */ /* 0x000fe400078e00bf */
[----:B------:R-:W-:-:S04]  /*1e730*/  IMAD.HI.U32 R191, R4, R5, RZ ;  /* 0x0000000504bf7227 */ /* 0x000fc800078e00ff */
[----:B------:R-:W-:Y:S01]  /*1e740*/  @!P6 IMAD.MOV R189, RZ, RZ, -R189 ;  /* 0x000000ffffbde224 */ /* 0x000fe200078e0abd */
[C---:B------:R-:W-:Y:S01]  /*1e750*/  ISETP.GT.U32.AND P6, PT, R3.reuse, R193, PT ;  /* 0x000000c10300720c */ /* 0x040fe20003fc4070 */
[----:B------:R-:W-:Y:S02]  /*1e760*/  IMAD.MOV R191, RZ, RZ, -R191 ;  /* 0x000000ffffbf7224 */ /* 0x000fe400078e0abf */
[----:B------:R-:W-:Y:S02]  /*1e770*/  IMAD.MOV.U32 R210, RZ, RZ, R202 ;  /* 0x000000ffffd27224 */ /* 0x000fe400078e00ca */
[----:B------:R-:W-:Y:S01]  /*1e780*/  IMAD.MOV.U32 R202, RZ, RZ, R200 ;  /* 0x000000ffffca7224 */ /* 0x000fe200078e00c8 */
[C---:B------:R-:W-:Y:S01]  /*1e790*/  ISETP.GT.U32.AND P5, PT, R3.reuse, R190, PT ;  /* 0x000000be0300720c */ /* 0x040fe20003fa4070 */
[----:B------:R-:W-:Y:S02]  /*1e7a0*/  IMAD.MOV.U32 R200, RZ, RZ, R194 ;  /* 0x000000ffffc87224 */ /* 0x000fe400078e00c2 */
[----:B------:R-:W-:-:S02]  /*1e7b0*/  IMAD R191, R3, R191, R5 ;  /* 0x000000bf03bf7224 */ /* 0x000fc400078e0205 */
[----:B------:R-:W-:-:S03]  /*1e7c0*/  @!P3 IMAD.IADD R192, R192, 0x1, -R3 ;  /* 0x00000001c0c0b824 */ /* 0x000fc600078e0a03 */
[----:B------:R-:W-:Y:S01]  /*1e7d0*/  ISETP.GT.U32.AND P4, PT, R3, R191, PT ;  /* 0x000000bf0300720c */ /* 0x000fe20003f84070 */
[----:B------:R-:W-:Y:S01]  /*1e7e0*/  @!P6 IMAD.IADD R193, R193, 0x1, -R3 ;  /* 0x00000001c1c1e824 */ /* 0x000fe200078e0a03 */
[----:B------:R-:W-:Y:S02]  /*1e7f0*/  ISETP.GT.U32.AND P6, PT, R3, R192, PT ;  /* 0x000000c00300720c */ /* 0x000fe40003fc4070 */
[----:B--2---:R-:W-:-:S05]  /*1e800*/  IABS R194, R214 ;  /* 0x000000d600c27213 */ /* 0x004fca0000000000 */
[----:B------:R-:W-:-:S04]  /*1e810*/  IMAD.HI.U32 R5, R4, R194, RZ ;  /* 0x000000c204057227 */ /* 0x000fc800078e00ff */
[----:B------:R-:W-:Y:S02]  /*1e820*/  IMAD.MOV R5, RZ, RZ, -R5 ;  /* 0x000000ffff057224 */ /* 0x000fe400078e0a05 */
[--C-:B------:R-:W-:Y:S02]  /*1e830*/  @!P5 IMAD.IADD R190, R190, 0x1, -R3.reuse ;  /* 0x00000001bebed824 */ /* 0x100fe400078e0a03 */
[----:B------:R-:W-:Y:S02]  /*1e840*/  IMAD R194, R3, R5, R194 ;  /* 0x0000000503c27224 */ /* 0x000fe400078e02c2 */
[--C-:B------:R-:W-:Y:S01]  /*1e850*/  @!P4 IMAD.IADD R191, R191, 0x1, -R3.reuse ;  /* 0x00000001bfbfc824 */ /* 0x100fe200078e0a03 */
[C---:B------:R-:W-:Y:S02]  /*1e860*/  ISETP.GT.U32.AND P5, PT, R3.reuse, R190, PT ;  /* 0x000000be0300720c */ /* 0x040fe40003fa4070 */
[----:B------:R-:W-:Y:S01]  /*1e870*/  ISETP.GT.U32.AND P4, PT, R3, R194, PT ;  /* 0x000000c20300720c */ /* 0x000fe20003f84070 */
[----:B------:R-:W-:Y:S01]  /*1e880*/  @!P6 IMAD.IADD R192, R192, 0x1, -R3 ;  /* 0x00000001c0c0e824 */ /* 0x000fe200078e0a03 */
[----:B------:R-:W-:-:S02]  /*1e890*/  ISETP.GE.AND P2, PT, R206, RZ, PT ;  /* 0x000000ffce00720c */ /* 0x000fc40003f46270 */
[----:B------:R-:W-:Y:S02]  /*1e8a0*/  ISETP.GE.AND P6, PT, R214, RZ, PT ;  /* 0x000000ffd600720c */ /* 0x000fe40003fc6270 */
[----:B------:R-:W2:Y:S05]  /*1e8b0*/  LDL.LU R214, [R1+0x764] ;  /* 0x0007640001d67983 */ /* 0x000eaa0000300800 */
[--C-:B------:R-:W-:Y:S02]  /*1e8c0*/  @!P5 IMAD.IADD R190, R190, 0x1, -R3.reuse ;  /* 0x00000001bebed824 */ /* 0x100fe400078e0a03 */
[----:B------:R-:W-:Y:S02]  /*1e8d0*/  @!P4 IMAD.IADD R194, R194, 0x1, -R3 ;  /* 0x00000001c2c2c824 */ /* 0x000fe400078e0a03 */
[----:B------:R-:W-:-:S03]  /*1e8e0*/  @!P2 IMAD.MOV R190, RZ, RZ, -R190 ;  /* 0x000000ffffbea224 */ /* 0x000fc600078e0abe */
[----:B------:R-:W-:Y:S01]  /*1e8f0*/  ISETP.GT.U32.AND P2, PT, R3, R194, PT ;  /* 0x000000c20300720c */ /* 0x000fe20003f44070 */
[----:B------:R-:W-:-:S12]  /*1e900*/  IMAD.MOV.U32 R206, RZ, RZ, R197 ;  /* 0x000000ffffce7224 */ /* 0x000fd800078e00c5 */
[----:B------:R-:W-:-:S04]  /*1e910*/  @!P2 IMAD.IADD R194, R194, 0x1, -R3 ;  /* 0x00000001c2c2a824 */ /* 0x000fc800078e0a03 */
[----:B------:R-:W-:Y:S01]  /*1e920*/  @!P6 IMAD.MOV R194, RZ, RZ, -R194 ;  /* 0x000000ffffc2e224 */ /* 0x000fe200078e0ac2 */
[----:B---3--:R-:W-:Y:S02]  /*1e930*/  IABS R197, R213 ;  /* 0x000000d500c57213 */ /* 0x008fe40000000000 */
[----:B------:R-:W-:Y:S02]  /*1e940*/  ISETP.GE.AND P6, PT, R213, RZ, PT ;  /* 0x000000ffd500720c */ /* 0x000fe40003fc6270 */
[----:B------:R-:W3:Y:S01]  /*1e950*/  LDL.LU R213, [R1+0x76c] ;  /* 0x00076c0001d57983 */ /* 0x000ee20000300800 */
[----:B------:R-:W-:Y:S02]  /*1e960*/  IMAD.MOV.U32 R207, RZ, RZ, R201 ;  /* 0x000000ffffcf7224 */ /* 0x000fe400078e00c9 */
[----:B------:R-:W-:Y:S01]  /*1e970*/  IMAD.MOV.U32 R201, RZ, RZ, R195 ;  /* 0x000000ffffc97224 */ /* 0x000fe200078e00c3 */
[----:B------:R-:W-:Y:S02]  /*1e980*/  IABS R195, R211 ;  /* 0x000000d300c37213 */ /* 0x000fe40000000000 */
[----:B------:R-:W-:-:S03]  /*1e990*/  ISETP.GT.U32.AND P3, PT, R3, R191, PT ;  /* 0x000000bf0300720c */ /* 0x000fc60003f64070 */
[----:B------:R-:W-:-:S04]  /*1e9a0*/  IMAD.HI.U32 R2, R4, R195, RZ ;  /* 0x000000c304027227 */ /* 0x000fc800078e00ff */
[----:B------:R-:W-:-:S04]  /*1e9b0*/  IMAD.MOV R2, RZ, RZ, -R2 ;  /* 0x000000ffff027224 */ /* 0x000fc800078e0a02 */
[----:B------:R-:W-:Y:S02]  /*1e9c0*/  IMAD R195, R3, R2, R195 ;  /* 0x0000000203c37224 */ /* 0x000fe400078e02c3 */
[----:B------:R-:W-:-:S03]  /*1e9d0*/  @!P3 IMAD.IADD R191, R191, 0x1, -R3 ;  /* 0x00000001bfbfb824 */ /* 0x000fc600078e0a03 */
[C---:B------:R-:W-:Y:S01]  /*1e9e0*/  ISETP.GT.U32.AND P3, PT, R3.reuse, R195, PT ;  /* 0x000000c30300720c */ /* 0x040fe20003f64070 */
[----:B------:R-:W-:Y:S01]  /*1e9f0*/  IMAD.MOV.U32 R208, RZ, RZ, R196 ;  /* 0x000000ffffd07224 */ /* 0x000fe200078e00c4 */
[----:B------:R-:W-:Y:S02]  /*1ea00*/  IABS R196, R207 ;  /* 0x000000cf00c47213 */ /* 0x000fe40000000000 */
[----:B------:R-:W-:Y:S02]  /*1ea10*/  ISETP.GT.U32.AND P4, PT, R3, R193, PT ;  /* 0x000000c10300720c */ /* 0x000fe40003f84070 */
[----:B------:R-:W-:Y:S01]  /*1ea20*/  ISETP.GE.AND P5, PT, R205, RZ, PT ;  /* 0x000000ffcd00720c */ /* 0x000fe20003fa6270 */
[----:B------:R-:W-:-:S04]  /*1ea30*/  IMAD.HI.U32 R2, R4, R196, RZ ;  /* 0x000000c404027227 */ /* 0x000fc800078e00ff */
[----:B------:R-:W-:Y:S01]  /*1ea40*/  IMAD.MOV.U32 R205, RZ, RZ, R198 ;  /* 0x000000ffffcd7224 */ /* 0x000fe200078e00c6 */
[----:B------:R-:W-:Y:S01]  /*1ea50*/  IABS R198, R210 ;  /* 0x000000d200c67213 */ /* 0x000fe20000000000 */
[----:B------:R-:W-:Y:S02]  /*1ea60*/  IMAD.MOV.U32 R212, RZ, RZ, R204 ;  /* 0x000000ffffd47224 */ /* 0x000fe400078e00cc */
[----:B------:R-:W-:Y:S02]  /*1ea70*/  IMAD.MOV.U32 R204, RZ, RZ, R203 ;  /* 0x000000ffffcc7224 */ /* 0x000fe400078e00cb */
[----:B------:R-:W-:Y:S02]  /*1ea80*/  IMAD.MOV.U32 R203, RZ, RZ, R202 ;  /* 0x000000ffffcb7224 */ /* 0x000fe400078e00ca */
[----:B------:R-:W-:Y:S02]  /*1ea90*/  IMAD.MOV R2, RZ, RZ, -R2 ;  /* 0x000000ffff027224 */ /* 0x000fe400078e0a02 */
[----:B------:R-:W-:Y:S01]  /*1eaa0*/  IMAD.MOV.U32 R202, RZ, RZ, R199 ;  /* 0x000000ffffca7224 */ /* 0x000fe200078e00c7 */
[----:B------:R-:W-:Y:S01]  /*1eab0*/  IABS R199, R209 ;  /* 0x000000d100c77213 */ /* 0x000fe20000000000 */
[----:B------:R-:W-:-:S02]  /*1eac0*/  @!P3 IMAD.IADD R195, R195, 0x1, -R3 ;  /* 0x00000001c3c3b824 */ /* 0x000fc400078e0a03 */
[----:B------:R-:W-:-:S04]  /*1ead0*/  IMAD.HI.U32 R5, R4, R198, RZ ;  /* 0x000000c604057227 */ /* 0x000fc800078e00ff */
[C---:B------:R-:W-:Y:S02]  /*1eae0*/  IMAD R196, R3.reuse, R2, R196 ;  /* 0x0000000203c47224 */ /* 0x040fe400078e02c4 */
[----:B------:R-:W-:Y:S01]  /*1eaf0*/  @!P1 IMAD.MOV R191, RZ, RZ, -R191 ;  /* 0x000000ffffbf9224 */ /* 0x000fe200078e0abf */
[----:B------:R-:W-:Y:S01]  /*1eb00*/  ISETP.GT.U32.AND P1, PT, R3, R195, PT ;  /* 0x000000c30300720c */ /* 0x000fe20003f24070 */
[----:B------:R-:W-:-:S04]  /*1eb10*/  IMAD.HI.U32 R2, R4, R199, RZ ;  /* 0x000000c704027227 */ /* 0x000fc800078e00ff */
[----:B------:R-:W-:Y:S02]  /*1eb20*/  IMAD.MOV R5, RZ, RZ, -R5 ;  /* 0x000000ffff057224 */ /* 0x000fe400078e0a05 */
[----:B------:R-:W-:Y:S01]  /*1eb30*/  @!P4 IMAD.IADD R193, R193, 0x1, -R3 ;  /* 0x00000001c1c1c824 */ /* 0x000fe200078e0a03 */
[----:B------:R-:W-:Y:S01]  /*1eb40*/  ISETP.GT.U32.AND P4, PT, R3, R196, PT ;  /* 0x000000c40300720c */ /* 0x000fe20003f84070 */
[----:B------:R-:W-:-:S04]  /*1eb50*/  IMAD.HI.U32 R6, R4, R197, RZ ;  /* 0x000000c504067227 */ /* 0x000fc800078e00ff */
[----:B------:R-:W-:Y:S02]  /*1eb60*/  IMAD.MOV R2, RZ, RZ, -R2 ;  /* 0x000000ffff027224 */ /* 0x000fe400078e0a02 */
[C---:B------:R-:W-:Y:S02]  /*1eb70*/  IMAD R198, R3.reuse, R5, R198 ;  /* 0x0000000503c67224 */ /* 0x040fe400078e02c6 */
[----:B------:R-:W-:Y:S02]  /*1eb80*/  IMAD.MOV R6, RZ, RZ, -R6 ;  /* 0x000000ffff067224 */ /* 0x000fe400078e0a06 */
[C---:B------:R-:W-:Y:S02]  /*1eb90*/  IMAD R199, R3.reuse, R2, R199 ;  /* 0x0000000203c77224 */ /* 0x040fe400078e02c7 */
[----:B------:R-:W-:Y:S01]  /*1eba0*/  @!P5 IMAD.MOV R193, RZ, RZ, -R193 ;  /* 0x000000ffffc1d224 */ /* 0x000fe200078e0ac1 */
[C---:B------:R-:W-:Y:S01]  /*1ebb0*/  ISETP.GT.U32.AND P5, PT, R3.reuse, R198, PT ;  /* 0x000000c60300720c */ /* 0x040fe20003fa4070 */
[----:B------:R-:W-:Y:S01]  /*1ebc0*/  IMAD R197, R3, R6, R197 ;  /* 0x0000000603c57224 */ /* 0x000fe200078e02c5 */
[----:B------:R-:W-:Y:S01]  /*1ebd0*/  ISETP.GE.AND P2, PT, R211, RZ, PT ;  /* 0x000000ffd300720c */ /* 0x000fe20003f46270 */
[----:B------:R-:W-:-:S02]  /*1ebe0*/  IMAD.MOV.U32 R211, RZ, RZ, R206 ;  /* 0x000000ffffd37224 */ /* 0x000fc400078e00ce */
[--C-:B------:R-:W-:Y:S01]  /*1ebf0*/  @!P1 IMAD.IADD R195, R195, 0x1, -R3.reuse ;  /* 0x00000001c3c39824 */ /* 0x100fe200078e0a03 */
[C---:B------:R-:W-:Y:S01]  /*1ec00*/  ISETP.GT.U32.AND P1, PT, R3.reuse, R199, PT ;  /* 0x000000c70300720c */ /* 0x040fe20003f24070 */
[----:B------:R-:W-:Y:S01]  /*1ec10*/  IMAD.MOV.U32 R206, RZ, RZ, R200 ;  /* 0x000000ffffce7224 */ /* 0x000fe200078e00c8 */
[----:B------:R-:W-:Y:S01]  /*1ec20*/  IABS R200, R204 ;  /* 0x000000cc00c87213 */ /* 0x000fe20000000000 */
[----:B------:R-:W-:Y:S01]  /*1ec30*/  @!P4 IMAD.IADD R196, R196, 0x1, -R3 ;  /* 0x00000001c4c4c824 */ /* 0x000fe200078e0a03 */
[----:B------:R-:W-:Y:S01]  /*1ec40*/  ISETP.GT.U32.AND P4, PT, R3, R197, PT ;  /* 0x000000c50300720c */ /* 0x000fe20003f84070 */
[----:B------:R-:W-:Y:S01]  /*1ec50*/  @!P0 IMAD.MOV R192, RZ, RZ, -R192 ;  /* 0x000000ffffc08224 */ /* 0x000fe200078e0ac0 */
[----:B------:R-:W-:Y:S01]  /*1ec60*/  ISETP.GE.AND P3, PT, R207, RZ, PT ;  /* 0x000000ffcf00720c */ /* 0x000fe20003f66270 */
[----:B------:R-:W-:Y:S01]  /*1ec70*/  IMAD.HI.U32 R2, R4, R200, RZ ;  /* 0x000000c804027227 */ /* 0x000fe200078e00ff */
[----:B------:R-:W-:-:S03]  /*1ec80*/  ISETP.GT.U32.AND P0, PT, R3, R196, PT ;  /* 0x000000c40300720c */ /* 0x000fc60003f04070 */
[----:B------:R-:W-:Y:S02]  /*1ec90*/  IMAD.MOV.U32 R207, RZ, RZ, R205 ;  /* 0x000000ffffcf7224 */ /* 0x000fe400078e00cd */
[----:B------:R-:W-:Y:S01]  /*1eca0*/  IMAD.MOV.U32 R205, RZ, RZ, R201 ;  /* 0x000000ffffcd7224 */ /* 0x000fe200078e00c9 */
[----:B------:R-:W-:Y:S01]  /*1ecb0*/  IABS R201, R212 ;  /* 0x000000d400c97213 */ /* 0x000fe20000000000 */
[--C-:B------:R-:W-:Y:S02]  /*1ecc0*/  @!P5 IMAD.IADD R198, R198, 0x1, -R3.reuse ;  /* 0x00000001c6c6d824 */ /* 0x100fe400078e0a03 */
[----:B------:R-:W-:Y:S02]  /*1ecd0*/  IMAD.MOV R2, RZ, RZ, -R2 ;  /* 0x000000ffff027224 */ /* 0x000fe400078e0a02 */
[----:B------:R-:W-:Y:S01]  /*1ece0*/  @!P1 IMAD.IADD R199, R199, 0x1, -R3 ;  /* 0x00000001c7c79824 */ /* 0x000fe200078e0a03 */
[C---:B------:R-:W-:Y:S01]  /*1ecf0*/  ISETP.GT.U32.AND P1, PT, R3.reuse, R198, PT ;  /* 0x000000c60300720c */ /* 0x040fe20003f24070 */
[----:B------:R-:W-:-:S02]  /*1ed00*/  IMAD R200, R3, R2, R200 ;  /* 0x0000000203c87224 */ /* 0x000fc400078e02c8 */
[----:B------:R-:W-:-:S04]  /*1ed10*/  IMAD.HI.U32 R2, R4, R201, RZ ;  /* 0x000000c904027227 */ /* 0x000fc800078e00ff */
[--C-:B------:R-:W-:Y:S02]  /*1ed20*/  @!P4 IMAD.IADD R197, R197, 0x1, -R3.reuse ;  /* 0x00000001c5c5c824 */ /* 0x100fe400078e0a03 */
[----:B------:R-:W-:Y:S02]  /*1ed30*/  IMAD.MOV R2, RZ, RZ, -R2 ;  /* 0x000000ffff027224 */ /* 0x000fe400078e0a02 */
[----:B------:R-:W-:Y:S01]  /*1ed40*/  @!P0 IMAD.IADD R196, R196, 0x1, -R3 ;  /* 0x00000001c4c48824 */ /* 0x000fe200078e0a03 */
[C---:B------:R-:W-:Y:S01]  /*1ed50*/  ISETP.GT.U32.AND P5, PT, R3.reuse, R197, PT ;  /* 0x000000c50300720c */ /* 0x040fe20003fa4070 */
[C---:B------:R-:W-:Y:S01]  /*1ed60*/  IMAD R201, R3.reuse, R2, R201 ;  /* 0x0000000203c97224 */ /* 0x040fe200078e02c9 */
[----:B------:R-:W-:Y:S01]  /*1ed70*/  ISETP.GE.AND P0, PT, R210, RZ, PT ;  /* 0x000000ffd200720c */ /* 0x000fe20003f06270 */
[----:B------:R-:W-:Y:S01]  /*1ed80*/  IMAD.MOV.U32 R210, RZ, RZ, R203 ;  /* 0x000000ffffd27224 */ /* 0x000fe200078e00cb */
[----:B------:R-:W-:Y:S01]  /*1ed90*/  IABS R203, R211 ;  /* 0x000000d300cb7213 */ /* 0x000fe20000000000 */
[----:B------:R-:W-:Y:S01]  /*1eda0*/  @!P2 IMAD.MOV R195, RZ, RZ, -R195 ;  /* 0x000000ffffc3a224 */ /* 0x000fe200078e0ac3 */
[C---:B------:R-:W-:Y:S01]  /*1edb0*/  ISETP.GT.U32.AND P2, PT, R3.reuse, R199, PT ;  /* 0x000000c70300720c */ /* 0x040fe20003f44070 */
[----:B------:R-:W-:Y:S01]  /*1edc0*/  @!P3 IMAD.MOV R196, RZ, RZ, -R196 ;  /* 0x000000ffffc4b224 */ /* 0x000fe200078e0ac4 */
[C---:B------:R-:W-:Y:S01]  /*1edd0*/  ISETP.GT.U32.AND P3, PT, R3.reuse, R200, PT ;  /* 0x000000c80300720c */ /* 0x040fe20003f64070 */
[----:B------:R-:W-:Y:S01]  /*1ede0*/  @!P1 IMAD.IADD R198, R198, 0x1, -R3 ;  /* 0x00000001c6c69824 */ /* 0x000fe200078e0a03 */
[----:B------:R-:W-:Y:S01]  /*1edf0*/  ISETP.GT.U32.AND P1, PT, R3, R201, PT ;  /* 0x000000c90300720c */ /* 0x000fe20003f24070 */
[----:B------:R-:W-:Y:S01]  /*1ee00*/  IMAD.HI.U32 R2, R4, R203, RZ ;  /* 0x000000cb04027227 */ /* 0x000fe200078e00ff */
[----:B------:R-:W-:-:S03]  /*1ee10*/  ISETP.GE.AND P4, PT, R209, RZ, PT ;  /* 0x000000ffd100720c */ /* 0x000fc60003f86270 */
[----:B------:R-:W-:Y:S02]  /*1ee20*/  IMAD.MOV R2, RZ, RZ, -R2 ;  /* 0x000000ffff027224 */ /* 0x000fe400078e0a02 */
[--C-:B------:R-:W-:Y:S01]  /*1ee30*/  @!P5 IMAD.IADD R197, R197, 0x1, -R3.reuse ;  /* 0x00000001c5c5d824 */ /* 0x100fe200078e0a03 */
[----:B------:R-:W-:Y:S01]  /*1ee40*/  ISETP.GE.AND P5, PT, R204, RZ, PT ;  /* 0x000000ffcc00720c */ /* 0x000fe20003fa6270 */
[----:B------:R-:W-:Y:S01]  /*1ee50*/  IMAD.MOV.U32 R209, RZ, RZ, R206 ;  /* 0x000000ffffd17224 */ /* 0x000fe200078e00ce */
[----:B------:R-:W-:Y:S01]  /*1ee60*/  IABS R204, R208 ;  /* 0x000000d000cc7213 */ /* 0x000fe20000000000 */
[----:B------:R-:W-:Y:S01]  /*1ee70*/  IMAD.MOV.U32 R206, RZ, RZ, R202 ;  /* 0x000000ffffce7224 */ /* 0x000fe200078e00ca */
[----:B------:R-:W-:Y:S01]  /*1ee80*/  IABS R202, R207 ;  /* 0x000000cf00ca7213 */ /* 0x000fe20000000000 */
[--C-:B------:R-:W-:Y:S02]  /*1ee90*/  @!P2 IMAD.IADD R199, R199, 0x1, -R3.reuse ;  /* 0x00000001c7c7a824 */ /* 0x100fe400078e0a03 */
[----:B------:R-:W-:-:S02]  /*1eea0*/  @!P3 IMAD.IADD R200, R200, 0x1, -R3 ;  /* 0x00000001c8c8b824 */ /* 0x000fc400078e0a03 */
[----:B------:R-:W-:Y:S02]  /*1eeb0*/  IMAD R203, R3, R2, R203 ;  /* 0x0000000203cb7224 */ /* 0x000fe400078e02cb */
[----:B------:R-:W-:Y:S01]  /*1eec0*/  @!P1 IMAD.IADD R201, R201, 0x1, -R3 ;  /* 0x00000001c9c99824 */ /* 0x000fe200078e0a03 */
[----:B------:R-:W-:Y:S01]  /*1eed0*/  ISETP.GT.U32.AND P1, PT, R3, R200, PT ;  /* 0x000000c80300720c */ /* 0x000fe20003f24070 */
[----:B------:R-:W-:Y:S01]  /*1eee0*/  IMAD.HI.U32 R2, R4, R204, RZ ;  /* 0x000000cc04027227 */ /* 0x000fe200078e00ff */
[----:B------:R-:W-:-:S03]  /*1eef0*/  ISETP.GE.AND P3, PT, R207, RZ, PT ;  /* 0x000000ffcf00720c */ /* 0x000fc60003f66270 */
[----:B------:R-:W-:Y:S01]  /*1ef00*/  @!P4 IMAD.MOV R199, RZ, RZ, -R199 ;  /* 0x000000ffffc7c224 */ /* 0x000fe200078e0ac7 */
[----:B------:R-:W-:Y:S01]  /*1ef10*/  ISETP.GT.U32.AND P4, PT, R3, R203, PT ;  /* 0x000000cb0300720c */ /* 0x000fe20003f84070 */
[----:B------:R-:W-:-:S04]  /*1ef20*/  IMAD.HI.U32 R5, R4, R202, RZ ;  /* 0x000000ca04057227 */ /* 0x000fc800078e00ff */
[----:B------:R-:W-:Y:S01]  /*1ef30*/  IMAD.MOV.U32 R207, RZ, RZ, R205 ;  /* 0x000000ffffcf7224 */ /* 0x000fe200078e00cd */
[----:B------:R-:W-:Y:S01]  /*1ef40*/  IABS R205, R209 ;  /* 0x000000d100cd7213 */ /* 0x000fe20000000000 */
[----:B------:R-:W-:Y:S01]  /*1ef50*/  @!P0 IMAD.MOV R198, RZ, RZ, -R198 ;  /* 0x000000ffffc68224 */ /* 0x000fe200078e0ac6 */
[C---:B------:R-:W-:Y:S01]  /*1ef60*/  ISETP.GT.U32.AND P0, PT, R3.reuse, R201, PT ;  /* 0x000000c90300720c */ /* 0x040fe20003f04070 */
[----:B------:R-:W-:Y:S02]  /*1ef70*/  IMAD.MOV R2, RZ, RZ, -R2 ;  /* 0x000000ffff027224 */ /* 0x000fe400078e0a02 */
[----:B------:R-:W-:Y:S01]  /*1ef80*/  IMAD.MOV R5, RZ, RZ, -R5 ;  /* 0x000000ffff057224 */ /* 0x000fe200078e0a05 */
[----:B------:R-:W-:Y:S01]  /*1ef90*/  ISETP.GE.AND P2, PT, R212, RZ, PT ;  /* 0x000000ffd400720c */ /* 0x000fe20003f46270 */
[----:B------:R-:W-:Y:S02]  /*1efa0*/  IMAD R204, R3, R2, R204 ;  /* 0x0000000203cc7224 */ /* 0x000fe400078e02cc */
[----:B------:R-:W-:-:S04]  /*1efb0*/  IMAD.HI.U32 R2, R4, R205, RZ ;  /* 0x000000cd04027227 */ /* 0x000fc800078e00ff */
[C---:B------:R-:W-:Y:S02]  /*1efc0*/  IMAD R202, R3.reuse, R5, R202 ;  /* 0x0000000503ca7224 */ /* 0x040fe400078e02ca */
[----:B------:R-:W-:Y:S01]  /*1efd0*/  IMAD.MOV.U32 R212, RZ, RZ, R206 ;  /* 0x000000ffffd47224 */ /* 0x000fe200078e00ce */
[----:B----4-:R-:W-:Y:S01]  /*1efe0*/  IABS R206, R215 ;  /* 0x000000d700ce7213 */ /* 0x010fe20000000000 */
[----:B------:R-:W-:Y:S02]  /*1eff0*/  IMAD.MOV R2, RZ, RZ, -R2 ;  /* 0x000000ffff027224 */ /* 0x000fe400078e0a02 */
[----:B------:R-:W-:Y:S01]  /*1f000*/  @!P6 IMAD.MOV R197, RZ, RZ, -R197 ;  /* 0x000000ffffc5e224 */ /* 0x000fe200078e0ac5 */
[----:B------:R-:W-:Y:S01]  /*1f010*/  ISETP.GT.U32.AND P6, PT, R3, R202, PT ;  /* 0x000000ca0300720c */ /* 0x000fe20003fc4070 */
[--C-:B------:R-:W-:Y:S01]  /*1f020*/  @!P1 IMAD.IADD R200, R200, 0x1, -R3.reuse ;  /* 0x00000001c8c89824 */ /* 0x100fe200078e0a03 */
[----:B------:R-:W-:Y:S01]  /*1f030*/  ISETP.GE.AND P1, PT, R211, RZ, PT ;  /* 0x000000ffd300720c */ /* 0x000fe20003f26270 */
[----:B------:R-:W-:-:S02]  /*1f040*/  @!P4 IMAD.IADD R203, R203, 0x1, -R3 ;  /* 0x00000001cbcbc824 */ /* 0x000fc400078e0a03 */
[----:B------:R-:W-:Y:S02]  /*1f050*/  IMAD.MOV.U32 R211, RZ, RZ, R210 ;  /* 0x000000ffffd37224 */ /* 0x000fe400078e00d2 */
[----:B------:R-:W-:Y:S02]  /*1f060*/  @!P0 IMAD.IADD R201, R201, 0x1, -R3 ;  /* 0x00000001c9c98824 */ /* 0x000fe400078e0a03 */
[----:B------:R-:W-:Y:S01]  /*1f070*/  IMAD.MOV.U32 R210, RZ, RZ, R207 ;  /* 0x000000ffffd27224 */ /* 0x000fe200078e00cf */
[----:B------:R-:W-:Y:S01]  /*1f080*/  IABS R207, R212 ;  /* 0x000000d400cf7213 */ /* 0x000fe20000000000 */
[----:B------:R-:W-:Y:S02]  /*1f090*/  IMAD R205, R3, R2, R205 ;  /* 0x0000000203cd7224 */ /* 0x000fe400078e02cd */
[----:B------:R-:W-:-:S04]  /*1f0a0*/  IMAD.HI.U32 R2, R4, R206, RZ ;  /* 0x000000ce04027227 */ /* 0x000fc800078e00ff */
[----:B------:R-:W-:Y:S01]  /*1f0b0*/  @!P5 IMAD.MOV R200, RZ, RZ, -R200 ;  /* 0x000000ffffc8d224 */ /* 0x000fe200078e0ac8 */
[C---:B------:R-:W-:Y:S01]  /*1f0c0*/  ISETP.GT.U32.AND P5, PT, R3.reuse, R203, PT ;  /* 0x000000cb0300720c */ /* 0x040fe20003fa4070 */
[----:B------:R-:W-:Y:S01]  /*1f0d0*/  @!P2 IMAD.MOV R201, RZ, RZ, -R201 ;  /* 0x000000ffffc9a224 */ /* 0x000fe200078e0ac9 */
[C---:B------:R-:W-:Y:S01]  /*1f0e0*/  ISETP.GT.U32.AND P2, PT, R3.reuse, R205, PT ;  /* 0x000000cd0300720c */ /* 0x040fe20003f44070 */
[----:B------:R-:W-:Y:S01]  /*1f0f0*/  IMAD.MOV R2, RZ, RZ, -R2 ;  /* 0x000000ffff027224 */ /* 0x000fe200078e0a02 */
[----:B------:R-:W-:Y:S01]  /*1f100*/  ISETP.GT.U32.AND P0, PT, R3, R204, PT ;  /* 0x000000cc0300720c */ /* 0x000fe20003f04070 */
[----:B------:R-:W-:-:S04]  /*1f110*/  IMAD.HI.U32 R5, R4, R207, RZ ;  /* 0x000000cf04057227 */ /* 0x000fc800078e00ff */
[C---:B------:R-:W-:Y:S02]  /*1f120*/  IMAD R206, R3.reuse, R2, R206 ;  /* 0x0000000203ce7224 */ /* 0x040fe400078e02ce */
[----:B------:R-:W-:Y:S02]  /*1f130*/  IMAD.MOV R2, RZ, RZ, -R5 ;  /* 0x000000ffff027224 */ /* 0x000fe400078e0a05 */
[----:B------:R-:W-:Y:S02]  /*1f140*/  @!P6 IMAD.IADD R202, R202, 0x1, -R3 ;  /* 0x00000001cacae824 */ /* 0x000fe400078e0a03 */
[----:B------:R-:W-:Y:S02]  /*1f150*/  IMAD R207, R3, R2, R207 ;  /* 0x0000000203cf7224 */ /* 0x000fe400078e02cf */
[--C-:B------:R-:W-:Y:S01]  /*1f160*/  @!P5 IMAD.IADD R203, R203, 0x1, -R3.reuse ;  /* 0x00000001cbcbd824 */ /* 0x100fe200078e0a03 */
[C---:B------:R-:W-:Y:S02]  /*1f170*/  ISETP.GT.U32.AND P4, PT, R3.reuse, R202, PT ;  /* 0x000000ca0300720c */ /* 0x040fe40003f84070 */
[----:B------:R-:W-:Y:S01]  /*1f180*/  ISETP.GT.U32.AND P5, PT, R3, R206, PT ;  /* 0x000000ce0300720c */ /* 0x000fe20003fa4070 */
[--C-:B------:R-:W-:Y:S01]  /*1f190*/  @!P2 IMAD.IADD R205, R205, 0x1, -R3.reuse ;  /* 0x00000001cdcda824 */ /* 0x100fe200078e0a03 */
[----:B------:R-:W-:Y:S01]  /*1f1a0*/  ISETP.GE.AND P6, PT, R208, RZ, PT ;  /* 0x000000ffd000720c */ /* 0x000fe20003fc6270 */
[----:B------:R-:W-:Y:S01]  /*1f1b0*/  @!P0 IMAD.IADD R204, R204, 0x1, -R3 ;  /* 0x00000001cccc8824 */ /* 0x000fe200078e0a03 */
[----:B------:R-:W-:-:S04]  /*1f1c0*/  ISETP.GT.U32.AND P2, PT, R3, R207, PT ;  /* 0x000000cf0300720c */ /* 0x000fc80003f44070 */
[----:B------:R-:W-:-:S03]  /*1f1d0*/  ISETP.GT.U32.AND P0, PT, R3, R204, PT ;  /* 0x000000cc0300720c */ /* 0x000fc60003f04070 */
[--C-:B------:R-:W-:Y:S02]  /*1f1e0*/  @!P4 IMAD.IADD R202, R202, 0x1, -R3.reuse ;  /* 0x00000001cacac824 */ /* 0x100fe400078e0a03 */
[--C-:B------:R-:W-:Y:S02]  /*1f1f0*/  @!P5 IMAD.IADD R206, R206, 0x1, -R3.reuse ;  /* 0x00000001ceced824 */ /* 0x100fe400078e0a03 */
[----:B------:R-:W-:Y:S02]  /*1f200*/  @!P3 IMAD.MOV R202, RZ, RZ, -R202 ;  /* 0x000000ffffcab224 */ /* 0x000fe400078e0aca */
[----:B------:R-:W-:Y:S01]  /*1f210*/  @!P2 IMAD.IADD R207, R207, 0x1, -R3 ;  /* 0x00000001cfcfa824 */ /* 0x000fe200078e0a03 */
[C---:B------:R-:W-:Y:S01]  /*1f220*/  ISETP.GT.U32.AND P3, PT, R3.reuse, R206, PT ;  /* 0x000000ce0300720c */ /* 0x040fe20003f64070 */
[----:B------:R-:W-:Y:S01]  /*1f230*/  @!P1 IMAD.MOV R203, RZ, RZ, -R203 ;  /* 0x000000ffffcb9224 */ /* 0x000fe200078e0acb */
[C---:B------:R-:W-:Y:S01]  /*1f240*/  ISETP.GT.U32.AND P5, PT, R3.reuse, R205, PT ;  /* 0x000000cd0300720c */ /* 0x040fe20003fa4070 */
[----:B------:R-:W-:Y:S01]  /*1f250*/  @!P0 IMAD.IADD R204, R204, 0x1, -R3 ;  /* 0x00000001cccc8824 */ /* 0x000fe200078e0a03 */
[----:B------:R-:W-:-:S02]  /*1f260*/  ISETP.GT.U32.AND P2, PT, R3, R207, PT ;  /* 0x000000cf0300720c */ /* 0x000fc40003f44070 */
[----:B------:R-:W-:Y:S02]  /*1f270*/  ISETP.GE.AND P0, PT, R215, RZ, PT ;  /* 0x000000ffd700720c */ /* 0x000fe40003f06270 */
[----:B--2---:R-:W-:-:S05]  /*1f280*/  IABS R208, R214 ;  /* 0x000000d600d07213 */ /* 0x004fca0000000000 */
[----:B------:R-:W-:-:S04]  /*1f290*/  IMAD.HI.U32 R5, R4, R208, RZ ;  /* 0x000000d004057227 */ /* 0x000fc800078e00ff */
[----:B------:R-:W-:-:S04]  /*1f2a0*/  IMAD.MOV R2, RZ, RZ, -R5 ;  /* 0x000000ffff027224 */ /* 0x000fc800078e0a05 */
[----:B------:R-:W-:-:S05]  /*1f2b0*/  IMAD R208, R3, R2, R208 ;  /* 0x0000000203d07224 */ /* 0x000fca00078e02d0 */
[----:B------:R-:W-:Y:S01]  /*1f2c0*/  ISETP.GT.U32.AND P1, PT, R3, R208, PT ;  /* 0x000000d00300720c */ /* 0x000fe20003f24070 */
[--C-:B------:R-:W-:Y:S02]  /*1f2d0*/  @!P3 IMAD.IADD R206, R206, 0x1, -R3.reuse ;  /* 0x00000001ceceb824 */ /* 0x100fe400078e0a03 */
[----:B------:R-:W-:Y:S01]  /*1f2e0*/  @!P6 IMAD.MOV R204, RZ, RZ, -R204 ;  /* 0x000000ffffcce224 */ /* 0x000fe200078e0acc */
[----:B------:R-:W-:Y:S01]  /*1f2f0*/  ISETP.GE.AND P6, PT, R212, RZ, PT ;  /* 0x000000ffd400720c */ /* 0x000fe20003fc6270 */
[--C-:B------:R-:W-:Y:S01]  /*1f300*/  @!P5 IMAD.IADD R205, R205, 0x1, -R3.reuse ;  /* 0x00000001cdcdd824 */ /* 0x100fe200078e0a03 */
[----:B------:R-:W-:Y:S01]  /*1f310*/  ISETP.GE.AND P4, PT, R209, RZ, PT ;  /* 0x000000ffd100720c */ /* 0x000fe20003f86270 */
[----:B------:R-:W-:Y:S01]  /*1f320*/  IMAD.MOV.U32 R212, RZ, RZ, R210 ;  /* 0x000000ffffd47224 */ /* 0x000fe200078e00d2 */
[----:B------:R-:W-:Y:S01]  /*1f330*/  ISETP.GE.AND P5, PT, R214, RZ, PT ;  /* 0x000000ffd600720c */ /* 0x000fe20003fa6270 */
[----:B------:R-:W-:Y:S01]  /*1f340*/  @!P2 IMAD.IADD R207, R207, 0x1, -R3 ;  /* 0x00000001cfcfa824 */ /* 0x000fe200078e0a03 */
[----:B------:R-:W-:Y:S01]  /*1f350*/  IABS R209, R211 ;  /* 0x000000d300d17213 */ /* 0x000fe20000000000 */
[----:B------:R-:W2:Y:S01]  /*1f360*/  LDL.LU R214, [R1+0x790] ;  /* 0x0007900001d67983 */ /* 0x000ea20000300800 */
[----:B------:R-:W-:-:S02]  /*1f370*/  @!P0 IMAD.MOV R206, RZ, RZ, -R206 ;  /* 0x000000ffffce8224 */ /* 0x000fc400078e0ace */
[----:B------:R-:W-:Y:S01]  /*1f380*/  @!P1 IMAD.IADD R208, R208, 0x1, -R3 ;  /* 0x00000001d0d09824 */ /* 0x000fe200078e0a03 */
[----:B------:R-:W-:Y:S02]  /*1f390*/  ISETP.GE.AND P1, PT, R211, RZ, PT ;  /* 0x000000ffd300720c */ /* 0x000fe40003f26270 */
[----:B------:R-:W-:Y:S02]  /*1f3a0*/  IABS R211, R251 ;  /* 0x000000fb00d37213 */ /* 0x000fe40000000000 */
[----:B------:R-:W-:Y:S02]  /*1f3b0*/  ISETP.GE.AND P0, PT, R251, RZ, PT ;  /* 0x000000fffb00720c */ /* 0x000fe40003f06270 */
[----:B---3--:R-:W-:Y:S02]  /*1f3c0*/  IABS R210, R213 ;  /* 0x000000d500d27213 */ /* 0x008fe40000000000 */
[----:B------:R-:W-:Y:S02]  /*1f3d0*/  ISETP.GE.AND P2, PT, R213, RZ, PT ;  /* 0x000000ffd500720c */ /* 0x000fe40003f46270 */
[----:B------:R-:W3:Y:S04]  /*1f3e0*/  LDL.LU R213, [R1+0x7a0] ;  /* 0x0007a00001d57983 */ /* 0x000ee80000300800 */
[----:B------:R-:W4:Y:S01]  /*1f3f0*/  LDL.LU R251, [R1+0x774] ;  /* 0x0007740001fb7983 */ /* 0x000f220000300800 */
[----:B------:R-:W-:-:S03]  /*1f400*/  IMAD.HI.U32 R2, R4, R209, RZ ;  /* 0x000000d104027227 */ /* 0x000fc600078e00ff */
[----:B------:R-:W2:Y:S01]  /*1f410*/  LDL.LU R221, [R1+0x778] ;  /* 0x0007780001dd7983 */ /* 0x000ea20000300800 */
[----:B------:R-:W-:-:S03]  /*1f420*/  IMAD.MOV R2, RZ, RZ, -R2 ;  /* 0x000000ffff027224 */ /* 0x000fc600078e0a02 */
[----:B------:R-:W2:Y:S01]  /*1f430*/  LDL.LU R224, [R1+0x77c] ;  /* 0x00077c0001e07983 */ /* 0x000ea20000300800 */
[----:B------:R-:W-:-:S03]  /*1f440*/  IMAD R209, R3, R2, R209 ;  /* 0x0000000203d17224 */ /* 0x000fc600078e02d1 */
[----:B------:R-:W2:Y:S02]  /*1f450*/  LDL.LU R225, [R1+0x780] ;  /* 0x0007800001e17983 */ /* 0x000ea40000300800 */
[----:B------:R-:W-:Y:S01]  /*1f460*/  ISETP.GT.U32.AND P3, PT, R3, R209, PT ;  /* 0x000000d10300720c */ /* 0x000fe20003f64070 */
[----:B------:R-:W-:Y:S01]  /*1f470*/  IMAD.HI.U32 R2, R4, R210, RZ ;  /* 0x000000d204027227 */ /* 0x000fe200078e00ff */
[----:B------:R-:W2:Y:S03]  /*1f480*/  LDL.LU R233, [R1+0x788] ;  /* 0x0007880001e97983 */ /* 0x000ea60000300800 */
[----:B------:R-:W-:Y:S01]  /*1f490*/  IMAD.MOV R2, RZ, RZ, -R2 ;  /* 0x000000ffff027224 */ /* 0x000fe200078e0a02 */
[----:B------:R-:W2:Y:S07]  /*1f4a0*/  LDL.LU R230, [R1+0x78c] ;  /* 0x00078c0001e67983 */ /* 0x000eae0000300800 */
[----:B------:R-:W-:Y:S01]  /*1f4b0*/  @!P3 IMAD.IADD R209, R209, 0x1, -R3 ;  /* 0x00000001d1d1b824 */ /* 0x000fe200078e0a03 */
[----:B------:R-:W2:Y:S01]  /*1f4c0*/  LDL.LU R227, [R1+0x794] ;  /* 0x0007940001e37983 */ /* 0x000ea20000300800 */
[----:B------:R-:W-:-:S02]  /*1f4d0*/  IMAD R210, R3, R2, R210 ;  /* 0x0000000203d27224 */ /* 0x000fc400078e02d2 */
[----:B------:R-:W-:Y:S01]  /*1f4e0*/  IMAD.HI.U32 R2, R4, R211, RZ ;  /* 0x000000d304027227 */ /* 0x000fe200078e00ff */
[----:B------:R-:W-:Y:S01]  /*1f4f0*/  ISETP.GT.U32.AND P3, PT, R3, R209, PT ;  /* 0x000000d10300720c */ /* 0x000fe20003f64070 */
[----:B------:R-:W2:Y:S02]  /*1f500*/  LDL.LU R226, [R1+0x798] ;  /* 0x0007980001e27983 */ /* 0x000ea40000300800 */
[----:B------:R-:W-:-:S04]  /*1f510*/  IMAD.MOV R2, RZ, RZ, -R2 ;  /* 0x000000ffff027224 */ /* 0x000fc800078e0a02 */
[----:B------:R-:W-:-:S06]  /*1f520*/  IMAD R211, R3, R2, R211 ;  /* 0x0000000203d37224 */ /* 0x000fcc00078e02d3 */
[----:B------:R-:W-:Y:S01]  /*1f530*/  @!P3 IMAD.IADD R209, R209, 0x1, -R3 ;  /* 0x00000001d1d1b824 */ /* 0x000fe200078e0a03 */
[----:B------:R-:W-:-:S13]  /*1f540*/  ISETP.GT.U32.AND P3, PT, R3, R211, PT ;  /* 0x000000d30300720c */ /* 0x000fda0003f64070 */
[----:B------:R-:W-:-:S05]  /*1f550*/  @!P3 IMAD.IADD R211, R211, 0x1, -R3 ;  /* 0x00000001d3d3b824 */ /* 0x000fca00078e0a03 */
[----:B------:R-:W-:-:S13]  /*1f560*/  ISETP.GT.U32.AND P3, PT, R3, R211, PT ;  /* 0x000000d30300720c */ /* 0x000fda0003f64070 */
[----:B------:R-:W-:-:S04]  /*1f570*/  @!P3 IMAD.IADD R211, R211, 0x1, -R3 ;  /* 0x00000001d3d3b824 */ /* 0x000fc800078e0a03 */
[----:B------:R-:W-:Y:S02]  /*1f580*/  @!P0 IMAD.MOV R211, RZ, RZ, -R211 ;  /* 0x000000ffffd38224 */ /* 0x000fe400078e0ad3 */
[----:B------:R-:W-:Y:S01]  /*1f590*/  @!P4 IMAD.MOV R205, RZ, RZ, -R205 ;  /* 0x000000ffffcdc224 */ /* 0x000fe200078e0acd */
[----:B------:R-:W-:Y:S02]  /*1f5a0*/  ISETP.GT.U32.AND P4, PT, R3, R208, PT ;  /* 0x000000d00300720c */ /* 0x000fe40003f84070 */
[----:B------:R-:W-:-:S11]  /*1f5b0*/  IABS R5, R212 ;  /* 0x000000d400057213 */ /* 0x000fd60000000000 */
[--C-:B------:R-:W-:Y:S01]  /*1f5c0*/  @!P4 IMAD.IADD R208, R208, 0x1, -R3.reuse ;  /* 0x00000001d0d0c824 */ /* 0x100fe200078e0a03 */
[----:B------:R-:W-:Y:S02]  /*1f5d0*/  ISETP.GT.U32.AND P4, PT, R3, R210, PT ;  /* 0x000000d20300720c */ /* 0x000fe40003f84070 */
[----:B----4-:R-:W-:Y:S02]  /*1f5e0*/  IABS R215, R251 ;  /* 0x000000fb00d77213 */ /* 0x010fe40000000000 */
[----:B------:R-:W-:Y:S02]  /*1f5f0*/  ISETP.GE.AND P0, PT, R251, RZ, PT ;  /* 0x000000fffb00720c */ /* 0x000fe40003f06270 */
[----:B------:R-:W4:Y:S07]  /*1f600*/  LDL.LU R251, [R1+0x79c] ;  /* 0x00079c0001fb7983 */ /* 0x000f2e0000300800 */
[----:B------:R-:W-:-:S02]  /*1f610*/  @!P4 IMAD.IADD R210, R210, 0x1, -R3 ;  /* 0x00000001d2d2c824 */ /* 0x000fc400078e0a03 */
[----:B------:R-:W-:Y:S02]  /*1f620*/  IMAD.MOV.U32 R6, RZ, RZ, R5 ;  /* 0x000000ffff067224 */ /* 0x000fe400078e0005 */
[----:B------:R-:W-:Y:S01]  /*1f630*/  @!P6 IMAD.MOV R207, RZ, RZ, -R207 ;  /* 0x000000ffffcfe224 */ /* 0x000fe200078e0acf */
[----:B------:R-:W-:Y:S01]  /*1f640*/  ISETP.GE.AND P6, PT, R212, RZ, PT ;  /* 0x000000ffd400720c */ /* 0x000fe20003fc6270 */
[----:B------:R-:W-:Y:S01]  /*1f650*/  IMAD.HI.U32 R212, R4, R6, RZ ;  /* 0x0000000604d47227 */ /* 0x000fe200078e00ff */
[C---:B------:R-:W-:Y:S01]  /*1f660*/  ISETP.GT.U32.AND P4, PT, R3.reuse, R210, PT ;  /* 0x000000d20300720c */ /* 0x040fe20003f84070 */
[----:B------:R-:W4:Y:S02]  /*1f670*/  LDL.LU R232, [R1+0x7a4] ;  /* 0x0007a40001e87983 */ /* 0x000f240000300800 */
[----:B------:R-:W-:Y:S01]  /*1f680*/  IMAD.MOV R212, RZ, RZ, -R212 ;  /* 0x000000ffffd47224 */ /* 0x000fe200078e0ad4 */
[----:B---3--:R-:W-:Y:S01]  /*1f690*/  IABS R2, R213 ;  /* 0x000000d500027213 */ /* 0x008fe20000000000 */
[----:B------:R-:W-:Y:S01]  /*1f6a0*/  @!P5 IMAD.MOV R208, RZ, RZ, -R208 ;  /* 0x000000ffffd0d224 */ /* 0x000fe200078e0ad0 */
[----:B--2---:R-:W-:Y:S01]  /*1f6b0*/  IABS R5, R214 ;  /* 0x000000d600057213 */ /* 0x004fe20000000000 */
[----:B------:R-:W-:-:S06]  /*1f6c0*/  IMAD R212, R3, R212, R6 ;  /* 0x000000d403d47224 */ /* 0x000fcc00078e0206 */
[----:B------:R-:W-:Y:S01]  /*1f6d0*/  @!P4 IMAD.IADD R210, R210, 0x1, -R3 ;  /* 0x00000001d2d2c824 */ /* 0x000fe200078e0a03 */
[----:B------:R-:W-:Y:S01]  /*1f6e0*/  ISETP.GT.U32.AND P4, PT, R3, R212, PT ;  /* 0x000000d40300720c */ /* 0x000fe20003f84070 */
[----:B------:R-:W-:Y:S01]  /*1f6f0*/  @!P1 IMAD.MOV R209, RZ, RZ, -R209 ;  /* 0x000000ffffd19224 */ /* 0x000fe200078e0ad1 */
[----:B------:R-:W-:Y:S01]  /*1f700*/  ISETP.GE.AND P5, PT, R214, RZ, PT ;  /* 0x000000ffd600720c */ /* 0x000fe20003fa6270 */
[C---:B------:R-:W-:Y:S01]  /*1f710*/  IMAD.HI.U32 R214, R4.reuse, R2, RZ ;  /* 0x0000000204d67227 */ /* 0x040fe200078e00ff */
[----:B------:R-:W-:Y:S01]  /*1f720*/  ISETP.GE.AND P1, PT, R213, RZ, PT ;  /* 0x000000ffd500720c */ /* 0x000fe20003f26270 */
[----:B------:R-:W2:Y:S02]  /*1f730*/  LDL.LU R229, [R1+0x7a8] ;  /* 0x0007a80001e57983 */ /* 0x000ea40000300800 */
[----:B------:R-:W-:Y:S01]  /*1f740*/  IMAD.HI.U32 R213, R4, R5, RZ ;  /* 0x0000000504d57227 */ /* 0x000fe200078e00ff */
[----:B------:R-:W-:Y:S01]  /*1f750*/  IABS R216, R221 ;  /* 0x000000dd00d87213 */ /* 0x000fe20000000000 */
[----:B------:R-:W3:Y:S02]  /*1f760*/  LDL.LU R228, [R1+0x7ac] ;  /* 0x0007ac0001e47983 */ /* 0x000ee40000300800 */
[----:B------:R-:W-:-:S02]  /*1f770*/  IMAD.MOV R214, RZ, RZ, -R214 ;  /* 0x000000ffffd67224 */ /* 0x000fc400078e0ad6 */
[----:B------:R-:W-:Y:S01]  /*1f780*/  @!P4 IMAD.IADD R212, R212, 0x1, -R3 ;  /* 0x00000001d4d4c824 */ /* 0x000fe200078e0a03 */
[----:B------:R-:W-:Y:S01]  /*1f790*/  IABS R217, R224 ;  /* 0x000000e000d97213 */ /* 0x000fe20000000000 */
[----:B------:R-:W-:Y:S01]  /*1f7a0*/  IMAD.MOV R213, RZ, RZ, -R213 ;  /* 0x000000ffffd57224 */ /* 0x000fe200078e0ad5 */
[----:B------:R-:W-:Y:S01]  /*1f7b0*/  IABS R218, R225 ;  /* 0x000000e100da7213 */ /* 0x000fe20000000000 */
[C---:B------:R-:W-:Y:S01]  /*1f7c0*/  IMAD R214, R3.reuse, R214, R2 ;  /* 0x000000d603d67224 */ /* 0x040fe200078e0202 */
[C---:B------:R-:W-:Y:S01]  /*1f7d0*/  ISETP.GT.U32.AND P4, PT, R3.reuse, R212, PT ;  /* 0x000000d40300720c */ /* 0x040fe20003f84070 */
[C---:B------:R-:W-:Y:S01]  /*1f7e0*/  IMAD R213, R3.reuse, R213, R5 ;  /* 0x000000d503d57224 */ /* 0x040fe200078e0205 */
[----:B------:R-:W-:Y:S01]  /*1f7f0*/  IABS R219, R233 ;  /* 0x000000e900db7213 */ /* 0x000fe20000000000 */
[----:B------:R-:W-:Y:S01]  /*1f800*/  IMAD.HI.U32 R2, R4, R215, RZ ;  /* 0x000000d704027227 */ /* 0x000fe200078e00ff */
[----:B------:R-:W-:Y:S01]  /*1f810*/  IABS R220, R230 ;  /* 0x000000e600dc7213 */ /* 0x000fe20000000000 */
[----:B------:R-:W3:Y:S01]  /*1f820*/  LDL.LU R231, [R1+0x7b0] ;  /* 0x0007b00001e77983 */ /* 0x000ee20000300800 */
[----:B------:R-:W-:Y:S01]  /*1f830*/  ISETP.GT.U32.AND P3, PT, R3, R213, PT ;  /* 0x000000d50300720c */ /* 0x000fe20003f64070 */
[----:B------:R-:W-:-:S02]  /*1f840*/  IMAD.MOV R2, RZ, RZ, -R2 ;  /* 0x000000ffff027224 */ /* 0x000fc400078e0a02 */
[----:B------:R-:W-:-:S04]  /*1f850*/  IMAD.HI.U32 R5, R4, R216, RZ ;  /* 0x000000d804057227 */ /* 0x000fc800078e00ff */
[C---:B------:R-:W-:Y:S02]  /*1f860*/  IMAD R215, R3.reuse, R2, R215 ;  /* 0x0000000203d77224 */ /* 0x040fe400078e02d7 */
[----:B------:R-:W-:Y:S02]  /*1f870*/  @!P4 IMAD.IADD R212, R212, 0x1, -R3 ;  /* 0x00000001d4d4c824 */ /* 0x000fe400078e0a03 */
[----:B------:R-:W-:Y:S01]  /*1f880*/  IMAD.MOV R5, RZ, RZ, -R5 ;  /* 0x000000ffff057224 */ /* 0x000fe200078e0a05 */
[----:B------:R-:W-:Y:S01]  /*1f890*/  ISETP.GT.U32.AND P4, PT, R3, R215, PT ;  /* 0x000000d70300720c */ /* 0x000fe20003f84070 */
[----:B------:R-:W-:Y:S02]  /*1f8a0*/  @!P3 IMAD.IADD R213, R213, 0x1, -R3 ;  /* 0x00000001d5d5b824 */ /* 0x000fe400078e0a03 */
[C---:B------:R-:W-:Y:S02]  /*1f8b0*/  IMAD R216, R3.reuse, R5, R216 ;  /* 0x0000000503d87224 */ /* 0x040fe400078e02d8 */
[----:B------:R-:W-:Y:S01]  /*1f8c0*/  @!P6 IMAD.MOV R212, RZ, RZ, -R212 ;  /* 0x000000ffffd4e224 */ /* 0x000fe200078e0ad4 */
[C---:B------:R-:W-:Y:S01]  /*1f8d0*/  ISETP.GT.U32.AND P3, PT, R3.reuse, R213, PT ;  /* 0x000000d50300720c */ /* 0x040fe20003f64070 */
[----:B------:R-:W-:Y:S01]  /*1f8e0*/  IMAD.HI.U32 R6, R4, R217, RZ ;  /* 0x000000d904067227 */ /* 0x000fe200078e00ff */
[----:B------:R-:W-:-:S03]  /*1f8f0*/  ISETP.GT.U32.AND P6, PT, R3, R216, PT ;  /* 0x000000d80300720c */ /* 0x000fc60003fc4070 */
[----:B------:R-:W-:Y:S02]  /*1f900*/  IMAD.MOV R2, RZ, RZ, -R6 ;  /* 0x000000ffff027224 */ /* 0x000fe400078e0a06 */
[----:B------:R-:W-:Y:S02]  /*1f910*/  @!P4 IMAD.IADD R215, R215, 0x1, -R3 ;  /* 0x00000001d7d7c824 */ /* 0x000fe400078e0a03 */
[C---:B------:R-:W-:Y:S02]  /*1f920*/  IMAD R217, R3.reuse, R2, R217 ;  /* 0x0000000203d97224 */ /* 0x040fe400078e02d9 */
[----:B------:R-:W-:Y:S01]  /*1f930*/  IMAD.HI.U32 R2, R4, R218, RZ ;  /* 0x000000da04027227 */ /* 0x000fe200078e00ff */
[----:B------:R-:W-:-:S03]  /*1f940*/  ISETP.GT.U32.AND P4, PT, R3, R215, PT ;  /* 0x000000d70300720c */ /* 0x000fc60003f84070 */
[----:B------:R-:W-:Y:S01]  /*1f950*/  @!P2 IMAD.MOV R210, RZ, RZ, -R210 ;  /* 0x000000ffffd2a224 */ /* 0x000fe200078e0ad2 */
[----:B------:R-:W-:Y:S01]  /*1f960*/  ISETP.GT.U32.AND P2, PT, R3, R214, PT ;  /* 0x000000d60300720c */ /* 0x000fe20003f44070 */
[--C-:B------:R-:W-:Y:S02]  /*1f970*/  @!P6 IMAD.IADD R216, R216, 0x1, -R3.reuse ;  /* 0x00000001d8d8e824 */ /* 0x100fe400078e0a03 */
[----:B------:R-:W-:Y:S01]  /*1f980*/  @!P3 IMAD.IADD R213, R213, 0x1, -R3 ;  /* 0x00000001d5d5b824 */ /* 0x000fe200078e0a03 */
[C---:B------:R-:W-:Y:S01]  /*1f990*/  ISETP.GT.U32.AND P3, PT, R3.reuse, R217, PT ;  /* 0x000000d90300720c */ /* 0x040fe20003f64070 */
[----:B------:R-:W-:Y:S01]  /*1f9a0*/  IMAD.MOV R2, RZ, RZ, -R2 ;  /* 0x000000ffff027224 */ /* 0x000fe200078e0a02 */
[----:B------:R-:W-:Y:S01]  /*1f9b0*/  ISETP.GT.U32.AND P6, PT, R3, R216, PT ;  /* 0x000000d80300720c */ /* 0x000fe20003fc4070 */
[----:B------:R-:W-:-:S04]  /*1f9c0*/  IMAD.HI.U32 R5, R4, R219, RZ ;  /* 0x000000db04057227 */ /* 0x000fc800078e00ff */
[----:B------:R-:W-:Y:S02]  /*1f9d0*/  IMAD R218, R3, R2, R218 ;  /* 0x0000000203da7224 */ /* 0x000fe400078e02da */
[----:B------:R-:W-:Y:S02]  /*1f9e0*/  @!P4 IMAD.IADD R215, R215, 0x1, -R3 ;  /* 0x00000001d7d7c824 */ /* 0x000fe400078e0a03 */
[----:B------:R-:W-:Y:S01]  /*1f9f0*/  IMAD.MOV R5, RZ, RZ, -R5 ;  /* 0x000000ffff057224 */ /* 0x000fe200078e0a05 */
[C---:B------:R-:W-:Y:S01]  /*1fa00*/  ISETP.GT.U32.AND P4, PT, R3.reuse, R218, PT ;  /* 0x000000da0300720c */ /* 0x040fe20003f84070 */
[----:B------:R-:W-:Y:S02]  /*1fa10*/  @!P2 IMAD.IADD R214, R214, 0x1, -R3 ;  /* 0x00000001d6d6a824 */ /* 0x000fe400078e0a03 */
[----:B------:R-:W-:Y:S02]  /*1fa20*/  IMAD R219, R3, R5, R219 ;  /* 0x0000000503db7224 */ /* 0x000fe400078e02db */
[--C-:B------:R-:W-:Y:S01]  /*1fa30*/  @!P3 IMAD.IADD R217, R217, 0x1, -R3.reuse ;  /* 0x00000001d9d9b824 */ /* 0x100fe200078e0a03 */
[C---:B------:R-:W-:Y:S01]  /*1fa40*/  ISETP.GT.U32.AND P2, PT, R3.reuse, R214, PT ;  /* 0x000000d60300720c */ /* 0x040fe20003f44070 */
[----:B------:R-:W-:Y:S01]  /*1fa50*/  @!P6 IMAD.IADD R216, R216, 0x1, -R3 ;  /* 0x00000001d8d8e824 */ /* 0x000fe200078e0a03 */
[----:B------:R-:W-:-:S02]  /*1fa60*/  ISETP.GT.U32.AND P6, PT, R3, R219, PT ;  /* 0x000000db0300720c */ /* 0x000fc40003fc4070 */
[----:B------:R-:W-:-:S03]  /*1fa70*/  ISETP.GT.U32.AND P3, PT, R3, R217, PT ;  /* 0x000000d90300720c */ /* 0x000fc60003f64070 */
[----:B------:R-:W-:Y:S01]  /*1fa80*/  @!P4 IMAD.IADD R218, R218, 0x1, -R3 ;  /* 0x00000001dadac824 */ /* 0x000fe200078e0a03 */
[----:B------:R-:W-:-:S05]  /*1fa90*/  ISETP.GE.AND P4, PT, R224, RZ, PT ;  /* 0x000000ffe000720c */ /* 0x000fca0003f86270 */
[--C-:B------:R-:W-:Y:S02]  /*1faa0*/  @!P2 IMAD.IADD R214, R214, 0x1, -R3.reuse ;  /* 0x00000001d6d6a824 */ /* 0x100fe400078e0a03 */
[--C-:B------:R-:W-:Y:S02]  /*1fab0*/  @!P6 IMAD.IADD R219, R219, 0x1, -R3.reuse ;  /* 0x00000001dbdbe824 */ /* 0x100fe400078e0a03 */
[----:B------:R-:W-:Y:S02]  /*1fac0*/  @!P3 IMAD.IADD R217, R217, 0x1, -R3 ;  /* 0x00000001d9d9b824 */ /* 0x000fe400078e0a03 */
[----:B------:R-:W-:Y:S01]  /*1fad0*/  @!P1 IMAD.MOV R214, RZ, RZ, -R214 ;  /* 0x000000ffffd69224 */ /* 0x000fe200078e0ad6 */
[----:B------:R-:W-:Y:S01]  /*1fae0*/  ISETP.GT.U32.AND P1, PT, R3, R219, PT ;  /* 0x000000db0300720c */ /* 0x000fe20003f24070 */
[----:B------:R-:W-:-:S12]  /*1faf0*/  @!P4 IMAD.MOV R217, RZ, RZ, -R217 ;  /* 0x000000ffffd9c224 */ /* 0x000fd800078e0ad9 */
[----:B------:R-:W-:Y:S01]  /*1fb00*/  @!P1 IMAD.IADD R219, R219, 0x1, -R3 ;  /* 0x00000001dbdb9824 */ /* 0x000fe200078e0a03 */
[----:B------:R-:W-:Y:S02]  /*1fb10*/  ISETP.GE.AND P1, PT, R230, RZ, PT ;  /* 0x000000ffe600720c */ /* 0x000fe40003f26270 */
[----:B------:R-:W3:Y:S01]  /*1fb20*/  LDL.LU R230, [R1+0x7b4] ;  /* 0x0007b40001e67983 */ /* 0x000ee20000300800 */
[----:B----4-:R-:W-:-:S05]  /*1fb30*/  IABS R223, R251 ;  /* 0x000000fb00df7213 */ /* 0x010fca0000000000 */
[----:B------:R-:W-:-:S04]  /*1fb40*/  IMAD.HI.U32 R5, R4, R223, RZ ;  /* 0x000000df04057227 */ /* 0x000fc800078e00ff */
[----:B------:R-:W-:-:S04]  /*1fb50*/  IMAD.MOV R5, RZ, RZ, -R5 ;  /* 0x000000ffff057224 */ /* 0x000fc800078e0a05 */
[----:B------:R-:W-:-:S05]  /*1fb60*/  IMAD R223, R3, R5, R223 ;  /* 0x0000000503df7224 */ /* 0x000fca00078e02df */
[----:B------:R-:W-:-:S13]  /*1fb70*/  ISETP.GT.U32.AND P4, PT, R3, R223, PT ;  /* 0x000000df0300720c */ /* 0x000fda0003f84070 */
[----:B------:R-:W-:Y:S01]  /*1fb80*/  @!P4 IMAD.IADD R223, R223, 0x1, -R3 ;  /* 0x00000001dfdfc824 */ /* 0x000fe200078e0a03 */
[----:B------:R-:W-:Y:S02]  /*1fb90*/  ISETP.GE.AND P4, PT, R251, RZ, PT ;  /* 0x000000fffb00720c */ /* 0x000fe40003f86270 */
[----:B------:R-:W4:Y:S01]  /*1fba0*/  LDL.LU R251, [R1+0x7b8] ;  /* 0x0007b80001fb7983 */ /* 0x000f220000300800 */
[----:B------:R-:W-:Y:S01]  /*1fbb0*/  IMAD.HI.U32 R2, R4, R220, RZ ;  /* 0x000000dc04027227 */ /* 0x000fe200078e00ff */
[----:B------:R-:W-:Y:S02]  /*1fbc0*/  ISETP.GE.AND P2, PT, R221, RZ, PT ;  /* 0x000000ffdd00720c */ /* 0x000fe40003f46270 */
[----:B------:R-:W-:Y:S01]  /*1fbd0*/  IABS R221, R227 ;  /* 0x000000e300dd7213 */ /* 0x000fe20000000000 */
[----:B------:R-:W-:-:S04]  /*1fbe0*/  IMAD.MOV R2, RZ, RZ, -R2 ;  /* 0x000000ffff027224 */ /* 0x000fc800078e0a02 */
[----:B------:R-:W-:Y:S02]  /*1fbf0*/  IMAD R220, R3, R2, R220 ;  /* 0x0000000203dc7224 */ /* 0x000fe400078e02dc */
[----:B------:R-:W-:-:S04]  /*1fc00*/  IMAD.HI.U32 R2, R4, R221, RZ ;  /* 0x000000dd04027227 */ /* 0x000fc800078e00ff */
[----:B------:R-:W-:-:S04]  /*1fc10*/  IMAD.MOV R2, RZ, RZ, -R2 ;  /* 0x000000ffff027224 */ /* 0x000fc800078e0a02 */
[----:B------:R-:W-:-:S05]  /*1fc20*/  IMAD R221, R3, R2, R221 ;  /* 0x0000000203dd7224 */ /* 0x000fca00078e02dd */
[C---:B------:R-:W-:Y:S02]  /*1fc30*/  ISETP.GT.U32.AND P6, PT, R3.reuse, R221, PT ;  /* 0x000000dd0300720c */ /* 0x040fe40003fc4070 */
[----:B------:R-:W-:Y:S02]  /*1fc40*/  ISETP.GT.U32.AND P3, PT, R3, R220, PT ;  /* 0x000000dc0300720c */ /* 0x000fe40003f64070 */
[----:B------:R-:W-:Y:S01]  /*1fc50*/  IABS R222, R226 ;  /* 0x000000e200de7213 */ /* 0x000fe20000000000 */
[----:B------:R-:W-:Y:S01]  /*1fc60*/  @!P0 IMAD.MOV R215, RZ, RZ, -R215 ;  /* 0x000000ffffd78224 */ /* 0x000fe200078e0ad7 */
[----:B------:R-:W-:-:S07]  /*1fc70*/  IABS R224, R232 ;  /* 0x000000e800e07213 */ /* 0x000fce0000000000 */
[----:B------:R-:W-:Y:S02]  /*1fc80*/  @!P6 IMAD.IADD R221, R221, 0x1, -R3 ;  /* 0x00000001dddde824 */ /* 0x000fe400078e0a03 */
[----:B------:R-:W-:-:S03]  /*1fc90*/  IMAD.HI.U32 R2, R4, R222, RZ ;  /* 0x000000de04027227 */ /* 0x000fc600078e00ff */
[----:B------:R-:W-:Y:S01]  /*1fca0*/  ISETP.GT.U32.AND P0, PT, R3, R221, PT ;  /* 0x000000dd0300720c */ /* 0x000fe20003f04070 */
[----:B------:R-:W-:Y:S02]  /*1fcb0*/  IMAD.MOV R2, RZ, RZ, -R2 ;  /* 0x000000ffff027224 */ /* 0x000fe400078e0a02 */
[----:B------:R-:W-:-:S04]  /*1fcc0*/  IMAD.HI.U32 R6, R4, R224, RZ ;  /* 0x000000e004067227 */ /* 0x000fc800078e00ff */
[--C-:B------:R-:W-:Y:S01]  /*1fcd0*/  @!P3 IMAD.IADD R220, R220, 0x1, -R3.reuse ;  /* 0x00000001dcdcb824 */ /* 0x100fe200078e0a03 */
[----:B------:R-:W-:Y:S01]  /*1fce0*/  ISETP.GE.AND P3, PT, R225, RZ, PT ;  /* 0x000000ffe100720c */ /* 0x000fe20003f66270 */
[----:B------:R-:W-:Y:S01]  /*1fcf0*/  IMAD R222, R3, R2, R222 ;  /* 0x0000000203de7224 */ /* 0x000fe200078e02de */
[----:B--2---:R-:W-:Y:S01]  /*1fd00*/  IABS R225, R229 ;  /* 0x000000e500e17213 */ /* 0x004fe20000000000 */
[----:B------:R-:W-:Y:S02]  /*1fd10*/  IMAD.MOV R2, RZ, RZ, -R6 ;  /* 0x000000ffff027224 */ /* 0x000fe400078e0a06 */
[----:B------:R-:W-:Y:S01]  /*1fd20*/  @!P0 IMAD.IADD R221, R221, 0x1, -R3 ;  /* 0x00000001dddd8824 */ /* 0x000fe200078e0a03 */
[----:B------:R-:W-:Y:S01]  /*1fd30*/  ISETP.GE.AND P0, PT, R227, RZ, PT ;  /* 0x000000ffe300720c */ /* 0x000fe20003f06270 */
[----:B------:R-:W-:Y:S02]  /*1fd40*/  IMAD R224, R3, R2, R224 ;  /* 0x0000000203e07224 */ /* 0x000fe400078e02e0 */
[----:B------:R-:W-:-:S04]  /*1fd50*/  IMAD.HI.U32 R2, R4, R225, RZ ;  /* 0x000000e104027227 */ /* 0x000fc800078e00ff */
[----:B------:R-:W-:-:S04]  /*1fd60*/  IMAD.MOV R2, RZ, RZ, -R2 ;  /* 0x000000ffff027224 */ /* 0x000fc800078e0a02 */
[C---:B------:R-:W-:Y:S02]  /*1fd70*/  IMAD R225, R3.reuse, R2, R225 ;  /* 0x0000000203e17224 */ /* 0x040fe400078e02e1 */
[----:B------:R-:W-:Y:S01]  /*1fd80*/  @!P5 IMAD.MOV R213, RZ, RZ, -R213 ;  /* 0x000000ffffd5d224 */ /* 0x000fe200078e0ad5 */
[C---:B------:R-:W-:Y:S01]  /*1fd90*/  ISETP.GT.U32.AND P5, PT, R3.reuse, R218, PT ;  /* 0x000000da0300720c */ /* 0x040fe20003fa4070 */
[----:B------:R-:W-:Y:S01]  /*1fda0*/  @!P2 IMAD.MOV R216, RZ, RZ, -R216 ;  /* 0x000000ffffd8a224 */ /* 0x000fe200078e0ad8 */
[C---:B------:R-:W-:Y:S01]  /*1fdb0*/  ISETP.GT.U32.AND P2, PT, R3.reuse, R222, PT ;  /* 0x000000de0300720c */ /* 0x040fe20003f44070 */
[----:B------:R-:W-:Y:S01]  /*1fdc0*/  @!P0 IMAD.MOV R221, RZ, RZ, -R221 ;  /* 0x000000ffffdd8224 */ /* 0x000fe200078e0add */
[----:B------:R-:W-:-:S09]  /*1fdd0*/  ISETP.GT.U32.AND P0, PT, R3, R225, PT ;  /* 0x000000e10300720c */ /* 0x000fd20003f04070 */
[--C-:B------:R-:W-:Y:S02]  /*1fde0*/  @!P5 IMAD.IADD R218, R218, 0x1, -R3.reuse ;  /* 0x00000001dadad824 */ /* 0x100fe400078e0a03 */
[--C-:B------:R-:W-:Y:S02]  /*1fdf0*/  @!P2 IMAD.IADD R222, R222, 0x1, -R3.reuse ;  /* 0x00000001dedea824 */ /* 0x100fe400078e0a03 */
[----:B------:R-:W-:Y:S02]  /*1fe00*/  @!P0 IMAD.IADD R225, R225, 0x1, -R3 ;  /* 0x00000001e1e18824 */ /* 0x000fe400078e0a03 */
[----:B------:R-:W-:Y:S01]  /*1fe10*/  @!P3 IMAD.MOV R218, RZ, RZ, -R218 ;  /* 0x000000ffffdab224 */ /* 0x000fe200078e0ada */
[C---:B------:R-:W-:Y:S02]  /*1fe20*/  ISETP.GT.U32.AND P3, PT, R3.reuse, R222, PT ;  /* 0x000000de0300720c */ /* 0x040fe40003f64070 */
[----:B------:R-:W-:Y:S02]  /*1fe30*/  ISETP.GT.U32.AND P0, PT, R3, R225, PT ;  /* 0x000000e10300720c */ /* 0x000fe40003f04070 */
[----:B------:R-:W-:-:S02]  /*1fe40*/  ISETP.GE.AND P5, PT, R233, RZ, PT ;  /* 0x000000ffe900720c */ /* 0x000fc40003fa6270 */
[----:B------:R-:W2:Y:S04]  /*1fe50*/  LDL.LU R233, [R1+0x7bc] ;  /* 0x0007bc0001e97983 */ /* 0x000ea80000300800 */
[----:B------:R-:W2:Y:S03]  /*1fe60*/  LDL.LU R236, [R1+0x7c0] ;  /* 0x0007c00001ec7983 */ /* 0x000ea60000300800 */
[--C-:B------:R-:W-:Y:S01]  /*1fe70*/  @!P3 IMAD.IADD R222, R222, 0x1, -R3.reuse ;  /* 0x00000001dedeb824 */ /* 0x100fe200078e0a03 */
[----:B------:R-:W-:Y:S01]  /*1fe80*/  ISETP.GE.AND P3, PT, R229, RZ, PT ;  /* 0x000000ffe500720c */ /* 0x000fe20003f66270 */
[----:B------:R-:W-:Y:S01]  /*1fe90*/  @!P0 IMAD.IADD R225, R225, 0x1, -R3 ;  /* 0x00000001e1e18824 */ /* 0x000fe200078e0a03 */
[----:B------:R-:W2:Y:S01]  /*1fea0*/  LDL.LU R235, [R1+0x7c4] ;  /* 0x0007c40001eb7983 */ /* 0x000ea20000300800 */
[----:B----4-:R-:W-:-:S02]  /*1feb0*/  IABS R229, R251 ;  /* 0x000000fb00e57213 */ /* 0x010fc40000000000 */
[----:B------:R-:W-:Y:S02]  /*1fec0*/  ISETP.GE.AND P0, PT, R251, RZ, PT ;  /* 0x000000fffb00720c */ /* 0x000fe40003f06270 */
[----:B------:R-:W4:Y:S01]  /*1fed0*/  LDL.LU R251, [R1+0x7c8] ;  /* 0x0007c80001fb7983 */ /* 0x000f220000300800 */
[C---:B------:R-:W-:Y:S02]  /*1fee0*/  ISETP.GT.U32.AND P6, PT, R3.reuse, R220, PT ;  /* 0x000000dc0300720c */ /* 0x040fe40003fc4070 */
[----:B------:R-:W-:Y:S01]  /*1fef0*/  ISETP.GE.AND P2, PT, R226, RZ, PT ;  /* 0x000000ffe200720c */ /* 0x000fe20003f46270 */
[----:B------:R-:W-:Y:S01]  /*1ff00*/  @!P5 IMAD.MOV R219, RZ, RZ, -R219 ;  /* 0x000000ffffdbd224 */ /* 0x000fe200078e0adb */
[----:B------:R-:W4:Y:S09]  /*1ff10*/  LDL.LU R240, [R1+0x7cc] ;  /* 0x0007cc0001f07983 */ /* 0x000f320000300800 */
[--C-:B------:R-:W-:Y:S01]  /*1ff20*/  @!P6 IMAD.IADD R220, R220, 0x1, -R3.reuse ;  /* 0x00000001dcdce824 */ /* 0x100fe200078e0a03 */
[C---:B------:R-:W-:Y:S01]  /*1ff30*/  ISETP.GT.U32.AND P6, PT, R3.reuse, R224, PT ;  /* 0x000000e00300720c */ /* 0x040fe20003fc4070 */
[C---:B------:R-:W-:Y:S01]  /*1ff40*/  IMAD.HI.U32 R5, R4.reuse, R229, RZ ;  /* 0x000000e504057227 */ /* 0x040fe200078e00ff */
[----:B---3--:R-:W-:Y:S01]  /*1ff50*/  IABS R226, R228 ;  /* 0x000000e400e27213 */ /* 0x008fe20000000000 */
[----:B------:R-:W3:Y:S04]  /*1ff60*/  LDL.LU R239, [R1+0x7d0] ;  /* 0x0007d00001ef7983 */ /* 0x000ee80000300800 */
[----:B------:R-:W-:Y:S01]  /*1ff70*/  IMAD.HI.U32 R2, R4, R226, RZ ;  /* 0x000000e204027227 */ /* 0x000fe200078e00ff */
[----:B------:R-:W3:Y:S05]  /*1ff80*/  LDL.LU R237, [R1+0x7d4] ;  /* 0x0007d40001ed7983 */ /* 0x000eea0000300800 */
[----:B------:R-:W-:Y:S01]  /*1ff90*/  @!P6 IMAD.IADD R224, R224, 0x1, -R3 ;  /* 0x00000001e0e0e824 */ /* 0x000fe200078e0a03 */
[----:B------:R-:W3:Y:S04]  /*1ffa0*/  LDL.LU R238, [R1+0x7d8] ;  /* 0x0007d80001ee7983 */ /* 0x000ee80000300800 */
[----:B------:R-:W-:Y:S01]  /*1ffb0*/  ISETP.GT.U32.AND P5, PT, R3, R224, PT ;  /* 0x000000e00300720c */ /* 0x000fe20003fa4070 */
[----:B------:R-:W-:-:S02]  /*1ffc0*/  IMAD.MOV R2, RZ, RZ, -R2 ;  /* 0x000000ffff027224 */ /* 0x000fc400078e0a02 */
[----:B------:R-:W-:Y:S02]  /*1ffd0*/  IMAD.MOV R5, RZ, RZ, -R5 ;  /* 0x000000ffff057224 */ /* 0x000fe400078e0a05 */
[C---:B------:R-:W-:Y:S02]  /*1ffe0*/  IMAD R226, R3.reuse, R2, R226 ;  /* 0x0000000203e27224 */ /* 0x040fe400078e02e2 */
[----:B------:R-:W-:Y:S02]  /*1fff0*/  IMAD R229, R3, R5, R229 ;  /* 0x0000000503e57224 */ /* 0x000fe400078e02e5 */
[----:B------:R-:W-:-:S04]  /*20000*/  @!P3 IMAD.MOV R225, RZ, RZ, -R225 ;  /* 0x000000ffffe1b224 */ /* 0x000fc800078e0ae1 */
[----:B------:R-:W-:Y:S01]  /*20010*/  @!P5 IMAD.IADD R224, R224, 0x1, -R3 ;  /* 0x00000001e0e0d824 */ /* 0x000fe200078e0a03 */
[C---:B------:R-:W-:Y:S02]  /*20020*/  ISETP.GT.U32.AND P5, PT, R3.reuse, R226, PT ;  /* 0x000000e20300720c */ /* 0x040fe40003fa4070 */
[C---:B------:R-:W-:Y:S02]  /*20030*/  ISETP.GT.U32.AND P3, PT, R3.reuse, R229, PT ;  /* 0x000000e50300720c */ /* 0x040fe40003f64070 */
[----:B------:R-:W-:-:S09]  /*20040*/  ISETP.GT.U32.AND P6, PT, R3, R223, PT ;  /* 0x000000df0300720c */ /* 0x000fd20003fc4070 */
[--C-:B------:R-:W-:Y:S02]  /*20050*/  @!P5 IMAD.IADD R226, R226, 0x1, -R3.reuse ;  /* 0x00000001e2e2d824 */ /* 0x100fe400078e0a03 */
[----:B------:R-:W-:-:S03]  /*20060*/  @!P3 IMAD.IADD R229, R229, 0x1, -R3 ;  /* 0x00000001e5e5b824 */ /* 0x000fc600078e0a03 */
[C---:B------:R-:W-:Y:S02]  /*20070*/  ISETP.GT.U32.AND P5, PT, R3.reuse, R226, PT ;  /* 0x000000e20300720c */ /* 0x040fe40003fa4070 */
[----:B------:R-:W-:Y:S01]  /*20080*/  ISETP.GT.U32.AND P3, PT, R3, R229, PT ;  /* 0x000000e50300720c */ /* 0x000fe20003f64070 */
[----:B------:R-:W-:Y:S01]  /*20090*/  @!P6 IMAD.IADD R223, R223, 0x1, -R3 ;  /* 0x00000001dfdfe824 */ /* 0x000fe200078e0a03 */
[----:B------:R-:W-:Y:S02]  /*200a0*/  ISETP.GE.AND P6, PT, R228, RZ, PT ;  /* 0x000000ffe400720c */ /* 0x000fe40003fc6270 */
[----:B------:R-:W-:Y:S01]  /*200b0*/  IABS R228, R230 ;  /* 0x000000e600e47213 */ /* 0x000fe20000000000 */
[----:B------:R-:W-:Y:S01]  /*200c0*/  @!P4 IMAD.MOV R223, RZ, RZ, -R223 ;  /* 0x000000ffffdfc224 */ /* 0x000fe200078e0adf */
[----:B------:R-:W-:-:S05]  /*200d0*/  ISETP.GE.AND P4, PT, R230, RZ, PT ;  /* 0x000000ffe600720c */ /* 0x000fca0003f86270 */
[--C-:B------:R-:W-:Y:S02]  /*200e0*/  @!P5 IMAD.IADD R226, R226, 0x1, -R3.reuse ;  /* 0x00000001e2e2d824 */ /* 0x100fe400078e0a03 */
[----:B------:R-:W-:Y:S02]  /*200f0*/  @!P3 IMAD.IADD R229, R229, 0x1, -R3 ;  /* 0x00000001e5e5b824 */ /* 0x000fe400078e0a03 */
[----:B------:R-:W-:Y:S02]  /*20100*/  @!P6 IMAD.MOV R226, RZ, RZ, -R226 ;  /* 0x000000ffffe2e224 */ /* 0x000fe400078e0ae2 */
[----:B------:R-:W-:Y:S01]  /*20110*/  @!P0 IMAD.MOV R229, RZ, RZ, -R229 ;  /* 0x000000ffffe58224 */ /* 0x000fe200078e0ae5 */
[----:B--2---:R-:W-:Y:S02]  /*20120*/  IABS R230, R233 ;  /* 0x000000e900e67213 */ /* 0x004fe40000000000 */
[----:B------:R-:W-:Y:S02]  /*20130*/  ISETP.GE.AND P6, PT, R233, RZ, PT ;  /* 0x000000ffe900720c */ /* 0x000fe40003fc6270 */
[----:B------:R-:W-:Y:S01]  /*20140*/  IABS R227, R231 ;  /* 0x000000e700e37213 */ /* 0x000fe20000000000 */
[----:B------:R-:W-:Y:S01]  /*20150*/  @!P1 IMAD.MOV R220, RZ, RZ, -R220 ;  /* 0x000000ffffdc9224 */ /* 0x000fe200078e0adc */
[----:B------:R-:W-:-:S03]  /*20160*/  ISETP.GE.AND P1, PT, R232, RZ, PT ;  /* 0x000000ffe800720c */ /* 0x000fc60003f26270 */
[----:B------:R-:W-:-:S04]  /*20170*/  IMAD.HI.U32 R2, R4, R227, RZ ;  /* 0x000000e304027227 */ /* 0x000fc800078e00ff */
[----:B------:R-:W-:Y:S01]  /*20180*/  IMAD.MOV R2, RZ, RZ, -R2 ;  /* 0x000000ffff027224 */ /* 0x000fe200078e0a02 */
[----:B----4-:R-:W-:Y:S02]  /*20190*/  IABS R233, R251 ;  /* 0x000000fb00e97213 */ /* 0x010fe40000000000 */
[----:B------:R-:W-:Y:S02]  /*201a0*/  ISETP.GE.AND P0, PT, R251, RZ, PT ;  /* 0x000000fffb00720c */ /* 0x000fe40003f06270 */
[----:B------:R-:W2:Y:S01]  /*201b0*/  LDL.LU R251, [R1+0x7f0] ;  /* 0x0007f00001fb7983 */ /* 0x000ea20000300800 */
[C---:B------:R-:W-:Y:S02]  /*201c0*/  IMAD R227, R3.reuse, R2, R227 ;  /* 0x0000000203e37224 */ /* 0x040fe400078e02e3 */
[----:B------:R-:W-:Y:S02]  /*201d0*/  @!P1 IMAD.MOV R224, RZ, RZ, -R224 ;  /* 0x000000ffffe09224 */ /* 0x000fe400078e0ae0 */
[----:B------:R-:W-:Y:S01]  /*201e0*/  @!P2 IMAD.MOV R222, RZ, RZ, -R222 ;  /* 0x000000ffffdea224 */ /* 0x000fe200078e0ade */
[----:B------:R-:W-:Y:S01]  /*201f0*/  ISETP.GT.U32.AND P1, PT, R3, R227, PT ;  /* 0x000000e30300720c */ /* 0x000fe20003f24070 */
[----:B------:R-:W-:Y:S01]  /*20200*/  IMAD.HI.U32 R2, R4, R228, RZ ;  /* 0x000000e404027227 */ /* 0x000fe200078e00ff */
[----:B------:R-:W-:Y:S01]  /*20210*/  IABS R232, R235 ;  /* 0x000000eb00e87213 */ /* 0x000fe20000000000 */
[----:B------:R-:W4:Y:S02]  /*20220*/  LDL.LU R241, [R1+0x7dc] ;  /* 0x0007dc0001f17983 */ /* 0x000f240000300800 */
[----:B------:R-:W-:Y:S01]  /*20230*/  IMAD.MOV R2, RZ, RZ, -R2 ;  /* 0x000000ffff027224 */ /* 0x000fe200078e0a02 */
[----:B------:R-:W-:Y:S01]  /*20240*/  ISETP.GE.AND P2, PT, R231, RZ, PT ;  /* 0x000000ffe700720c */ /* 0x000fe20003f46270 */
[----:B------:R-:W4:Y:S02]  /*20250*/  LDL.LU R244, [R1+0x7e0] ;  /* 0x0007e00001f47983 */ /* 0x000f240000300800 */
[----:B------:R-:W-:-:S04]  /*20260*/  IMAD R228, R3, R2, R228 ;  /* 0x0000000203e47224 */ /* 0x000fc800078e02e4 */
[----:B------:R-:W-:Y:S01]  /*20270*/  @!P1 IMAD.IADD R227, R227, 0x1, -R3 ;  /* 0x00000001e3e39824 */ /* 0x000fe200078e0a03 */
[----:B------:R-:W-:Y:S01]  /*20280*/  IABS R231, R236 ;  /* 0x000000ec00e77213 */ /* 0x000fe20000000000 */
[C---:B------:R-:W-:Y:S01]  /*20290*/  IMAD.HI.U32 R2, R4.reuse, R230, RZ ;  /* 0x000000e604027227 */ /* 0x040fe200078e00ff */
[C---:B------:R-:W-:Y:S02]  /*202a0*/  ISETP.GT.U32.AND P5, PT, R3.reuse, R228, PT ;  /* 0x000000e40300720c */ /* 0x040fe40003fa4070 */
[----:B------:R-:W-:Y:S01]  /*202b0*/  ISETP.GT.U32.AND P1, PT, R3, R227, PT ;  /* 0x000000e30300720c */ /* 0x000fe20003f24070 */
[----:B------:R-:W-:Y:S02]  /*202c0*/  IMAD.MOV R2, RZ, RZ, -R2 ;  /* 0x000000ffff027224 */ /* 0x000fe400078e0a02 */
[----:B------:R-:W-:-:S04]  /*202d0*/  IMAD.HI.U32 R5, R4, R231, RZ ;  /* 0x000000e704057227 */ /* 0x000fc800078e00ff */
[----:B------:R-:W-:Y:S02]  /*202e0*/  IMAD R230, R3, R2, R230 ;  /* 0x0000000203e67224 */ /* 0x000fe400078e02e6 */
[----:B------:R-:W-:Y:S02]  /*202f0*/  IMAD.MOV R2, RZ, RZ, -R5 ;  /* 0x000000ffff027224 */ /* 0x000fe400078e0a05 */
[--C-:B------:R-:W-:Y:S02]  /*20300*/  @!P5 IMAD.IADD R228, R228, 0x1, -R3.reuse ;  /* 0x00000001e4e4d824 */ /* 0x100fe400078e0a03 */
[----:B------:R-:W-:Y:S02]  /*20310*/  @!P1 IMAD.IADD R227, R227, 0x1, -R3 ;  /* 0x00000001e3e39824 */ /* 0x000fe400078e0a03 */
[C---:B------:R-:W-:Y:S01]  /*20320*/  IMAD R231, R3.reuse, R2, R231 ;  /* 0x0000000203e77224 */ /* 0x040fe200078e02e7 */
[----:B------:R-:W-:Y:S01]  /*20330*/  ISETP.GT.U32.AND P5, PT, R3, R228, PT ;  /* 0x000000e40300720c */ /* 0x000fe20003fa4070 */
[----:B------:R-:W-:-:S03]  /*20340*/  @!P2 IMAD.MOV R227, RZ, RZ, -R227 ;  /* 0x000000ffffe3a224 */ /* 0x000fc600078e0ae3 */
[----:B------:R-:W-:Y:S01]  /*20350*/  ISETP.GT.U32.AND P2, PT, R3, R231, PT ;  /* 0x000000e70300720c */ /* 0x000fe20003f44070 */
[----:B------:R-:W-:-:S04]  /*20360*/  IMAD.HI.U32 R2, R4, R232, RZ ;  /* 0x000000e804027227 */ /* 0x000fc800078e00ff */
[----:B------:R-:W-:Y:S01]  /*20370*/  IMAD.MOV R2, RZ, RZ, -R2 ;  /* 0x000000ffff027224 */ /* 0x000fe200078e0a02 */
[----:B------:R-:W-:-:S03]  /*20380*/  IABS R234, R240 ;  /* 0x000000f000ea7213 */ /* 0x000fc60000000000 */
[--C-:B------:R-:W-:Y:S02]  /*20390*/  @!P5 IMAD.IADD R228, R228, 0x1, -R3.reuse ;  /* 0x00000001e4e4d824 */ /* 0x100fe400078e0a03 */
[----:B------:R-:W-:Y:S02]  /*203a0*/  IMAD R232, R3, R2, R232 ;  /* 0x0000000203e87224 */ /* 0x000fe400078e02e8 */
[----:B------:R-:W-:Y:S02]  /*203b0*/  @!P2 IMAD.IADD R231, R231, 0x1, -R3 ;  /* 0x00000001e7e7a824 */ /* 0x000fe400078e0a03 */
[----:B------:R-:W-:-:S04]  /*203c0*/  IMAD.HI.U32 R2, R4, R233, RZ ;  /* 0x000000e904027227 */ /* 0x000fc800078e00ff */
[----:B------:R-:W-:Y:S01]  /*203d0*/  @!P4 IMAD.MOV R228, RZ, RZ, -R228 ;  /* 0x000000ffffe4c224 */ /* 0x000fe200078e0ae4 */
[----:B------:R-:W-:Y:S01]  /*203e0*/  ISETP.GT.U32.AND P4, PT, R3, R231, PT ;  /* 0x000000e70300720c */ /* 0x000fe20003f84070 */
[----:B------:R-:W-:Y:S02]  /*203f0*/  IMAD.MOV R2, RZ, RZ, -R2 ;  /* 0x000000ffff027224 */ /* 0x000fe400078e0a02 */
[----:B------:R-:W-:-:S04]  /*20400*/  IMAD.HI.U32 R5, R4, R234, RZ ;  /* 0x000000ea04057227 */ /* 0x000fc800078e00ff */
[----:B------:R-:W-:Y:S02]  /*20410*/  IMAD R233, R3, R2, R233 ;  /* 0x0000000203e97224 */ /* 0x000fe400078e02e9 */
[----:B------:R-:W-:-:S04]  /*20420*/  IMAD.MOV R2, RZ, RZ, -R5 ;  /* 0x000000ffff027224 */ /* 0x000fc800078e0a05 */
[----:B------:R-:W-:Y:S02]  /*20430*/  IMAD R234, R3, R2, R234 ;  /* 0x0000000203ea7224 */ /* 0x000fe400078e02ea */
[----:B------:R-:W-:-:S03]  /*20440*/  @!P4 IMAD.IADD R231, R231, 0x1, -R3 ;  /* 0x00000001e7e7c824 */ /* 0x000fc600078e0a03 */
[----:B------:R-:W-:Y:S02]  /*20450*/  ISETP.GT.U32.AND P4, PT, R3, R234, PT ;  /* 0x000000ea0300720c */ /* 0x000fe40003f84070 */
[----:B------:R-:W-:Y:S02]  /*20460*/  ISETP.GE.AND P5, PT, R236, RZ, PT ;  /* 0x000000ffec00720c */ /* 0x000fe40003fa6270 */
[----:B---3--:R-:W-:-:S09]  /*20470*/  IABS R236, R237 ;  /* 0x000000ed00ec7213 */ /* 0x008fd20000000000 */
[----:B------:R-:W-:Y:S02]  /*20480*/  @!P4 IMAD.IADD R234, R234, 0x1, -R3 ;  /* 0x00000001eaeac824 */ /* 0x000fe400078e0a03 */
[----:B------:R-:W-:-:S03]  /*20490*/  @!P5 IMAD.MOV R231, RZ, RZ, -R231 ;  /* 0x000000ffffe7d224 */ /* 0x000fc600078e0ae7 */
[----:B------:R-:W-:Y:S01]  /*204a0*/  ISETP.GT.U32.AND P5, PT, R3, R234, PT ;  /* 0x000000ea0300720c */ /* 0x000fe20003fa4070 */
[----:B------:R-:W-:-:S04]  /*204b0*/  IMAD.HI.U32 R5, R4, R236, RZ ;  /* 0x000000ec04057227 */ /* 0x000fc800078e00ff */
[----:B------:R-:W-:-:S04]  /*204c0*/  IMAD.MOV R5, RZ, RZ, -R5 ;  /* 0x000000ffff057224 */ /* 0x000fc800078e0a05 */
[----:B------:R-:W-:-:S04]  /*204d0*/  IMAD R236, R3, R5, R236 ;  /* 0x0000000503ec7224 */ /* 0x000fc800078e02ec */
[----:B------:R-:W-:Y:S01]  /*204e0*/  @!P5 IMAD.IADD R234, R234, 0x1, -R3 ;  /* 0x00000001eaead824 */ /* 0x000fe200078e0a03 */
[----:B--2---:R-:W-:Y:S02]  /*204f0*/  ISETP.GE.AND P5, PT, R251, RZ, PT ;  /* 0x000000fffb00720c */ /* 0x004fe40003fa6270 */
[----:B------:R-:W-:Y:S02]  /*20500*/  IABS R5, R251 ;  /* 0x000000fb00057213 */ /* 0x000fe40000000000 */
[----:B------:R-:W2:Y:S04]  /*20510*/  LDL.LU R251, [R1+0x7e4] ;  /* 0x0007e40001fb7983 */ /* 0x000ea80000300800 */
[----:B0-----:R-:W3:Y:S04]  /*20520*/  LDL.LU R20, [R1+0x7e8] ;  /* 0x0007e80001147983 */ /* 0x001ee80000300800 */
[----:B------:R-:W3:Y:S04]  /*20530*/  LDL.LU R19, [R1+0x7ec] ;  /* 0x0007ec0001137983 */ /* 0x000ee80000300800 */
        /* <DEDUP_REMOVED lines=11> */
[----:B------:R-:W3:Y:S01]  /*205f0*/  LDL.LU R9, [R1+0x820] ;  /* 0x0008200001097983 */ /* 0x000ee20000300800 */
[----:B------:R-:W-:-:S13]  /*20600*/  ISETP.GT.U32.AND P1, PT, R3, R230, PT ;  /* 0x000000e60300720c */ /* 0x000fda0003f24070 */
[----:B------:R-:W-:-:S05]  /*20610*/  @!P1 IMAD.IADD R230, R230, 0x1, -R3 ;  /* 0x00000001e6e69824 */ /* 0x000fca00078e0a03 */
[----:B------:R-:W-:-:S13]  /*20620*/  ISETP.GT.U32.AND P1, PT, R3, R230, PT ;  /* 0x000000e60300720c */ /* 0x000fda0003f24070 */
[----:B------:R-:W-:Y:S01]  /*20630*/  @!P1 IMAD.IADD R230, R230, 0x1, -R3 ;  /* 0x00000001e6e69824 */ /* 0x000fe200078e0a03 */
[C---:B------:R-:W-:Y:S02]  /*20640*/  ISETP.GT.U32.AND P1, PT, R3.reuse, R233, PT ;  /* 0x000000e90300720c */ /* 0x040fe40003f24070 */
[----:B------:R-:W-:Y:S01]  /*20650*/  ISETP.GT.U32.AND P3, PT, R3, R232, PT ;  /* 0x000000e80300720c */ /* 0x000fe20003f64070 */
[----:B------:R-:W-:-:S10]  /*20660*/  @!P6 IMAD.MOV R230, RZ, RZ, -R230 ;  /* 0x000000ffffe6e224 */ /* 0x000fd400078e0ae6 */
[----:B------:R-:W-:-:S05]  /*20670*/  @!P1 IMAD.IADD R233, R233, 0x1, -R3 ;  /* 0x00000001e9e99824 */ /* 0x000fca00078e0a03 */
[----:B------:R-:W-:Y:S02]  /*20680*/  ISETP.GT.U32.AND P6, PT, R3, R233, PT ;  /* 0x000000e90300720c */ /* 0x000fe40003fc4070 */
[----:B------:R-:W-:Y:S02]  /*20690*/  ISETP.GE.AND P2, PT, R235, RZ, PT ;  /* 0x000000ffeb00720c */ /* 0x000fe40003f46270 */
[----:B------:R-:W-:Y:S01]  /*206a0*/  IABS R235, R239 ;  /* 0x000000ef00eb7213 */ /* 0x000fe20000000000 */
[----:B------:R-:W-:-:S04]  /*206b0*/  @!P3 IMAD.IADD R232, R232, 0x1, -R3 ;  /* 0x00000001e8e8b824 */ /* 0x000fc800078e0a03 */
[----:B------:R-:W-:-:S04]  /*206c0*/  IMAD.HI.U32 R2, R4, R235, RZ ;  /* 0x000000eb04027227 */ /* 0x000fc800078e00ff */
[----:B------:R-:W-:Y:S01]  /*206d0*/  @!P6 IMAD.IADD R233, R233, 0x1, -R3 ;  /* 0x00000001e9e9e824 */ /* 0x000fe200078e0a03 */
[----:B------:R-:W-:Y:S01]  /*206e0*/  ISETP.GT.U32.AND P3, PT, R3, R232, PT ;  /* 0x000000e80300720c */ /* 0x000fe20003f64070 */
[----:B------:R-:W-:Y:S01]  /*206f0*/  IMAD.MOV R2, RZ, RZ, -R2 ;  /* 0x000000ffff027224 */ /* 0x000fe200078e0a02 */
[----:B------:R-:W-:Y:S01]  /*20700*/  ISETP.GE.AND P4, PT, R237, RZ, PT ;  /* 0x000000ffed00720c */ /* 0x000fe20003f86270 */
[----:B------:R-:W-:Y:S01]  /*20710*/  @!P0 IMAD.MOV R233, RZ, RZ, -R233 ;  /* 0x000000ffffe98224 */ /* 0x000fe200078e0ae9 */
[----:B------:R-:W-:Y:S02]  /*20720*/  IABS R237, R238 ;  /* 0x000000ee00ed7213 */ /* 0x000fe40000000000 */
[C---:B------:R-:W-:Y:S01]  /*20730*/  ISETP.GT.U32.AND P0, PT, R3.reuse, R236, PT ;  /* 0x000000ec0300720c */ /* 0x040fe20003f04070 */
[----:B------:R-:W-:Y:S01]  /*20740*/  IMAD R235, R3, R2, R235 ;  /* 0x0000000203eb7224 */ /* 0x000fe200078e02eb */
[----:B------:R-:W-:Y:S01]  /*20750*/  ISETP.GE.AND P1, PT, R240, RZ, PT ;  /* 0x000000fff000720c */ /* 0x000fe20003f26270 */
[----:B------:R-:W-:-:S03]  /*20760*/  IMAD.HI.U32 R2, R4, R237, RZ ;  /* 0x000000ed04027227 */ /* 0x000fc600078e00ff */
[----:B------:R-:W-:Y:S01]  /*20770*/  ISETP.GT.U32.AND P6, PT, R3, R235, PT ;  /* 0x000000eb0300720c */ /* 0x000fe20003fc4070 */
[----:B------:R-:W-:Y:S02]  /*20780*/  IMAD.MOV R2, RZ, RZ, -R2 ;  /* 0x000000ffff027224 */ /* 0x000fe400078e0a02 */
[----:B------:R-:W-:Y:S01]  /*20790*/  @!P3 IMAD.IADD R232, R232, 0x1, -R3 ;  /* 0x00000001e8e8b824 */ /* 0x000fe200078e0a03 */
[----:B------:R-:W-:Y:S01]  /*207a0*/  ISETP.GE.AND P3, PT, R239, RZ, PT ;  /* 0x000000ffef00720c */ /* 0x000fe20003f66270 */
[C---:B------:R-:W-:Y:S01]  /*207b0*/  IMAD R237, R3.reuse, R2, R237 ;  /* 0x0000000203ed7224 */ /* 0x040fe200078e02ed */
[----:B----4-:R-:W-:Y:S01]  /*207c0*/  IABS R239, R241 ;  /* 0x000000f100ef7213 */ /* 0x010fe20000000000 */
[----:B------:R-:W-:Y:S01]  /*207d0*/  @!P0 IMAD.IADD R236, R236, 0x1, -R3 ;  /* 0x00000001ecec8824 */ /* 0x000fe200078e0a03 */
[----:B------:R-:W-:Y:S01]  /*207e0*/  IABS R240, R244 ;  /* 0x000000f400f07213 */ /* 0x000fe20000000000 */
[----:B------:R-:W-:Y:S01]  /*207f0*/  @!P1 IMAD.MOV R234, RZ, RZ, -R234 ;  /* 0x000000ffffea9224 */ /* 0x000fe200078e0aea */
[C---:B------:R-:W-:Y:S01]  /*20800*/  ISETP.GT.U32.AND P1, PT, R3.reuse, R237, PT ;  /* 0x000000ed0300720c */ /* 0x040fe20003f24070 */
[----:B------:R-:W-:Y:S01]  /*20810*/  IMAD.MOV.U32 R6, RZ, RZ, R5 ;  /* 0x000000ffff067224 */ /* 0x000fe200078e0005 */
[----:B------:R-:W-:Y:S01]  /*20820*/  ISETP.GT.U32.AND P0, PT, R3, R236, PT ;  /* 0x000000ec0300720c */ /* 0x000fe20003f04070 */
[----:B------:R-:W-:-:S04]  /*20830*/  IMAD.HI.U32 R5, R4, R239, RZ ;  /* 0x000000ef04057227 */ /* 0x000fc800078e00ff */
[----:B------:R-:W-:Y:S02]  /*20840*/  @!P6 IMAD.IADD R235, R235, 0x1, -R3 ;  /* 0x00000001ebebe824 */ /* 0x000fe400078e0a03 */
[----:B------:R-:W-:-:S04]  /*20850*/  IMAD.HI.U32 R2, R4, R240, RZ ;  /* 0x000000f004027227 */ /* 0x000fc800078e00ff */
[----:B------:R-:W-:Y:S01]  /*20860*/  IMAD.MOV R5, RZ, RZ, -R5 ;  /* 0x000000ffff057224 */ /* 0x000fe200078e0a05 */
[C---:B------:R-:W-:Y:S01]  /*20870*/  ISETP.GT.U32.AND P6, PT, R3.reuse, R235, PT ;  /* 0x000000eb0300720c */ /* 0x040fe20003fc4070 */
[----:B------:R-:W-:Y:S02]  /*20880*/  IMAD.MOV R2, RZ, RZ, -R2 ;  /* 0x000000ffff027224 */ /* 0x000fe400078e0a02 */
[C---:B------:R-:W-:Y:S02]  /*20890*/  IMAD R239, R3.reuse, R5, R239 ;  /* 0x0000000503ef7224 */ /* 0x040fe400078e02ef */
[----:B------:R-:W-:Y:S02]  /*208a0*/  IMAD R240, R3, R2, R240 ;  /* 0x0000000203f07224 */ /* 0x000fe400078e02f0 */
[--C-:B------:R-:W-:Y:S02]  /*208b0*/  @!P0 IMAD.IADD R236, R236, 0x1, -R3.reuse ;  /* 0x00000001ecec8824 */ /* 0x100fe400078e0a03 */
[----:B------:R-:W-:Y:S01]  /*208c0*/  @!P1 IMAD.IADD R237, R237, 0x1, -R3 ;  /* 0x00000001eded9824 */ /* 0x000fe200078e0a03 */
[C---:B------:R-:W-:Y:S01]  /*208d0*/  ISETP.GT.U32.AND P1, PT, R3.reuse, R239, PT ;  /* 0x000000ef0300720c */ /* 0x040fe20003f24070 */
[----:B------:R-:W-:Y:S01]  /*208e0*/  @!P2 IMAD.MOV R232, RZ, RZ, -R232 ;  /* 0x000000ffffe8a224 */ /* 0x000fe200078e0ae8 */
[----:B------:R-:W-:Y:S01]  /*208f0*/  ISETP.GE.AND P2, PT, R238, RZ, PT ;  /* 0x000000ffee00720c */ /* 0x000fe20003f46270 */
[----:B------:R-:W-:Y:S01]  /*20900*/  @!P4 IMAD.MOV R236, RZ, RZ, -R236 ;  /* 0x000000ffffecc224 */ /* 0x000fe200078e0aec */
[----:B------:R-:W-:Y:S01]  /*20910*/  ISETP.GT.U32.AND P4, PT, R3, R240, PT ;  /* 0x000000f00300720c */ /* 0x000fe20003f84070 */
[----:B------:R-:W-:-:S04]  /*20920*/  IMAD.HI.U32 R238, R4, R6, RZ ;  /* 0x0000000604ee7227 */ /* 0x000fc800078e00ff */
[--C-:B------:R-:W-:Y:S01]  /*20930*/  @!P6 IMAD.IADD R235, R235, 0x1, -R3.reuse ;  /* 0x00000001ebebe824 */ /* 0x100fe200078e0a03 */
[----:B------:R-:W-:Y:S01]  /*20940*/  ISETP.GE.AND P6, PT, R241, RZ, PT ;  /* 0x000000fff100720c */ /* 0x000fe20003fc6270 */
[----:B------:R-:W-:Y:S02]  /*20950*/  IMAD.MOV R238, RZ, RZ, -R238 ;  /* 0x000000ffffee7224 */ /* 0x000fe400078e0aee */
[--C-:B------:R-:W-:Y:S02]  /*20960*/  @!P1 IMAD.IADD R239, R239, 0x1, -R3.reuse ;  /* 0x00000001efef9824 */ /* 0x100fe400078e0a03 */
[C---:B------:R-:W-:Y:S02]  /*20970*/  IMAD R238, R3.reuse, R238, R6 ;  /* 0x000000ee03ee7224 */ /* 0x040fe400078e0206 */
[----:B------:R-:W-:Y:S01]  /*20980*/  @!P4 IMAD.IADD R240, R240, 0x1, -R3 ;  /* 0x00000001f0f0c824 */ /* 0x000fe200078e0a03 */
[C---:B------:R-:W-:Y:S02]  /*20990*/  ISETP.GT.U32.AND P1, PT, R3.reuse, R239, PT ;  /* 0x000000ef0300720c */ /* 0x040fe40003f24070 */
[C---:B------:R-:W-:Y:S01]  /*209a0*/  ISETP.GT.U32.AND P0, PT, R3.reuse, R238, PT ;  /* 0x000000ee0300720c */ /* 0x040fe20003f04070 */
[----:B------:R-:W-:Y:S01]  /*209b0*/  @!P3 IMAD.MOV R235, RZ, RZ, -R235 ;  /* 0x000000ffffebb224 */ /* 0x000fe200078e0aeb */
[----:B------:R-:W-:-:S02]  /*209c0*/  ISETP.GT.U32.AND P3, PT, R3, R237, PT ;  /* 0x000000ed0300720c */ /* 0x000fc40003f64070 */
[----:B------:R-:W-:-:S07]  /*209d0*/  ISETP.GT.U32.AND P4, PT, R3, R240, PT ;  /* 0x000000f00300720c */ /* 0x000fce0003f84070 */
[--C-:B------:R-:W-:Y:S02]  /*209e0*/  @!P1 IMAD.IADD R239, R239, 0x1, -R3.reuse ;  /* 0x00000001efef9824 */ /* 0x100fe400078e0a03 */
[--C-:B------:R-:W-:Y:S02]  /*209f0*/  @!P0 IMAD.IADD R238, R238, 0x1, -R3.reuse ;  /* 0x00000001eeee8824 */ /* 0x100fe400078e0a03 */
[--C-:B------:R-:W-:Y:S01]  /*20a00*/  @!P3 IMAD.IADD R237, R237, 0x1, -R3.reuse ;  /* 0x00000001ededb824 */ /* 0x100fe200078e0a03 */
[----:B------:R-:W-:Y:S01]  /*20a10*/  ISETP.GE.AND P3, PT, R244, RZ, PT ;  /* 0x000000fff400720c */ /* 0x000fe20003f66270 */
[----:B------:R-:W-:Y:S01]  /*20a20*/  @!P4 IMAD.IADD R240, R240, 0x1, -R3 ;  /* 0x00000001f0f0c824 */ /* 0x000fe200078e0a03 */
[----:B------:R-:W-:-:S13]  /*20a30*/  ISETP.GT.U32.AND P0, PT, R3, R238, PT ;  /* 0x000000ee0300720c */ /* 0x000fda0003f04070 */
[----:B------:R-:W-:Y:S02]  /*20a40*/  @!P0 IMAD.IADD R238, R238, 0x1, -R3 ;  /* 0x00000001eeee8824 */ /* 0x000fe400078e0a03 */
[----:B------:R-:W-:Y:S01]  /*20a50*/  @!P2 IMAD.MOV R237, RZ, RZ, -R237 ;  /* 0x000000ffffeda224 */ /* 0x000fe200078e0aed */
[----:B--2---:R-:W-:Y:S02]  /*20a60*/  IABS R241, R251 ;  /* 0x000000fb00f17213 */ /* 0x004fe40000000000 */
[----:B---3--:R-:W-:-:S03]  /*20a70*/  IABS R242, R20 ;  /* 0x0000001400f27213 */ /* 0x008fc60000000000 */
[----:B------:R-:W-:Y:S01]  /*20a80*/  IMAD.HI.U32 R2, R4, R241, RZ ;  /* 0x000000f104027227 */ /* 0x000fe200078e00ff */
[----:B------:R-:W-:-:S03]  /*20a90*/  IABS R243, R19 ;  /* 0x0000001300f37213 */ /* 0x000fc60000000000 */
[----:B------:R-:W-:Y:S02]  /*20aa0*/  IMAD.MOV R2, RZ, RZ, -R2 ;  /* 0x000000ffff027224 */ /* 0x000fe400078e0a02 */
[----:B------:R-:W-:-:S04]  /*20ab0*/  IMAD.HI.U32 R5, R4, R242, RZ ;  /* 0x000000f204057227 */ /* 0x000fc800078e00ff */
[----:B------:R-:W-:Y:S02]  /*20ac0*/  IMAD R241, R3, R2, R241 ;  /* 0x0000000203f17224 */ /* 0x000fe400078e02f1 */
[----:B------:R-:W-:-:S04]  /*20ad0*/  IMAD.HI.U32 R6, R4, R243, RZ ;  /* 0x000000f304067227 */ /* 0x000fc800078e00ff */
[----:B------:R-:W-:Y:S02]  /*20ae0*/  IMAD.MOV R2, RZ, RZ, -R5 ;  /* 0x000000ffff027224 */ /* 0x000fe400078e0a05 */
[----:B------:R-:W-:Y:S02]  /*20af0*/  IMAD.MOV R5, RZ, RZ, -R6 ;  /* 0x000000ffff057224 */ /* 0x000fe400078e0a06 */
[C---:B------:R-:W-:Y:S02]  /*20b00*/  IMAD R242, R3.reuse, R2, R242 ;  /* 0x0000000203f27224 */ /* 0x040fe400078e02f2 */
[----:B------:R-:W-:-:S03]  /*20b10*/  IMAD R243, R3, R5, R243 ;  /* 0x0000000503f37224 */ /* 0x000fc600078e02f3 */
[C---:B------:R-:W-:Y:S02]  /*20b20*/  ISETP.GT.U32.AND P1, PT, R3.reuse, R242, PT ;  /* 0x000000f20300720c */ /* 0x040fe40003f24070 */
[----:B------:R-:W-:Y:S02]  /*20b30*/  ISETP.GT.U32.AND P4, PT, R3, R243, PT ;  /* 0x000000f30300720c */ /* 0x000fe40003f84070 */
[----:B------:R-:W-:-:S05]  /*20b40*/  IABS R244, R18 ;  /* 0x0000001200f47213 */ /* 0x000fca0000000000 */
[----:B------:R-:W-:Y:S01]  /*20b50*/  IMAD.HI.U32 R2, R4, R244, RZ ;  /* 0x000000f404027227 */ /* 0x000fe200078e00ff */
[----:B------:R-:W-:-:S03]  /*20b60*/  IABS R245, R17 ;  /* 0x0000001100f57213 */ /* 0x000fc60000000000 */
[--C-:B------:R-:W-:Y:S02]  /*20b70*/  @!P1 IMAD.IADD R242, R242, 0x1, -R3.reuse ;  /* 0x00000001f2f29824 */ /* 0x100fe400078e0a03 */
[----:B------:R-:W-:Y:S01]  /*20b80*/  IMAD.MOV R2, RZ, RZ, -R2 ;  /* 0x000000ffff027224 */ /* 0x000fe200078e0a02 */
[----:B------:R-:W-:Y:S01]  /*20b90*/  ISETP.GT.U32.AND P0, PT, R3, R241, PT ;  /* 0x000000f10300720c */ /* 0x000fe20003f04070 */
[----:B------:R-:W-:Y:S01]  /*20ba0*/  @!P4 IMAD.IADD R243, R243, 0x1, -R3 ;  /* 0x00000001f3f3c824 */ /* 0x000fe200078e0a03 */
[C---:B------:R-:W-:Y:S01]  /*20bb0*/  ISETP.GT.U32.AND P4, PT, R3.reuse, R242, PT ;  /* 0x000000f20300720c */ /* 0x040fe20003f84070 */
[----:B------:R-:W-:Y:S01]  /*20bc0*/  IMAD R244, R3, R2, R244 ;  /* 0x0000000203f47224 */ /* 0x000fe200078e02f4 */
[----:B------:R-:W-:Y:S01]  /*20bd0*/  IABS R247, R15 ;  /* 0x0000000f00f77213 */ /* 0x000fe20000000000 */
[----:B------:R-:W-:-:S04]  /*20be0*/  IMAD.HI.U32 R2, R4, R245, RZ ;  /* 0x000000f504027227 */ /* 0x000fc800078e00ff */
[----:B------:R-:W-:Y:S02]  /*20bf0*/  IMAD.MOV R2, RZ, RZ, -R2 ;  /* 0x000000ffff027224 */ /* 0x000fe400078e0a02 */
[----:B------:R-:W-:Y:S01]  /*20c00*/  IMAD.HI.U32 R6, R4, R247, RZ ;  /* 0x000000f704067227 */ /* 0x000fe200078e00ff */
[----:B------:R-:W-:-:S03]  /*20c10*/  IABS R248, R14 ;  /* 0x0000000e00f87213 */ /* 0x000fc60000000000 */
[----:B------:R-:W-:Y:S02]  /*20c20*/  IMAD R245, R3, R2, R245 ;  /* 0x0000000203f57224 */ /* 0x000fe400078e02f5 */
[----:B------:R-:W-:Y:S02]  /*20c30*/  IMAD.MOV R2, RZ, RZ, -R6 ;  /* 0x000000ffff027224 */ /* 0x000fe400078e0a06 */
[--C-:B------:R-:W-:Y:S02]  /*20c40*/  @!P0 IMAD.IADD R241, R241, 0x1, -R3.reuse ;  /* 0x00000001f1f18824 */ /* 0x100fe400078e0a03 */
[----:B------:R-:W-:Y:S01]  /*20c50*/  @!P4 IMAD.IADD R242, R242, 0x1, -R3 ;  /* 0x00000001f2f2c824 */ /* 0x000fe200078e0a03 */
[C---:B------:R-:W-:Y:S01]  /*20c60*/  ISETP.GT.U32.AND P4, PT, R3.reuse, R245, PT ;  /* 0x000000f50300720c */ /* 0x040fe20003f84070 */
[C---:B------:R-:W-:Y:S02]  /*20c70*/  IMAD R247, R3.reuse, R2, R247 ;  /* 0x0000000203f77224 */ /* 0x040fe400078e02f7 */
[----:B------:R-:W-:Y:S01]  /*20c80*/  IMAD.HI.U32 R2, R4, R248, RZ ;  /* 0x000000f804027227 */ /* 0x000fe200078e00ff */
[----:B------:R-:W-:-:S03]  /*20c90*/  ISETP.GT.U32.AND P1, PT, R3, R241, PT ;  /* 0x000000f10300720c */ /* 0x000fc60003f24070 */
[----:B------:R-:W-:Y:S01]  /*20ca0*/  IMAD.MOV R2, RZ, RZ, -R2 ;  /* 0x000000ffff027224 */ /* 0x000fe200078e0a02 */
[----:B------:R-:W-:-:S03]  /*20cb0*/  IABS R249, R13 ;  /* 0x0000000d00f97213 */ /* 0x000fc60000000000 */
[----:B------:R-:W-:Y:S02]  /*20cc0*/  IMAD R248, R3, R2, R248 ;  /* 0x0000000203f87224 */ /* 0x000fe400078e02f8 */
[----:B------:R-:W-:Y:S01]  /*20cd0*/  @!P4 IMAD.IADD R245, R245, 0x1, -R3 ;  /* 0x00000001f5f5c824 */ /* 0x000fe200078e0a03 */
[----:B------:R-:W-:Y:S01]  /*20ce0*/  IABS R246, R16 ;  /* 0x0000001000f67213 */ /* 0x000fe20000000000 */
[----:B------:R-:W-:Y:S01]  /*20cf0*/  IMAD.HI.U32 R2, R4, R249, RZ ;  /* 0x000000f904027227 */ /* 0x000fe200078e00ff */
[----:B------:R-:W-:-:S03]  /*20d00*/  ISETP.GT.U32.AND P4, PT, R3, R248, PT ;  /* 0x000000f80300720c */ /* 0x000fc60003f84070 */
[----:B------:R-:W-:Y:S01]  /*20d10*/  @!P1 IMAD.IADD R241, R241, 0x1, -R3 ;  /* 0x00000001f1f19824 */ /* 0x000fe200078e0a03 */
[C---:B------:R-:W-:Y:S01]  /*20d20*/  ISETP.GT.U32.AND P1, PT, R3.reuse, R244, PT ;  /* 0x000000f40300720c */ /* 0x040fe20003f24070 */
[----:B------:R-:W-:Y:S02]  /*20d30*/  IMAD.MOV R2, RZ, RZ, -R2 ;  /* 0x000000ffff027224 */ /* 0x000fe400078e0a02 */
[----:B------:R-:W-:Y:S01]  /*20d40*/  IMAD.HI.U32 R5, R4, R246, RZ ;  /* 0x000000f604057227 */ /* 0x000fe200078e00ff */
[C---:B------:R-:W-:Y:S02]  /*20d50*/  ISETP.GT.U32.AND P2, PT, R3.reuse, R243, PT ;  /* 0x000000f30300720c */ /* 0x040fe40003f44070 */
[----:B------:R-:W-:Y:S01]  /*20d60*/  IABS R250, R12 ;  /* 0x0000000c00fa7213 */ /* 0x000fe20000000000 */
[----:B------:R-:W-:Y:S02]  /*20d70*/  IMAD R249, R3, R2, R249 ;  /* 0x0000000203f97224 */ /* 0x000fe400078e02f9 */
[----:B------:R-:W-:-:S02]  /*20d80*/  IMAD.MOV R5, RZ, RZ, -R5 ;  /* 0x000000ffff057224 */ /* 0x000fc400078e0a05 */
[----:B------:R-:W-:Y:S01]  /*20d90*/  @!P4 IMAD.IADD R248, R248, 0x1, -R3 ;  /* 0x00000001f8f8c824 */ /* 0x000fe200078e0a03 */
[C---:B------:R-:W-:Y:S01]  /*20da0*/  ISETP.GT.U32.AND P4, PT, R3.reuse, R249, PT ;  /* 0x000000f90300720c */ /* 0x040fe20003f84070 */
[----:B------:R-:W-:Y:S02]  /*20db0*/  IMAD R246, R3, R5, R246 ;  /* 0x0000000503f67224 */ /* 0x000fe400078e02f6 */
[----:B------:R-:W-:-:S04]  /*20dc0*/  IMAD.HI.U32 R5, R4, R250, RZ ;  /* 0x000000fa04057227 */ /* 0x000fc800078e00ff */
[----:B------:R-:W-:Y:S01]  /*20dd0*/  @!P1 IMAD.IADD R244, R244, 0x1, -R3 ;  /* 0x00000001f4f49824 */ /* 0x000fe200078e0a03 */
[----:B------:R-:W-:Y:S01]  /*20de0*/  ISETP.GT.U32.AND P1, PT, R3, R247, PT ;  /* 0x000000f70300720c */ /* 0x000fe20003f24070 */
[----:B------:R-:W-:Y:S01]  /*20df0*/  IMAD.MOV R5, RZ, RZ, -R5 ;  /* 0x000000ffff057224 */ /* 0x000fe200078e0a05 */
[----:B------:R-:W-:Y:S01]  /*20e00*/  ISETP.GE.AND P0, PT, R251, RZ, PT ;  /* 0x000000fffb00720c */ /* 0x000fe20003f06270 */
[--C-:B------:R-:W-:Y:S01]  /*20e10*/  @!P2 IMAD.IADD R243, R243, 0x1, -R3.reuse ;  /* 0x00000001f3f3a824 */ /* 0x100fe200078e0a03 */
[----:B------:R-:W-:Y:S01]  /*20e20*/  IABS R251, R252 ;  /* 0x000000fc00fb7213 */ /* 0x000fe20000000000 */
[C---:B------:R-:W-:Y:S01]  /*20e30*/  IMAD R250, R3.reuse, R5, R250 ;  /* 0x0000000503fa7224 */ /* 0x040fe200078e02fa */
[----:B------:R-:W-:Y:S01]  /*20e40*/  ISETP.GT.U32.AND P2, PT, R3, R246, PT ;  /* 0x000000f60300720c */ /* 0x000fe20003f44070 */
[----:B------:R-:W-:Y:S02]  /*20e50*/  @!P4 IMAD.IADD R249, R249, 0x1, -R3 ;  /* 0x00000001f9f9c824 */ /* 0x000fe400078e0a03 */
[----:B------:R-:W-:Y:S01]  /*20e60*/  IMAD.HI.U32 R6, R4, R251, RZ ;  /* 0x000000fb04067227 */ /* 0x000fe200078e00ff */
[----:B------:R-:W-:-:S03]  /*20e70*/  ISETP.GT.U32.AND P4, PT, R3, R250, PT ;  /* 0x000000fa0300720c */ /* 0x000fc60003f84070 */
[----:B------:R-:W-:Y:S02]  /*20e80*/  IMAD.MOV R6, RZ, RZ, -R6 ;  /* 0x000000ffff067224 */ /* 0x000fe400078e0a06 */
[----:B------:R-:W-:Y:S01]  /*20e90*/  @!P1 IMAD.IADD R247, R247, 0x1, -R3 ;  /* 0x00000001f7f79824 */ /* 0x000fe200078e0a03 */
[----:B------:R-:W-:Y:S02]  /*20ea0*/  ISETP.GE.AND P1, PT, R19, RZ, PT ;  /* 0x000000ff1300720c */ /* 0x000fe40003f26270 */
[----:B------:R-:W-:Y:S01]  /*20eb0*/  IABS R2, R11 ;  /* 0x0000000b00027213 */ /* 0x000fe20000000000 */
[----:B------:R-:W-:Y:S01]  /*20ec0*/  IMAD R251, R3, R6, R251 ;  /* 0x0000000603fb7224 */ /* 0x000fe200078e02fb */
[----:B------:R-:W-:Y:S01]  /*20ed0*/  IABS R5, R8 ;  /* 0x0000000800057213 */ /* 0x000fe20000000000 */
[----:B------:R-:W-:Y:S01]  /*20ee0*/  @!P2 IMAD.IADD R246, R246, 0x1, -R3 ;  /* 0x00000001f6f6a824 */ /* 0x000fe200078e0a03 */
[----:B------:R-:W-:Y:S02]  /*20ef0*/  IABS R6, R0 ;  /* 0x0000000000067213 */ /* 0x000fe40000000000 */
[----:B------:R-:W-:Y:S01]  /*20f00*/  ISETP.GE.AND P2, PT, R20, RZ, PT ;  /* 0x000000ff1400720c */ /* 0x000fe20003f46270 */
[----:B------:R-:W-:Y:S01]  /*20f10*/  IMAD.HI.U32 R20, R4, R2, RZ ;  /* 0x0000000204147227 */ /* 0x000fe200078e00ff */
[----:B------:R-:W-:-:S03]  /*20f20*/  IABS R7, R10 ;  /* 0x0000000a00077213 */ /* 0x000fc60000000000 */
[----:B-1----:R-:W-:Y:S01]  /*20f30*/  IMAD.HI.U32 R23, R4, R5, RZ ;  /* 0x0000000504177227 */ /* 0x002fe200078e00ff */
[----:B------:R-:W-:-:S03]  /*20f40*/  IABS R19, R9 ;  /* 0x0000000900137213 */ /* 0x000fc60000000000 */
[----:B------:R-:W-:-:S04]  /*20f50*/  IMAD.HI.U32 R22, R4, R6, RZ ;  /* 0x0000000604167227 */ /* 0x000fc800078e00ff */
[----:B------:R-:W-:Y:S01]  /*20f60*/  @!P4 IMAD.IADD R250, R250, 0x1, -R3 ;  /* 0x00000001fafac824 */ /* 0x000fe200078e0a03 */
[----:B------:R-:W-:Y:S01]  /*20f70*/  ISETP.GT.U32.AND P4, PT, R3, R244, PT ;  /* 0x000000f40300720c */ /* 0x000fe20003f84070 */
[----:B------:R-:W-:-:S04]  /*20f80*/  IMAD.HI.U32 R21, R4, R7, RZ ;  /* 0x0000000704157227 */ /* 0x000fc800078e00ff */
[----:B------:R-:W-:Y:S02]  /*20f90*/  IMAD.MOV R20, RZ, RZ, -R20 ;  /* 0x000000ffff147224 */ /* 0x000fe400078e0a14 */
[----:B------:R-:W-:Y:S02]  /*20fa0*/  IMAD.MOV R23, RZ, RZ, -R23 ;  /* 0x000000ffff177224 */ /* 0x000fe400078e0a17 */
[----:B------:R-:W-:Y:S02]  /*20fb0*/  IMAD.MOV R22, RZ, RZ, -R22 ;  /* 0x000000ffff167224 */ /* 0x000fe400078e0a16 */
[----:B------:R-:W-:Y:S01]  /*20fc0*/  @!P1 IMAD.MOV R243, RZ, RZ, -R243 ;  /* 0x000000fffff39224 */ /* 0x000fe200078e0af3 */
[C---:B------:R-:W-:Y:S01]  /*20fd0*/  ISETP.GT.U32.AND P1, PT, R3.reuse, R249, PT ;  /* 0x000000f90300720c */ /* 0x040fe20003f24070 */
[----:B------:R-:W-:Y:S02]  /*20fe0*/  IMAD.MOV R21, RZ, RZ, -R21 ;  /* 0x000000ffff157224 */ /* 0x000fe400078e0a15 */
[----:B------:R-:W-:-:S02]  /*20ff0*/  IMAD R2, R3, R20, R2 ;  /* 0x0000001403027224 */ /* 0x000fc400078e0202 */
[----:B------:R-:W-:-:S04]  /*21000*/  IMAD.HI.U32 R20, R4, R19, RZ ;  /* 0x0000001304147227 */ /* 0x000fc800078e00ff */
[C---:B------:R-:W-:Y:S02]  /*21010*/  IMAD R4, R3.reuse, R23, R5 ;  /* 0x0000001703047224 */ /* 0x040fe400078e0205 */
[C---:B------:R-:W-:Y:S02]  /*21020*/  IMAD R5, R3.reuse, R22, R6 ;  /* 0x0000001603057224 */ /* 0x040fe400078e0206 */
[C---:B------:R-:W-:Y:S02]  /*21030*/  IMAD R6, R3.reuse, R21, R7 ;  /* 0x0000001503067224 */ /* 0x040fe400078e0207 */
[----:B------:R-:W-:Y:S02]  /*21040*/  IMAD.MOV R7, RZ, RZ, -R20 ;  /* 0x000000ffff077224 */ /* 0x000fe400078e0a14 */
[----:B------:R-:W-:Y:S01]  /*21050*/  @!P4 IMAD.IADD R244, R244, 0x1, -R3 ;  /* 0x00000001f4f4c824 */ /* 0x000fe200078e0a03 */
[C---:B------:R-:W-:Y:S01]  /*21060*/  ISETP.GT.U32.AND P4, PT, R3.reuse, R251, PT ;  /* 0x000000fb0300720c */ /* 0x040fe20003f84070 */
[----:B------:R-:W-:-:S02]  /*21070*/  IMAD R7, R3, R7, R19 ;  /* 0x0000000703077224 */ /* 0x000fc400078e0213 */
[----:B------:R-:W-:Y:S02]  /*21080*/  @!P1 IMAD.IADD R249, R249, 0x1, -R3 ;  /* 0x00000001f9f99824 */ /* 0x000fe400078e0a03 */
[----:B------:R-:W-:Y:S01]  /*21090*/  @!P5 IMAD.MOV R238, RZ, RZ, -R238 ;  /* 0x000000ffffeed224 */ /* 0x000fe200078e0aee */
[C---:B------:R-:W-:Y:S02]  /*210a0*/  ISETP.GT.U32.AND P1, PT, R3.reuse, R7, PT ;  /* 0x000000070300720c */ /* 0x040fe40003f24070 */
[C---:B------:R-:W-:Y:S01]  /*210b0*/  ISETP.GT.U32.AND P5, PT, R3.reuse, R245, PT ;  /* 0x000000f50300720c */ /* 0x040fe20003fa4070 */
[----:B------:R-:W-:Y:S01]  /*210c0*/  @!P3 IMAD.MOV R240, RZ, RZ, -R240 ;  /* 0x000000fffff0b224 */ /* 0x000fe200078e0af0 */
[----:B------:R-:W-:-:S03]  /*210d0*/  ISETP.GT.U32.AND P3, PT, R3, R246, PT ;  /* 0x000000f60300720c */ /* 0x000fc60003f64070 */
[----:B------:R-:W-:-:S06]  /*210e0*/  @!P4 IMAD.IADD R251, R251, 0x1, -R3 ;  /* 0x00000001fbfbc824 */ /* 0x000fcc00078e0a03 */
[--C-:B------:R-:W-:Y:S01]  /*210f0*/  @!P1 IMAD.IADD R7, R7, 0x1, -R3.reuse ;  /* 0x0000000107079824 */ /* 0x100fe200078e0a03 */
[----:B------:R-:W-:Y:S01]  /*21100*/  ISETP.GT.U32.AND P1, PT, R3, R251, PT ;  /* 0x000000fb0300720c */ /* 0x000fe20003f24070 */
[--C-:B------:R-:W-:Y:S01]  /*21110*/  @!P5 IMAD.IADD R245, R245, 0x1, -R3.reuse ;  /* 0x00000001f5f5d824 */ /* 0x100fe200078e0a03 */
[C---:B------:R-:W-:Y:S01]  /*21120*/  ISETP.GT.U32.AND P5, PT, R3.reuse, R2, PT ;  /* 0x000000020300720c */ /* 0x040fe20003fa4070 */
[----:B------:R-:W-:Y:S01]  /*21130*/  @!P3 IMAD.IADD R246, R246, 0x1, -R3 ;  /* 0x00000001f6f6b824 */ /* 0x000fe200078e0a03 */
[C---:B------:R-:W-:Y:S01]  /*21140*/  ISETP.GT.U32.AND P3, PT, R3.reuse, R4, PT ;  /* 0x000000040300720c */ /* 0x040fe20003f64070 */
[----:B------:R-:W-:Y:S01]  /*21150*/  @!P0 IMAD.MOV R241, RZ, RZ, -R241 ;  /* 0x000000fffff18224 */ /* 0x000fe200078e0af1 */
[----:B------:R-:W-:-:S07]  /*21160*/  ISETP.GT.U32.AND P0, PT, R3, R247, PT ;  /* 0x000000f70300720c */ /* 0x000fce0003f04070 */
[--C-:B------:R-:W-:Y:S01]  /*21170*/  @!P1 IMAD.IADD R251, R251, 0x1, -R3.reuse ;  /* 0x00000001fbfb9824 */ /* 0x100fe200078e0a03 */
[----:B------:R-:W-:Y:S01]  /*21180*/  ISETP.GE.AND P1, PT, R252, RZ, PT ;  /* 0x000000fffc00720c */ /* 0x000fe20003f26270 */
[--C-:B------:R-:W-:Y:S01]  /*21190*/  @!P5 IMAD.IADD R2, R2, 0x1, -R3.reuse ;  /* 0x000000010202d824 */ /* 0x100fe200078e0a03 */
[----:B------:R-:W-:Y:S01]  /*211a0*/  ISETP.GE.AND P5, PT, R16, RZ, PT ;  /* 0x000000ff1000720c */ /* 0x000fe20003fa6270 */
[----:B------:R-:W0:Y:S01]  /*211b0*/  LDC R252, c[0x0][0x230] ;  /* 0x00008c00fffc7b82 */ /* 0x000e220000000800 */
[--C-:B------:R-:W-:Y:S02]  /*211c0*/  @!P3 IMAD.IADD R4, R4, 0x1, -R3.reuse ;  /* 0x000000010404b824 */ /* 0x100fe400078e0a03 */
[----:B------:R-:W-:Y:S01]  /*211d0*/  @!P2 IMAD.MOV R242, RZ, RZ, -R242 ;  /* 0x000000fffff2a224 */ /* 0x000fe200078e0af2 */
[----:B------:R-:W-:Y:S01]  /*211e0*/  ISETP.GT.U32.AND P2, PT, R3, R248, PT ;  /* 0x000000f80300720c */ /* 0x000fe20003f44070 */
[----:B------:R-:W-:Y:S01]  /*211f0*/  @!P0 IMAD.IADD R247, R247, 0x1, -R3 ;  /* 0x00000001f7f78824 */ /* 0x000fe200078e0a03 */
[----:B------:R-:W-:-:S06]  /*21200*/  ISETP.GT.U32.AND P0, PT, R3, R5, PT ;  /* 0x000000050300720c */ /* 0x000fcc0003f04070 */
[----:B------:R-:W-:Y:S01]  /*21210*/  @!P5 IMAD.MOV R246, RZ, RZ, -R246 ;  /* 0x000000fffff6d224 */ /* 0x000fe200078e0af6 */
[C---:B------:R-:W-:Y:S01]  /*21220*/  ISETP.GT.U32.AND P5, PT, R3.reuse, R4, PT ;  /* 0x000000040300720c */ /* 0x040fe20003fa4070 */
[----:B------:R-:W-:Y:S01]  /*21230*/  @!P6 IMAD.MOV R239, RZ, RZ, -R239 ;  /* 0x000000ffffefe224 */ /* 0x000fe200078e0aef */
[C---:B------:R-:W-:Y:S02]  /*21240*/  ISETP.GT.U32.AND P6, PT, R3.reuse, R250, PT ;  /* 0x000000fa0300720c */ /* 0x040fe40003fc4070 */
[----:B------:R-:W-:Y:S01]  /*21250*/  @!P2 IMAD.IADD R248, R248, 0x1, -R3 ;  /* 0x00000001f8f8a824 */ /* 0x000fe200078e0a03 */
[----:B------:R-:W-:Y:S01]  /*21260*/  ISETP.GT.U32.AND P2, PT, R3, R6, PT ;  /* 0x000000060300720c */ /* 0x000fe20003f44070 */
[----:B0-----:R-:W-:-:S07]  /*21270*/  VIADD R252, R252, 0x7f ;  /* 0x0000007ffcfc7836 */ /* 0x001fce0000000000 */
[--C-:B------:R-:W-:Y:S01]  /*21280*/  @!P5 IMAD.IADD R4, R4, 0x1, -R3.reuse ;  /* 0x000000010404d824 */ /* 0x100fe200078e0a03 */
[----:B------:R-:W-:Y:S02]  /*21290*/  ISETP.GE.AND P5, PT, R8, RZ, PT ;  /* 0x000000ff0800720c */ /* 0x000fe40003fa6270 */
[----:B------:R-:W-:Y:S01]  /*212a0*/  SHF.R.S32.HI R8, RZ, 0x1f, R252 ;  /* 0x0000001fff087819 */ /* 0x000fe200000114fc */
[----:B------:R-:W-:Y:S01]  /*212b0*/  @!P0 IMAD.IADD R5, R5, 0x1, -R3 ;  /* 0x0000000105058824 */ /* 0x000fe200078e0a03 */
[----:B------:R-:W-:Y:S02]  /*212c0*/  ISETP.GE.AND P4, PT, R17, RZ, PT ;  /* 0x000000ff1100720c */ /* 0x000fe40003f86270 */
[----:B------:R-:W-:Y:S02]  /*212d0*/  ISETP.GE.AND P3, PT, R15, RZ, PT ;  /* 0x000000ff0f00720c */ /* 0x000fe40003f66270 */
[----:B------:R-:W-:Y:S02]  /*212e0*/  ISETP.GE.AND P0, PT, R14, RZ, PT ;  /* 0x000000ff0e00720c */ /* 0x000fe40003f06270 */
[----:B------:R-:W-:-:S02]  /*212f0*/  LEA.HI R8, R8, R252, RZ, 0x7 ;  /* 0x000000fc08087211 */ /* 0x000fc400078f38ff */
[----:B------:R-:W0:Y:S01]  /*21300*/  S2R R252, SR_TID.X ;  /* 0x0000000000fc7919 */ /* 0x000e220000002100 */
[----:B------:R-:W-:Y:S01]  /*21310*/  @!P6 IMAD.IADD R250, R250, 0x1, -R3 ;  /* 0x00000001fafae824 */ /* 0x000fe200078e0a03 */
[----:B------:R1:W-:Y:S01]  /*21320*/  STL [R1+0x1d58], R0 ;  /* 0x001d580001007387 */ /* 0x0003e20000100800 */
[----:B------:R-:W-:-:S03]  /*21330*/  ISETP.GE.AND P6, PT, R18, RZ, PT ;  /* 0x000000ff1200720c */ /* 0x000fc60003fc6270 */
[----:B------:R-:W2:Y:S01]  /*21340*/  LDL.LU R21, [R1+0x5e8] ;  /* 0x0005e80001157983 */ /* 0x000ea20000300800 */
[----:B------:R-:W-:Y:S01]  /*21350*/  @!P2 IMAD.IADD R6, R6, 0x1, -R3 ;  /* 0x000000010606a824 */ /* 0x000fe200078e0a03 */
[----:B------:R-:W-:Y:S02]  /*21360*/  ISETP.GE.AND P2, PT, R13, RZ, PT ;  /* 0x000000ff0d00720c */ /* 0x000fe40003f46270 */
[----:B------:R-:W3:Y:S01]  /*21370*/  LDL.LU R20, [R1+0x5e4] ;  /* 0x0005e40001147983 */ /* 0x000ee20000300800 */
[----:B------:R-:W-:Y:S01]  /*21380*/  @!P4 IMAD.MOV R245, RZ, RZ, -R245 ;  /* 0x000000fffff5c224 */ /* 0x000fe200078e0af5 */
[C---:B------:R-:W-:Y:S02]  /*21390*/  ISETP.GT.U32.AND P4, PT, R3.reuse, R2, PT ;  /* 0x000000020300720c */ /* 0x040fe40003f84070 */
[----:B------:R-:W4:Y:S01]  /*213a0*/  LDL.LU R19, [R1+0x5e0] ;  /* 0x0005e00001137983 */ /* 0x000f220000300800 */
[----:B------:R-:W-:Y:S01]  /*213b0*/  @!P3 IMAD.MOV R247, RZ, RZ, -R247 ;  /* 0x000000fffff7b224 */ /* 0x000fe200078e0af7 */
[----:B------:R-:W-:-:S02]  /*213c0*/  ISETP.GT.U32.AND P3, PT, R3, R5, PT ;  /* 0x000000050300720c */ /* 0x000fc40003f64070 */
[----:B------:R-:W4:Y:S01]  /*213d0*/  LDL.LU R18, [R1+0x5dc] ;  /* 0x0005dc0001127983 */ /* 0x000f220000300800 */
[----:B------:R-:W-:Y:S01]  /*213e0*/  @!P0 IMAD.MOV R248, RZ, RZ, -R248 ;  /* 0x000000fffff88224 */ /* 0x000fe200078e0af8 */
[C---:B------:R-:W-:Y:S02]  /*213f0*/  ISETP.GT.U32.AND P0, PT, R3.reuse, R6, PT ;  /* 0x000000060300720c */ /* 0x040fe40003f04070 */
[----:B------:R-:W4:Y:S04]  /*21400*/  LDL.LU R17, [R1+0x5cc] ;  /* 0x0005cc0001117983 */ /* 0x000f280000300800 */
[----:B------:R-:W4:Y:S04]  /*21410*/  LDL.LU R16, [R1+0x5c8] ;  /* 0x0005c80001107983 */ /* 0x000f280000300800 */
[----:B------:R-:W4:Y:S01]  /*21420*/  LDL.LU R15, [R1+0x5bc] ;  /* 0x0005bc00010f7983 */ /* 0x000f220000300800 */
[----:B------:R-:W-:Y:S01]  /*21430*/  @!P6 IMAD.MOV R244, RZ, RZ, -R244 ;  /* 0x000000fffff4e224 */ /* 0x000fe200078e0af4 */
[----:B------:R-:W-:Y:S01]  /*21440*/  ISETP.GE.AND P6, PT, R12, RZ, PT ;  /* 0x000000ff0c00720c */ /* 0x000fe20003fc6270 */
[----:B------:R-:W-:Y:S01]  /*21450*/  @!P2 IMAD.MOV R249, RZ, RZ, -R249 ;  /* 0x000000fffff9a224 */ /* 0x000fe200078e0af9 */
[----:B------:R-:W4:Y:S01]  /*21460*/  LDL.LU R14, [R1+0x5b8] ;  /* 0x0005b800010e7983 */ /* 0x000f220000300800 */
[----:B------:R-:W-:-:S03]  /*21470*/  ISETP.GT.U32.AND P2, PT, R3, R7, PT ;  /* 0x000000070300720c */ /* 0x000fc60003f44070 */
[----:B------:R-:W4:Y:S01]  /*21480*/  LDL.LU R13, [R1+0x5ac] ;  /* 0x0005ac00010d7983 */ /* 0x000f220000300800 */
[----:B------:R-:W-:-:S03]  /*21490*/  @!P4 IMAD.IADD R2, R2, 0x1, -R3 ;  /* 0x000000010202c824 */ /* 0x000fc600078e0a03 */
[----:B------:R-:W4:Y:S01]  /*214a0*/  LDL.LU R12, [R1+0x5a8] ;  /* 0x0005a800010c7983 */ /* 0x000f220000300800 */
[----:B------:R-:W-:Y:S01]  /*214b0*/  ISETP.GE.AND P4, PT, R11, RZ, PT ;  /* 0x000000ff0b00720c */ /* 0x000fe20003f86270 */
[--C-:B------:R-:W-:Y:S01]  /*214c0*/  @!P3 IMAD.IADD R5, R5, 0x1, -R3.reuse ;  /* 0x000000010505b824 */ /* 0x100fe200078e0a03 */
[----:B------:R-:W-:Y:S01]  /*214d0*/  ISETP.GE.AND P3, PT, R10, RZ, PT ;  /* 0x000000ff0a00720c */ /* 0x000fe20003f66270 */
[----:B------:R-:W-:Y:S01]  /*214e0*/  @!P0 IMAD.IADD R6, R6, 0x1, -R3 ;  /* 0x0000000106068824 */ /* 0x000fe200078e0a03 */
[----:B------:R-:W4:Y:S01]  /*214f0*/  LDL.LU R11, [R1+0x5a4] ;  /* 0x0005a400010b7983 */ /* 0x000f220000300800 */
[----:B------:R-:W-:-:S03]  /*21500*/  ISETP.GE.AND P0, PT, R9, RZ, PT ;  /* 0x000000ff0900720c */ /* 0x000fc60003f06270 */
[----:B------:R-:W4:Y:S04]  /*21510*/  LDL.LU R10, [R1+0x598] ;  /* 0x00059800010a7983 */ /* 0x000f280000300800 */
[----:B------:R-:W4:Y:S01]  /*21520*/  LDL.LU R9, [R1+0x594] ;  /* 0x0005940001097983 */ /* 0x000f220000300800 */
[----:B0-----:R-:W-:Y:S01]  /*21530*/  LOP3.LUT R252, R252, 0x7f, RZ, 0xc0, !PT ;  /* 0x0000007ffcfc7812 */ /* 0x001fe200078ec0ff */
[----:B------:R-:W-:Y:S02]  /*21540*/  @!P2 IMAD.IADD R7, R7, 0x1, -R3 ;  /* 0x000000010707a824 */ /* 0x000fe400078e0a03 */
[----:B------:R-:W4:Y:S01]  /*21550*/  LDL.LU R8, [R1+0x590] ;  /* 0x0005900001087983 */ /* 0x000f220000300800 */
[----:B------:R-:W-:Y:S01]  /*21560*/  ISETP.GE.AND P2, PT, R0, RZ, PT ;  /* 0x000000ff0000720c */ /* 0x000fe20003f46270 */
[----:B-1----:R-:W-:-:S02]  /*21570*/  IMAD R0, R252, UR5, RZ ;  /* 0x00000005fc007c24 */ /* 0x002fc4000f8e02ff */
[----:B------:R-:W4:Y:S01]  /*21580*/  LDL.LU R252, [R1+0x58c] ;  /* 0x00058c0001fc7983 */ /* 0x000f220000300800 */
[----:B------:R-:W-:Y:S02]  /*21590*/  @!P6 IMAD.MOV R250, RZ, RZ, -R250 ;  /* 0x000000fffffae224 */ /* 0x000fe400078e0afa */
[----:B------:R-:W-:Y:S01]  /*215a0*/  @!P1 IMAD.MOV R251, RZ, RZ, -R251 ;  /* 0x000000fffffb9224 */ /* 0x000fe200078e0afb */
[----:B------:R-:W-:Y:S01]  /*215b0*/  IADD3 R3, P6, R0, UR8, RZ ;  /* 0x0000000800037c10 */ /* 0x000fe2000ffde0ff */
[----:B------:R-:W-:Y:S01]  /*215c0*/  @!P4 IMAD.MOV R2, RZ, RZ, -R2 ;  /* 0x000000ffff02c224 */ /* 0x000fe200078e0a02 */
[----:B------:R-:W-:Y:S01]  /*215d0*/  ISETP.NE.AND P1, PT, R125, RZ, PT ;  /* 0x000000ff7d00720c */ /* 0x000fe20003f25270 */
[----:B------:R-:W-:Y:S01]  /*215e0*/  ULDC UR8, c[0x0][0x234] ;  /* 0x00008d0000087ab9 */ /* 0x000fe20000000800 */
[----:B------:R-:W-:Y:S01]  /*215f0*/  LOP3.LUT R125, RZ, R125, RZ, 0x33, !PT ;  /* 0x0000007dff7d7212 */ /* 0x000fe200078e33ff */
[----:B------:R2:W-:Y:S03]  /*21600*/  STL [R1+0x1d64], R3 ;  /* 0x001d640301007387 */ /* 0x0005e60000100800 */
[----:B--2---:R-:W-:-:S02]  /*21610*/  SEL R3, R125, R21, !P1 ;  /* 0x000000157d037207 */ /* 0x004fc40004800000 */
[----:B---3--:R-:W-:-:S03]  /*21620*/  SEL R20, R125, R20, !P1 ;  /* 0x000000147d147207 */ /* 0x008fc60004800000 */
[----:B------:R0:W-:Y:S01]  /*21630*/  STL [R1+0xcc], R3 ;  /* 0x0000cc0301007387 */ /* 0x0001e20000100800 */
[----:B----4-:R-:W-:-:S03]  /*21640*/  SEL R19, R125, R19, !P1 ;  /* 0x000000137d137207 */ /* 0x010fc60004800000 */
[----:B------:R-:W-:Y:S01]  /*21650*/  STL [R1+0xd4], R20 ;  /* 0x0000d41401007387 */ /* 0x000fe20000100800 */
[----:B0-----:R-:W-:-:S03]  /*21660*/  SEL R3, R125, R18, !P1 ;  /* 0x000000127d037207 */ /* 0x001fc60004800000 */
[----:B------:R-:W-:Y:S01]  /*21670*/  STL [R1+0xf0], R19 ;  /* 0x0000f01301007387 */ /* 0x000fe20000100800 */
[C---:B------:R-:W-:Y:S02]  /*21680*/  SEL R17, R125.reuse, R17, !P1 ;  /* 0x000000117d117207 */ /* 0x040fe40004800000 */
[C---:B------:R-:W-:Y:S01]  /*21690*/  SEL R16, R125.reuse, R16, !P1 ;  /* 0x000000107d107207 */ /* 0x040fe20004800000 */
[----:B------:R0:W-:Y:S04]  /*216a0*/  STL [R1+0xfc], R3 ;  /* 0x0000fc0301007387 */ /* 0x0001e80000100800 */
[----:B------:R-:W-:Y:S01]  /*216b0*/  STL [R1+0x154], R17 ;  /* 0x0001541101007387 */ /* 0x000fe20000100800 */
[----:B0-----:R-:W-:-:S03]  /*216c0*/  SEL R3, R125, R15, !P1 ;  /* 0x0000000f7d037207 */ /* 0x001fc60004800000 */
[----:B------:R-:W-:Y:S01]  /*216d0*/  STL [R1+0x1a4], R16 ;  /* 0x0001a41001007387 */ /* 0x000fe20000100800 */
[C---:B------:R-:W-:Y:S02]  /*216e0*/  SEL R14, R125.reuse, R14, !P1 ;  /* 0x0000000e7d0e7207 */ /* 0x040fe40004800000 */
[C---:B------:R-:W-:Y:S01]  /*216f0*/  SEL R13, R125.reuse, R13, !P1 ;  /* 0x0000000d7d0d7207 */ /* 0x040fe20004800000 */
[----:B------:R0:W-:Y:S04]  /*21700*/  STL [R1+0x1d4], R3 ;  /* 0x0001d40301007387 */ /* 0x0001e80000100800 */
[----:B------:R-:W-:Y:S01]  /*21710*/  STL [R1+0x1e4], R14 ;  /* 0x0001e40e01007387 */ /* 0x000fe20000100800 */
[C---:B------:R-:W-:Y:S02]  /*21720*/  SEL R11, R125.reuse, R11, !P1 ;  /* 0x0000000b7d0b7207 */ /* 0x040fe40004800000 */
[C---:B0-----:R-:W-:Y:S01]  /*21730*/  SEL R3, R125.reuse, R12, !P1 ;  /* 0x0000000c7d037207 */ /* 0x041fe20004800000 */
[----:B------:R-:W-:Y:S01]  /*21740*/  STL [R1+0x1ec], R13 ;  /* 0x0001ec0d01007387 */ /* 0x000fe20000100800 */
[----:B------:R-:W-:-:S03]  /*21750*/  SEL R10, R125, R10, !P1 ;  /* 0x0000000a7d0a7207 */ /* 0x000fc60004800000 */
[----:B------:R0:W-:Y:S04]  /*21760*/  STL [R1+0x1fc], R3 ;  /* 0x0001fc0301007387 */ /* 0x0001e80000100800 */
[----:B------:R-:W-:Y:S01]  /*21770*/  STL [R1+0x214], R11 ;  /* 0x0002140b01007387 */ /* 0x000fe20000100800 */
[----:B0-----:R-:W-:-:S03]  /*21780*/  SEL R3, R125, R9, !P1 ;  /* 0x000000097d037207 */ /* 0x001fc60004800000 */
[----:B------:R-:W-:Y:S01]  /*21790*/  STL [R1+0x220], R10 ;  /* 0x0002200a01007387 */ /* 0x000fe20000100800 */
[----:B------:R-:W-:-:S03]  /*217a0*/  SEL R9, R125, R8, !P1 ;  /* 0x000000087d097207 */ /* 0x000fc60004800000 */
[----:B------:R0:W-:Y:S01]  /*217b0*/  STL [R1+0x254], R3 ;  /* 0x0002540301007387 */ /* 0x0001e20000100800 */
[----:B------:R-:W-:-:S03]  /*217c0*/  SEL R8, R125, R252, !P1 ;  /* 0x000000fc7d087207 */ /* 0x000fc60004800000 */
[----:B0-----:R-:W2:Y:S04]  /*217d0*/  LDL.LU R3, [R1+0x588] ;  /* 0x0005880001037983 */ /* 0x001ea80000300800 */
[----:B------:R0:W-:Y:S04]  /*217e0*/  STL [R1+0x25c], R9 ;  /* 0x00025c0901007387 */ /* 0x0001e80000100800 */
[----:B------:R-:W3:Y:S04]  /*217f0*/  LDL.LU R36, [R1+0x580] ;  /* 0x0005800001247983 */ /* 0x000ee80000300800 */
[----:B------:R1:W-:Y:S04]  /*21800*/  STL [R1+0x260], R8 ;  /* 0x0002600801007387 */ /* 0x0003e80000100800 */
[----:B------:R-:W4:Y:S04]  /*21810*/  LDL.LU R35, [R1+0x578] ;  /* 0x0005780001237983 */ /* 0x000f280000300800 */
        /* <DEDUP_REMOVED lines=25> */
[----:B0-----:R-:W4:Y:S04]  /*219b0*/  LDL.LU R9, [R1+0x4cc] ;  /* 0x0004cc0001097983 */ /* 0x001f280000300800 */
[----:B-1----:R-:W4:Y:S04]  /*219c0*/  LDL.LU R8, [R1+0x4c8] ;  /* 0x0004c80001087983 */ /* 0x002f280000300800 */
[----:B------:R-:W4:Y:S01]  /*219d0*/  LDL.LU R252, [R1+0x414] ;  /* 0x0004140001fc7983 */ /* 0x000f220000300800 */
[----:B--2---:R-:W-:-:S05]  /*219e0*/  SEL R3, R125, R3, !P1 ;  /* 0x000000037d037207 */ /* 0x004fca0004800000 */
[----:B------:R3:W-:Y:S02]  /*219f0*/  STL [R1+0x274], R3 ;  /* 0x0002740301007387 */ /* 0x0007e40000100800 */
[C---:B---3--:R-:W-:Y:S02]  /*21a00*/  SEL R3, R125.reuse, R36, !P1 ;  /* 0x000000247d037207 */ /* 0x048fe40004800000 */
[C---:B----4-:R-:W-:Y:S02]  /*21a10*/  SEL R35, R125.reuse, R35, !P1 ;  /* 0x000000237d237207 */ /* 0x050fe40004800000 */
        /* <DEDUP_REMOVED lines=13> */
[----:B------:R0:W-:Y:S01]  /*21af0*/  STL [R1+0x2cc], R3 ;  /* 0x0002cc0301007387 */ /* 0x0001e20000100800 */
[----:B------:R-:W-:-:S03]  /*21b00*/  SEL R26, R125, R26, !P1 ;  /* 0x0000001a7d1a7207 */ /* 0x000fc60004800000 */
[----:B------:R-:W-:Y:S01]  /*21b10*/  STL [R1+0x2e4], R29 ;  /* 0x0002e41d01007387 */ /* 0x000fe20000100800 */
[C---:B------:R-:W-:Y:S02]  /*21b20*/  SEL R25, R125.reuse, R25, !P1 ;  /* 0x000000197d197207 */ /* 0x040fe40004800000 */
[C---:B0-----:R-:W-:Y:S01]  /*21b30*/  SEL R3, R125.reuse, R27, !P1 ;  /* 0x0000001b7d037207 */ /* 0x041fe20004800000 */
[----:B------:R-:W-:Y:S04]  /*21b40*/  STL [R1+0x2e8], R28 ;  /* 0x0002e81c01007387 */ /* 0x000fe80000100800 */
        /* <DEDUP_REMOVED lines=499> */
[C---:B------:R-:W-:Y:S02]  /*23a80*/  SEL R9, R125.reuse, R8, !P1 ;  /* 0x000000087d097207 */ /* 0x040fe40004800000 */
[C---:B------:R-:W-:Y:S01]  /*23a90*/  SEL R8, R125.reuse, R252, !P1 ;  /* 0x000000fc7d087207 */ /* 0x040fe20004800000 */
[----:B------:R0:W-:Y:S04]  /*23aa0*/  STL [R1+0x39c], R3 ;  /* 0x00039c0301007387 */ /* 0x0001e80000100800 */
        /* <DEDUP_REMOVED lines=34> */
[----:B------:R0:W-:Y:S01]  /*23cd0*/  STL [R1+0x380], R3 ;  /* 0x0003800301007387 */ /* 0x0001e20000100800 */
[C---:B---3--:R-:W-:Y:S02]  /*23ce0*/  SEL R36, R125.reuse, R36, !P1 ;  /* 0x000000247d247207 */ /* 0x048fe40004800000 */
[----:B----4-:R-:W-:-:S03]  /*23cf0*/  SEL R35, R125, R35, !P1 ;  /* 0x000000237d237207 */ /* 0x010fc60004800000 */
[----:B------:R-:W-:Y:S01]  /*23d00*/  STL [R1+0x378], R36 ;  /* 0x0003782401007387 */ /* 0x000fe20000100800 */
[----:B0-----:R-:W-:-:S03]  /*23d10*/  SEL R3, R125, R34, !P1 ;  /* 0x000000227d037207 */ /* 0x001fc60004800000 */
[----:B------:R-:W-:Y:S01]  /*23d20*/  STL [R1+0x36c], R35 ;  /* 0x00036c2301007387 */ /* 0x000fe20000100800 */
[----:B------:R-:W-:-:S03]  /*23d30*/  SEL R33, R125, R33, !P1 ;  /* 0x000000217d217207 */ /* 0x000fc60004800000 */
[----:B------:R0:W-:Y:S01]  /*23d40*/  STL [R1+0x360], R3 ;  /* 0x0003600301007387 */ /* 0x0001e20000100800 */
[----:B------:R-:W-:-:S03]  /*23d50*/  SEL R32, R125, R32, !P1 ;  /* 0x000000207d207207 */ /* 0x000fc60004800000 */
        /* <DEDUP_REMOVED lines=45> */
[----:B0-----:R-:W-:-:S03]  /*24030*/  SEL R3, R125, R10, !P1 ;  /* 0x0000000a7d037207 */ /* 0x001fc60004800000 */
[----:B------:R-:W-:Y:S04]  /*24040*/  STL [R1+0x2a8], R11 ;  /* 0x0002a80b01007387 */ /* 0x000fe80000100800 */
[----:B------:R0:W-:Y:S04]  /*24050*/  STL [R1+0x2a0], R3 ;  /* 0x0002a00301007387 */ /* 0x0001e80000100800 */
[----:B------:R1:W-:Y:S04]  /*24060*/  STL [R1+0x298], R9 ;  /* 0x0002980901007387 */ /* 0x0003e80000100800 */
[----:B------:R-:W2:Y:S01]  /*24070*/  LDL.LU R36, [R1+0x78] ;  /* 0x0000780001247983 */ /* 0x000ea20000300800 */
[----:B0-----:R-:W-:-:S03]  /*24080*/  SEL R3, R125, R252, !P1 ;  /* 0x000000fc7d037207 */ /* 0x001fc60004800000 */
[----:B------:R0:W-:Y:S04]  /*24090*/  STL [R1+0x290], R8 ;  /* 0x0002900801007387 */ /* 0x0001e80000100800 */
[----:B------:R-:W3:Y:S04]  /*240a0*/  LDL.LU R35, [R1+0x74] ;  /* 0x0000740001237983 */ /* 0x000ee80000300800 */
[----:B------:R4:W-:Y:S04]  /*240b0*/  STL [R1+0x288], R3 ;  /* 0x0002880301007387 */ /* 0x0009e80000100800 */
        /* <DEDUP_REMOVED lines=25> */
[----:B-1----:R-:W3:Y:S04]  /*24250*/  LDL.LU R9, [R1+0xc] ;  /* 0x00000c0001097983 */ /* 0x002ee80000300800 */
[----:B0-----:R-:W3:Y:S04]  /*24260*/  LDL.LU R8, [R1+0x8] ;  /* 0x0000080001087983 */ /* 0x001ee80000300800 */
[----:B------:R-:W3:Y:S04]  /*24270*/  LDL.LU R252, [R1+0x4] ;  /* 0x0000040001fc7983 */ /* 0x000ee80000300800 */
[----:B----4-:R-:W4:Y:S01]  /*24280*/  LDL.LU R3, [R1] ;  /* 0x0000000001037983 */ /* 0x010f220000300800 */
[----:B--2---:R-:W-:-:S05]  /*24290*/  SEL R36, R125, R36, !P1 ;  /* 0x000000247d247207 */ /* 0x004fca0004800000 */
[----:B------:R0:W-:Y:S01]  /*242a0*/  STL [R1+0x27c], R36 ;  /* 0x00027c2401007387 */ /* 0x0001e20000100800 */
[----:B---3--:R-:W-:-:S03]  /*242b0*/  SEL R35, R125, R35, !P1 ;  /* 0x000000237d237207 */ /* 0x008fc60004800000 */
[----:B0-----:R-:W2:Y:S01]  /*242c0*/  LDL.LU R36, [R1+0x1e50] ;  /* 0x001e500001247983 */ /* 0x001ea20000300800 */
[----:B------:R-:W-:-:S03]  /*242d0*/  SEL R34, R125, R34, !P1 ;  /* 0x000000227d227207 */ /* 0x000fc60004800000 */
[----:B------:R0:W-:Y:S01]  /*242e0*/  STL [R1+0x278], R35 ;  /* 0x0002782301007387 */ /* 0x0001e20000100800 */
[C---:B------:R-:W-:Y:S02]  /*242f0*/  SEL R33, R125.reuse, R33, !P1 ;  /* 0x000000217d217207 */ /* 0x040fe40004800000 */
[C---:B------:R-:W-:Y:S01]  /*24300*/  SEL R32, R125.reuse, R32, !P1 ;  /* 0x000000207d207207 */ /* 0x040fe20004800000 */
[----:B0-----:R-:W3:Y:S01]  /*24310*/  LDL.LU R35, [R1+0x1e4c] ;  /* 0x001e4c0001237983 */ /* 0x001ee20000300800 */
[----:B------:R-:W-:-:S03]  /*24320*/  SEL R31, R125, R31, !P1 ;  /* 0x0000001f7d1f7207 */ /* 0x000fc60004800000 */
[----:B------:R0:W-:Y:S01]  /*24330*/  STL [R1+0x270], R34 ;  /* 0x0002702201007387 */ /* 0x0001e20000100800 */
[C---:B------:R-:W-:Y:S02]  /*24340*/  SEL R30, R125.reuse, R30, !P1 ;  /* 0x0000001e7d1e7207 */ /* 0x040fe40004800000 */
[C---:B------:R-:W-:Y:S01]  /*24350*/  SEL R29, R125.reuse, R29, !P1 ;  /* 0x0000001d7d1d7207 */ /* 0x040fe20004800000 */
[----:B0-----:R-:W2:Y:S04]  /*24360*/  LDL.LU R34, [R1+0x1e48] ;  /* 0x001e480001227983 */ /* 0x001ea80000300800 */
[----:B------:R0:W-:Y:S01]  /*24370*/  STL [R1+0x268], R33 ;  /* 0x0002682101007387 */ /* 0x0001e20000100800 */
[C---:B------:R-:W-:Y:S02]  /*24380*/  SEL R28, R125.reuse, R28, !P1 ;  /* 0x0000001c7d1c7207 */ /* 0x040fe40004800000 */
[C---:B------:R-:W-:Y:S01]  /*24390*/  SEL R27, R125.reuse, R27, !P1 ;  /* 0x0000001b7d1b7207 */ /* 0x040fe20004800000 */
[----:B0-----:R-:W3:Y:S04]  /*243a0*/  LDL.LU R33, [R1+0x1e44] ;  /* 0x001e440001217983 */ /* 0x001ee80000300800 */
[----:B------:R0:W-:Y:S01]  /*243b0*/  STL [R1+0x264], R32 ;  /* 0x0002642001007387 */ /* 0x0001e20000100800 */
[----:B------:R-:W-:-:S03]  /*243c0*/  SEL R26, R125, R26, !P1 ;  /* 0x0000001a7d1a7207 */ /* 0x000fc60004800000 */
[----:B0-----:R-:W2:Y:S04]  /*243d0*/  LDL.LU R32, [R1+0x1e40] ;  /* 0x001e400001207983 */ /* 0x001ea80000300800 */
[----:B------:R0:W-:Y:S01]  /*243e0*/  STL [R1+0x258], R31 ;  /* 0x0002581f01007387 */ /* 0x0001e20000100800 */
[----:B------:R-:W-:-:S03]  /*243f0*/  SEL R25, R125, R25, !P1 ;  /* 0x000000197d197207 */ /* 0x000fc60004800000 */
        /* <DEDUP_REMOVED lines=55> */
[----:B------:R0:W-:Y:S04]  /*24770*/  STL [R1+0x1e0], R12 ;  /* 0x0001e00c01007387 */ /* 0x0001e80000100800 */
[----:B0-----:R-:W2:Y:S04]  /*24780*/  LDL.LU R12, [R1+0x1df0] ;  /* 0x001df000010c7983 */ /* 0x001ea80000300800 */
[----:B------:R0:W-:Y:S04]  /*24790*/  STL [R1+0x1dc], R11 ;  /* 0x0001dc0b01007387 */ /* 0x0001e80000100800 */
        /* <DEDUP_REMOVED lines=8> */
[----:B0-----:R-:W3:Y:S01]  /*24820*/  LDL.LU R252, [R1+0x1ddc] ;  /* 0x001ddc0001fc7983 */ /* 0x001ee20000300800 */
[----:B----4-:R-:W-:-:S05]  /*24830*/  SEL R3, R125, R3, !P1 ;  /* 0x000000037d037207 */ /* 0x010fca0004800000 */
[----:B------:R3:W-:Y:S01]  /*24840*/  STL [R1+0x1c0], R3 ;  /* 0x0001c00301007387 */ /* 0x0007e20000100800 */
[C---:B------:R-:W-:Y:S02]  /*24850*/  SEL R84, R125.reuse, R84, !P1 ;  /* 0x000000547d547207 */ /* 0x040fe40004800000 */
[C---:B------:R-:W-:Y:S02]  /*24860*/  SEL R85, R125.reuse, R85, !P1 ;  /* 0x000000557d557207 */ /* 0x040fe40004800000 */
[C---:B------:R-:W-:Y:S02]  /*24870*/  SEL R86, R125.reuse, R86, !P1 ;  /* 0x000000567d567207 */ /* 0x040fe40004800000 */
[C---:B------:R-:W-:Y:S02]  /*24880*/  SEL R87, R125.reuse, R87, !P1 ;  /* 0x000000577d577207 */ /* 0x040fe40004800000 */
[C---:B------:R-:W-:Y:S02]  /*24890*/  SEL R88, R125.reuse, R88, !P1 ;  /* 0x000000587d587207 */ /* 0x040fe40004800000 */
[----:B------:R-:W-:-:S02]  /*248a0*/  SEL R89, R125, R89, !P1 ;  /* 0x000000597d597207 */ /* 0x000fc40004800000 */
        /* <DEDUP_REMOVED lines=21> */
[C---:B---3--:R-:W-:Y:S02]  /*24a00*/  SEL R3, R125.reuse, R252, !P1 ;  /* 0x000000fc7d037207 */ /* 0x048fe40004800000 */
[C---:B--2---:R-:W-:Y:S02]  /*24a10*/  SEL R252, R125.reuse, R8, !P1 ;  /* 0x000000087dfc7207 */ /* 0x044fe40004800000 */
[C---:B------:R-:W-:Y:S01]  /*24a20*/  SEL R8, R125.reuse, R9, !P1 ;  /* 0x000000097d087207 */ /* 0x040fe20004800000 */
[----:B------:R0:W-:Y:S01]  /*24a30*/  STL [R1+0x1b8], R3 ;  /* 0x0001b80301007387 */ /* 0x0001e20000100800 */
[----:B------:R-:W-:-:S03]  /*24a40*/  SEL R9, R125, R11, !P1 ;  /* 0x0000000b7d097207 */ /* 0x000fc60004800000 */
[----:B------:R-:W-:Y:S01]  /*24a50*/  STL [R1+0x1b4], R252 ;  /* 0x0001b4fc01007387 */ /* 0x000fe20000100800 */
[----:B0-----:R-:W-:-:S03]  /*24a60*/  SEL R3, R125, R10, !P1 ;  /* 0x0000000a7d037207 */ /* 0x001fc60004800000 */
[----:B------:R0:W-:Y:S04]  /*24a70*/  STL [R1+0x1ac], R8 ;  /* 0x0001ac0801007387 */ /* 0x0001e80000100800 */
[----:B------:R1:W-:Y:S01]  /*24a80*/  STL [R1+0x1a8], R3 ;  /* 0x0001a80301007387 */ /* 0x0003e20000100800 */
[----:B0-----:R-:W-:-:S03]  /*24a90*/  SEL R8, R125, R12, !P1 ;  /* 0x0000000c7d087207 */ /* 0x001fc60004800000 */
[----:B------:R0:W-:Y:S01]  /*24aa0*/  STL [R1+0x1a0], R9 ;  /* 0x0001a00901007387 */ /* 0x0001e20000100800 */
[----:B-1----:R-:W-:-:S03]  /*24ab0*/  SEL R3, R125, R13, !P1 ;  /* 0x0000000d7d037207 */ /* 0x002fc60004800000 */
[----:B------:R1:W-:Y:S04]  /*24ac0*/  STL [R1+0x19c], R8 ;  /* 0x00019c0801007387 */ /* 0x0003e80000100800 */
[----:B------:R2:W-:Y:S01]  /*24ad0*/  STL [R1+0x198], R3 ;  /* 0x0001980301007387 */ /* 0x0005e20000100800 */
[C---:B0-----:R-:W-:Y:S02]  /*24ae0*/  SEL R9, R125.reuse, R14, !P1 ;  /* 0x0000000e7d097207 */ /* 0x041fe40004800000 */
[----:B-1----:R-:W-:-:S03]  /*24af0*/  SEL R8, R125, R15, !P1 ;  /* 0x0000000f7d087207 */ /* 0x002fc60004800000 */
[----:B------:R0:W-:Y:S01]  /*24b00*/  STL [R1+0x190], R9 ;  /* 0x0001900901007387 */ /* 0x0001e20000100800 */
[----:B--2---:R-:W-:-:S03]  /*24b10*/  SEL R3, R125, R16, !P1 ;  /* 0x000000107d037207 */ /* 0x004fc60004800000 */
        /* <DEDUP_REMOVED lines=126> */
[----:B------:R1:W-:Y:S01]  /*25300*/  STL [R1+0x1c], R8 ;  /* 0x00001c0801007387 */ /* 0x0003e20000100800 */
[----:B------:R-:W-:-:S03]  /*25310*/  SEL R252, R125, R83, !P1 ;  /* 0x000000537dfc7207 */ /* 0x000fc60004800000 */
[----:B------:R2:W-:Y:S01]  /*25320*/  STL [R1+0x14], R3 ;  /* 0x0000140301007387 */ /* 0x0005e20000100800 */
[C---:B0-----:R-:W-:Y:S02]  /*25330*/  SEL R9, R125.reuse, R80, !P1 ;  /* 0x000000507d097207 */ /* 0x041fe40004800000 */
[C---:B-1----:R-:W-:Y:S02]  /*25340*/  SEL R8, R125.reuse, R81, !P1 ;  /* 0x000000517d087207 */ /* 0x042fe40004800000 */
[C---:B--2---:R-:W-:Y:S01]  /*25350*/  SEL R3, R125.reuse, R82, !P1 ;  /* 0x000000527d037207 */ /* 0x044fe20004800000 */
[----:B------:R0:W-:Y:S04]  /*25360*/  STL [R1+0x10], R9 ;  /* 0x0000100901007387 */ /* 0x0001e80000100800 */
[----:B------:R-:W-:Y:S04]  /*25370*/  STL [R1+0x1d68], R3 ;  /* 0x001d680301007387 */ /* 0x000fe80000100800 */
[----:B------:R1:W-:Y:S04]  /*25380*/  STL [R1+0x8], R8 ;  /* 0x0000080801007387 */ /* 0x0003e80000100800 */
[----:B------:R-:W-:Y:S04]  /*25390*/  STL [R1+0x1d6c], R252 ;  /* 0x001d6cfc01007387 */ /* 0x000fe80000100800 */
        /* <DEDUP_REMOVED lines=15> */
[----:B------:R2:W-:Y:S04]  /*25490*/  STL [R1+0x1dac], R99 ;  /* 0x001dac6301007387 */ /* 0x0005e80000100800 */
[----:B------:R-:W-:Y:S04]  /*254a0*/  STL [R1+0x1db0], R100 ;  /* 0x001db06401007387 */ /* 0x000fe80000100800 */
[----:B------:R-:W-:Y:S04]  /*254b0*/  STL [R1+0x1db4], R101 ;  /* 0x001db46501007387 */ /* 0x000fe80000100800 */
[----:B------:R-:W-:Y:S04]  /*254c0*/  STL [R1+0x1db8], R102 ;  /* 0x001db86601007387 */ /* 0x000fe80000100800 */
[----:B------:R-:W-:Y:S04]  /*254d0*/  STL [R1+0x1dbc], R103 ;  /* 0x001dbc6701007387 */ /* 0x000fe80000100800 */
[----:B------:R-:W-:Y:S04]  /*254e0*/  STL [R1+0x1dc0], R104 ;  /* 0x001dc06801007387 */ /* 0x000fe80000100800 */
[----:B------:R-:W-:Y:S01]  /*254f0*/  STL [R1+0x1dc4], R105 ;  /* 0x001dc46901007387 */ /* 0x000fe20000100800 */
[----:B------:R-:W-:-:S03]  /*25500*/  SEL R80, R125, R2, !P1 ;  /* 0x000000027d507207 */ /* 0x000fc60004800000 */
[----:B------:R-:W-:Y:S01]  /*25510*/  STL [R1+0x1dc8], R106 ;  /* 0x001dc86a01007387 */ /* 0x000fe20000100800 */
[----:B------:R-:W-:Y:S01]  /*25520*/  LEA.HI.X.SX32 R2, R0, UR9, 0x1, P6 ;  /* 0x0000000900027c11 */ /* 0x000fe2000b0f0eff */
[----:B------:R-:W-:Y:S02]  /*25530*/  ULDC UR9, c[0x0][0x240] ;  /* 0x0000900000097ab9 */ /* 0x000fe40000000800 */
[----:B------:R-:W-:Y:S04]  /*25540*/  STL [R1+0x1dcc], R107 ;  /* 0x001dcc6b01007387 */ /* 0x000fe80000100800 */
[----:B------:R-:W-:Y:S04]  /*25550*/  STL [R1+0x1dd0], R108 ;  /* 0x001dd06c01007387 */ /* 0x000fe80000100800 */
[----:B------:R-:W-:Y:S04]  /*25560*/  STL [R1+0x1dd4], R109 ;  /* 0x001dd46d01007387 */ /* 0x000fe80000100800 */
[----:B------:R-:W-:Y:S04]  /*25570*/  STL [R1+0x1dd8], R110 ;  /* 0x001dd86e01007387 */ /* 0x000fe80000100800 */
[----:B------:R-:W3:Y:S04]  /*25580*/  LDL.LU R0, [R1+0x5f4] ;  /* 0x0005f40001007983 */ /* 0x000ee80000300800 */
[----:B------:R-:W4:Y:S04]  /*25590*/  LDL.LU R35, [R1+0xcc] ;  /* 0x0000cc0001237983 */ /* 0x000f280000300800 */
[----:B------:R-:W2:Y:S04]  /*255a0*/  LDL.LU R34, [R1+0xd4] ;  /* 0x0000d40001227983 */ /* 0x000ea80000300800 */
        /* <DEDUP_REMOVED lines=24> */
[----:B0-----:R-:W2:Y:S04]  /*25730*/  LDL.LU R9, [R1+0x320] ;  /* 0x0003200001097983 */ /* 0x001ea80000300800 */
[----:B-1----:R-:W2:Y:S04]  /*25740*/  LDL.LU R8, [R1+0x328] ;  /* 0x0003280001087983 */ /* 0x002ea80000300800 */
[----:B------:R0:W-:Y:S01]  /*25750*/  STL [R1+0x1d60], R2 ;  /* 0x001d600201007387 */ /* 0x0001e20000100800 */
[----:B---3--:R-:W-:-:S05]  /*25760*/  IMAD R0, R0, UR8, RZ ;  /* 0x0000000800007c24 */ /* 0x008fca000f8e02ff */
[----:B------:R1:W-:Y:S01]  /*25770*/  STL [R1+0x1d5c], R0 ;  /* 0x001d5c0001007387 */ /* 0x0003e20000100800 */
[----:B----4-:R-:W-:-:S03]  /*25780*/  IMAD R79, R35, UR9, RZ ;  /* 0x00000009234f7c24 */ /* 0x010fc6000f8e02ff */
[----:B------:R-:W3:Y:S01]  /*25790*/  LDL.LU R38, [R1+0x3c4] ;  /* 0x0003c40001267983 */ /* 0x000ee20000300800 */
[----:B--2---:R-:W-:-:S03]  /*257a0*/  IMAD R78, R34, UR9, RZ ;  /* 0x00000009224e7c24 */ /* 0x004fc6000f8e02ff */
[----:B------:R-:W2:Y:S01]  /*257b0*/  LDL.LU R37, [R1+0x3cc] ;  /* 0x0003cc0001257983 */ /* 0x000ea20000300800 */
[----:B------:R-:W-:-:S03]  /*257c0*/  IMAD R77, R33, UR9, RZ ;  /* 0x00000009214d7c24 */ /* 0x000fc6000f8e02ff */
[----:B------:R-:W4:Y:S01]  /*257d0*/  LDL.LU R36, [R1+0x3d0] ;  /* 0x0003d00001247983 */ /* 0x000f220000300800 */
        /* <DEDUP_REMOVED lines=49> */
[----:B------:R-:W4:Y:S04]  /*25af0*/  LDL.LU R11, [R1+0x444] ;  /* 0x00044400010b7983 */ /* 0x000f280000300800 */
[----:B------:R-:W4:Y:S04]  /*25b00*/  LDL.LU R10, [R1+0x448] ;  /* 0x00044800010a7983 */ /* 0x000f280000300800 */
[----:B------:R-:W4:Y:S04]  /*25b10*/  LDL.LU R9, [R1+0x44c] ;  /* 0x00044c0001097983 */ /* 0x000f280000300800 */
[----:B------:R-:W4:Y:S01]  /*25b20*/  LDL.LU R8, [R1+0x450] ;  /* 0x0004500001087983 */ /* 0x000f220000300800 */
[----:B---3--:R-:W-:-:S02]  /*25b30*/  IMAD R51, R38, UR9, RZ ;  /* 0x0000000926337c24 */ /* 0x008fc4000f8e02ff */
[----:B--2---:R-:W-:Y:S02]  /*25b40*/  IMAD R50, R37, UR9, RZ ;  /* 0x0000000925327c24 */ /* 0x004fe4000f8e02ff */
[----:B----4-:R-:W-:Y:S02]  /*25b50*/  IMAD R49, R36, UR9, RZ ;  /* 0x0000000924317c24 */ /* 0x010fe4000f8e02ff */
[----:B------:R-:W-:Y:S02]  /*25b60*/  IMAD R46, R33, UR9, RZ ;  /* 0x00000009212e7c24 */ /* 0x000fe4000f8e02ff */
[----:B------:R-:W-:Y:S02]  /*25b70*/  IMAD R45, R32, UR9, RZ ;  /* 0x00000009202d7c24 */ /* 0x000fe4000f8e02ff */
[----:B------:R-:W-:Y:S02]  /*25b80*/  IMAD R44, R31, UR9, RZ ;  /* 0x000000091f2c7c24 */ /* 0x000fe4000f8e02ff */
[----:B------:R-:W-:-:S02]  /*25b90*/  IMAD R43, R30, UR9, RZ ;  /* 0x000000091e2b7c24 */ /* 0x000fc4000f8e02ff */
[----:B------:R-:W-:Y:S02]  /*25ba0*/  IMAD R42, R29, UR9, RZ ;  /* 0x000000091d2a7c24 */ /* 0x000fe4000f8e02ff */
[----:B------:R-:W-:Y:S02]  /*25bb0*/  IMAD R41, R28, UR9, RZ ;  /* 0x000000091c297c24 */ /* 0x000fe4000f8e02ff */
        /* <DEDUP_REMOVED lines=8> */
[----:B------:R-:W2:Y:S01]  /*25c40*/  LDL.LU R20, [R1+0x454] ;  /* 0x0004540001147983 */ /* 0x000ea20000300800 */
[----:B------:R-:W-:-:S03]  /*25c50*/  IMAD R32, R19, UR9, RZ ;  /* 0x0000000913207c24 */ /* 0x000fc6000f8e02ff */
[----:B------:R-:W3:Y:S01]  /*25c60*/  LDL.LU R19, [R1+0x45c] ;  /* 0x00045c0001137983 */ /* 0x000ee20000300800 */
        /* <DEDUP_REMOVED lines=14> */
[----:B------:R-:W-:Y:S02]  /*25d50*/  IMAD R35, R22, UR9, RZ ;  /* 0x0000000916237c24 */ /* 0x000fe4000f8e02ff */
[----:B------:R-:W-:Y:S02]  /*25d60*/  IMAD R24, R11, UR9, RZ ;  /* 0x000000090b187c24 */ /* 0x000fe4000f8e02ff */
[----:B------:R-:W4:Y:S01]  /*25d70*/  LDL.LU R11, [R1+0x47c] ;  /* 0x00047c00010b7983 */ /* 0x000f220000300800 */
[----:B------:R-:W-:Y:S02]  /*25d80*/  IMAD R23, R10, UR9, RZ ;  /* 0x000000090a177c24 */ /* 0x000fe4000f8e02ff */
[----:B------:R-:W-:Y:S01]  /*25d90*/  IMAD R34, R21, UR9, RZ ;  /* 0x0000000915227c24 */ /* 0x000fe2000f8e02ff */
[----:B------:R-:W4:Y:S01]  /*25da0*/  LDL.LU R10, [R1+0x480] ;  /* 0x00048000010a7983 */ /* 0x000f220000300800 */
[----:B------:R-:W-:-:S03]  /*25db0*/  IMAD R22, R9, UR9, RZ ;  /* 0x0000000909167c24 */ /* 0x000fc6000f8e02ff */
[----:B------:R-:W4:Y:S01]  /*25dc0*/  LDL.LU R9, [R1+0x484] ;  /* 0x0004840001097983 */ /* 0x000f220000300800 */
[----:B------:R-:W-:-:S03]  /*25dd0*/  IMAD R21, R8, UR9, RZ ;  /* 0x0000000908157c24 */ /* 0x000fc6000f8e02ff */
[----:B------:R-:W4:Y:S04]  /*25de0*/  LDL.LU R8, [R1+0x488] ;  /* 0x0004880001087983 */ /* 0x000f280000300800 */
[----:B------:R-:W2:Y:S04]  /*25df0*/  LDL.LU R99, [R1+0x48c] ;  /* 0x00048c0001637983 */ /* 0x000ea80000300800 */
[----:B------:R-:W3:Y:S04]  /*25e00*/  LDL.LU R98, [R1+0x490] ;  /* 0x0004900001627983 */ /* 0x000ee80000300800 */
[----:B------:R-:W4:Y:S04]  /*25e10*/  LDL.LU R97, [R1+0x494] ;  /* 0x0004940001617983 */ /* 0x000f280000300800 */
[----:B------:R-:W4:Y:S04]  /*25e20*/  LDL.LU R96, [R1+0x498] ;  /* 0x0004980001607983 */ /* 0x000f280000300800 */
[----:B------:R-:W0:Y:S04]  /*25e30*/  LDL.LU R95, [R1+0x49c] ;  /* 0x00049c00015f7983 */ /* 0x000e280000300800 */
[----:B------:R-:W2:Y:S04]  /*25e40*/  LDL.LU R94, [R1+0x4a0] ;  /* 0x0004a000015e7983 */ /* 0x000ea80000300800 */
[----:B------:R-:W1:Y:S04]  /*25e50*/  LDL.LU R93, [R1+0x4a4] ;  /* 0x0004a400015d7983 */ /* 0x000e680000300800 */
[----:B------:R-:W3:Y:S04]  /*25e60*/  LDL.LU R92, [R1+0x4a8] ;  /* 0x0004a800015c7983 */ /* 0x000ee80000300800 */
        /* <DEDUP_REMOVED lines=9> */
[----:B------:R-:W4:Y:S01]  /*25f00*/  LDL.LU R3, [R1+0x4b8] ;  /* 0x0004b80001037983 */ /* 0x000f220000300800 */
[----:B------:R-:W-:-:S02]  /*25f10*/  @!P5 IMAD.MOV R4, RZ, RZ, -R4 ;  /* 0x000000ffff04d224 */ /* 0x000fc400078e0a04 */
[----:B------:R-:W-:Y:S02]  /*25f20*/  @!P2 IMAD.MOV R5, RZ, RZ, -R5 ;  /* 0x000000ffff05a224 */ /* 0x000fe400078e0a05 */
[----:B------:R-:W-:Y:S02]  /*25f30*/  @!P3 IMAD.MOV R6, RZ, RZ, -R6 ;  /* 0x000000ffff06b224 */ /* 0x000fe400078e0a06 */
[----:B------:R-:W-:Y:S01]  /*25f40*/  @!P0 IMAD.MOV R7, RZ, RZ, -R7 ;  /* 0x000000ffff078224 */ /* 0x000fe200078e0a07 */
        /* <DEDUP_REMOVED lines=93> */
[----:B------:R-:W-:Y:S01]  /*26520*/  SEL R205, R125, R205, !P1 ;  /* 0x000000cd7dcd7207 */ /* 0x000fe20004800000 */
[----:B0-----:R-:W-:-:S02]  /*26530*/  IMAD R2, R95, UR9, RZ ;  /* 0x000000095f027c24 */ /* 0x001fc4000f8e02ff */
[----:B--2---:R-:W-:-:S03]  /*26540*/  IMAD R94, R94, UR9, RZ ;  /* 0x000000095e5e7c24 */ /* 0x004fc6000f8e02ff */
[----:B------:R3:W-:Y:S01]  /*26550*/  STL [R1], R2 ;  /* 0x0000000201007387 */ /* 0x0007e20000100800 */
[----:B-1----:R-:W-:-:S03]  /*26560*/  IMAD R0, R93, UR9, RZ ;  /* 0x000000095d007c24 */ /* 0x002fc6000f8e02ff */
[----:B------:R-:W-:Y:S04]  /*26570*/  STL [R1+0xc], R94 ;  /* 0x00000c5e01007387 */ /* 0x000fe80000100800 */
[----:B------:R0:W-:Y:S01]  /*26580*/  STL [R1+0x18], R0 ;  /* 0x0000180001007387 */ /* 0x0001e20000100800 */
[----:B---3--:R-:W-:Y:S02]  /*26590*/  IMAD R2, R92, UR9, RZ ;  /* 0x000000095c027c24 */ /* 0x008fe4000f8e02ff */
[----:B----4-:R-:W-:-:S03]  /*265a0*/  IMAD R91, R91, UR9, RZ ;  /* 0x000000095b5b7c24 */ /* 0x010fc6000f8e02ff */
[----:B------:R1:W-:Y:S01]  /*265b0*/  STL [R1+0x24], R2 ;  /* 0x0000240201007387 */ /* 0x0003e20000100800 */
[----:B0-----:R-:W-:-:S03]  /*265c0*/  IMAD R0, R90, UR9, RZ ;  /* 0x000000095a007c24 */ /* 0x001fc6000f8e02ff */
[----:B------:R-:W-:Y:S01]  /*265d0*/  STL [R1+0x34], R91 ;  /* 0x0000345b01007387 */ /* 0x000fe20000100800 */
[----:B------:R-:W-:-:S03]  /*265e0*/  IMAD R88, R88, UR9, RZ ;  /* 0x0000000958587c24 */ /* 0x000fc6000f8e02ff */
[----:B------:R0:W-:Y:S01]  /*265f0*/  STL [R1+0x3c], R0 ;  /* 0x00003c0001007387 */ /* 0x0001e20000100800 */
[----:B-1----:R-:W-:-:S05]  /*26600*/  IMAD R2, R89, UR9, RZ ;  /* 0x0000000959027c24 */ /* 0x002fca000f8e02ff */
        /* <DEDUP_REMOVED lines=8> */
[----:B------:R-:W-:Y:S04]  /*26690*/  STL [R1+0x80], R85 ;  /* 0x0000805501007387 */ /* 0x000fe80000100800 */
[----:B------:R0:W-:Y:S01]  /*266a0*/  STL [R1+0x8c], R0 ;  /* 0x00008c0001007387 */ /* 0x0001e20000100800 */
[----:B-1----:R-:W-:Y:S02]  /*266b0*/  IMAD R2, R252, UR9, RZ ;  /* 0x00000009fc027c24 */ /* 0x002fe4000f8e02ff */
[----:B------:R-:W-:Y:S01]  /*266c0*/  IMAD R3, R3, UR9, RZ ;  /* 0x0000000903037c24 */ /* 0x000fe2000f8e02ff */
[----:B0-----:R-:W2:Y:S04]  /*266d0*/  LDL.LU R0, [R1+0x3c0] ;  /* 0x0003c00001007983 */ /* 0x001ea80000300800 */
[----:B------:R0:W-:Y:S04]  /*266e0*/  STL [R1+0x98], R2 ;  /* 0x0000980201007387 */ /* 0x0001e80000100800 */
[----:B0-----:R-:W3:Y:S04]  /*266f0*/  LDL.LU R2, [R1+0x3bc] ;  /* 0x0003bc0001027983 */ /* 0x001ee80000300800 */
        /* <DEDUP_REMOVED lines=9> */
[----:B------:R-:W-:-:S03]  /*26790*/  SEL R206, R125, R206, !P1 ;  /* 0x000000ce7dce7207 */ /* 0x000fc60004800000 */
[----:B------:R-:W4:Y:S01]  /*267a0*/  LDL.LU R102, [R1+0x5d0] ;  /* 0x0005d00001667983 */ /* 0x000f220000300800 */
[C---:B------:R-:W-:Y:S02]  /*267b0*/  SEL R207, R125.reuse, R207, !P1 ;  /* 0x000000cf7dcf7207 */ /* 0x040fe40004800000 */
[C---:B------:R-:W-:Y:S01]  /*267c0*/  SEL R208, R125.reuse, R208, !P1 ;  /* 0x000000d07dd07207 */ /* 0x040fe20004800000 */
[----:B------:R-:W4:Y:S01]  /*267d0*/  LDL.LU R101, [R1+0x5cc] ;  /* 0x0005cc0001657983 */ /* 0x000f220000300800 */
[C---:B------:R-:W-:Y:S02]  /*267e0*/  SEL R209, R125.reuse, R209, !P1 ;  /* 0x000000d17dd17207 */ /* 0x040fe40004800000 */
[C---:B------:R-:W-:Y:S01]  /*267f0*/  SEL R210, R125.reuse, R210, !P1 ;  /* 0x000000d27dd27207 */ /* 0x040fe20004800000 */
[----:B------:R-:W4:Y:S01]  /*26800*/  LDL.LU R100, [R1+0x5c8] ;  /* 0x0005c80001647983 */ /* 0x000f220000300800 */
        /* <DEDUP_REMOVED lines=44> */
[----:B------:R-:W-:Y:S01]  /*26ad0*/  SEL R125, R125, R7, !P1 ;  /* 0x000000077d7d7207 */ /* 0x000fe20004800000 */
[----:B------:R-:W-:Y:S02]  /*26ae0*/  IMAD R7, R99, UR9, RZ ;  /* 0x0000000963077c24 */ /* 0x000fe4000f8e02ff */
[----:B------:R-:W4:Y:S01]  /*26af0*/  LDL.LU R99, [R1+0x5c4] ;  /* 0x0005c40001637983 */ /* 0x000f220000300800 */
[----:B------:R-:W-:Y:S02]  /*26b00*/  IMAD R6, R98, UR9, RZ ;  /* 0x0000000962067c24 */ /* 0x000fe4000f8e02ff */
[----:B------:R-:W-:Y:S01]  /*26b10*/  IMAD R5, R97, UR9, RZ ;  /* 0x0000000961057c24 */ /* 0x000fe2000f8e02ff */
[----:B------:R-:W4:Y:S01]  /*26b20*/  LDL.LU R98, [R1+0x5c0] ;  /* 0x0005c00001627983 */ /* 0x000f220000300800 */
[----:B------:R-:W-:-:S03]  /*26b30*/  IMAD R4, R96, UR9, RZ ;  /* 0x0000000960047c24 */ /* 0x000fc6000f8e02ff */
        /* <DEDUP_REMOVED lines=15> */
[----:B0-----:R-:W4:Y:S01]  /*26c30*/  LDL.LU R3, [R1+0x580] ;  /* 0x0005800001037983 */ /* 0x001f220000300800 */
[----:B--2---:R-:W-:-:S05]  /*26c40*/  IMAD R0, R0, UR9, RZ ;  /* 0x0000000900007c24 */ /* 0x004fca000f8e02ff */
[----:B------:R3:W-:Y:S02]  /*26c50*/  STL [R1+0xb4], R0 ;  /* 0x0000b40001007387 */ /* 0x0007e40000100800 */
[----:B---3--:R-:W-:-:S05]  /*26c60*/  IMAD R0, R2, UR9, RZ ;  /* 0x0000000902007c24 */ /* 0x008fca000f8e02ff */
[----:B------:R0:W-:Y:S01]  /*26c70*/  STL [R1+0xbc], R0 ;  /* 0x0000bc0001007387 */ /* 0x0001e20000100800 */
[----:B----4-:R-:W-:Y:S02]  /*26c80*/  IMAD R2, R110, UR9, RZ ;  /* 0x000000096e027c24 */ /* 0x010fe4000f8e02ff */
[----:B------:R-:W-:-:S03]  /*26c90*/  IMAD R109, R109, UR9, RZ ;  /* 0x000000096d6d7c24 */ /* 0x000fc6000f8e02ff */
[----:B------:R1:W-:Y:S01]  /*26ca0*/  STL [R1+0xcc], R2 ;  /* 0x0000cc0201007387 */ /* 0x0003e20000100800 */
[----:B0-----:R-:W-:-:S03]  /*26cb0*/  IMAD R0, R108, UR9, RZ ;  /* 0x000000096c007c24 */ /* 0x001fc6000f8e02ff */
[----:B------:R-:W-:Y:S04]  /*26cc0*/  STL [R1+0xd4], R109 ;  /* 0x0000d46d01007387 */ /* 0x000fe80000100800 */
[----:B------:R0:W-:Y:S01]  /*26cd0*/  STL [R1+0xe4], R0 ;  /* 0x0000e40001007387 */ /* 0x0001e20000100800 */
[----:B-1----:R-:W-:Y:S02]  /*26ce0*/  IMAD R2, R107, UR9, RZ ;  /* 0x000000096b027c24 */ /* 0x002fe4000f8e02ff */
[----:B------:R-:W-:-:S03]  /*26cf0*/  IMAD R106, R106, UR9, RZ ;  /* 0x000000096a6a7c24 */ /* 0x000fc6000f8e02ff */
        /* <DEDUP_REMOVED lines=12> */
[----:B------:R1:W-:Y:S04]  /*26dc0*/  STL [R1+0x13c], R2 ;  /* 0x00013c0201007387 */ /* 0x0003e80000100800 */
[----:B------:R-:W-:Y:S01]  /*26dd0*/  STL [R1+0x14c], R100 ;  /* 0x00014c6401007387 */ /* 0x000fe20000100800 */
[----:B0-----:R-:W-:Y:S02]  /*26de0*/  IMAD R0, R99, UR9, RZ ;  /* 0x0000000963007c24 */ /* 0x001fe4000f8e02ff */
[----:B-1----:R-:W-:-:S03]  /*26df0*/  IMAD R2, R98, UR9, RZ ;  /* 0x0000000962027c24 */ /* 0x002fc6000f8e02ff */
[----:B------:R0:W-:Y:S01]  /*26e00*/  STL [R1+0x154], R0 ;  /* 0x0001540001007387 */ /* 0x0001e20000100800 */
[----:B------:R-:W-:-:S03]  /*26e10*/  IMAD R97, R97, UR9, RZ ;  /* 0x0000000961617c24 */ /* 0x000fc6000f8e02ff */
[----:B------:R1:W-:Y:S01]  /*26e20*/  STL [R1+0x164], R2 ;  /* 0x0001640201007387 */ /* 0x0003e20000100800 */
[----:B0-----:R-:W-:-:S03]  /*26e30*/  IMAD R0, R96, UR9, RZ ;  /* 0x0000000960007c24 */ /* 0x001fc6000f8e02ff */
[----:B------:R-:W-:Y:S01]  /*26e40*/  STL [R1+0x170], R97 ;  /* 0x0001706101007387 */ /* 0x000fe20000100800 */
[----:B-1----:R-:W-:-:S03]  /*26e50*/  IMAD R2, R95, UR9, RZ ;  /* 0x000000095f027c24 */ /* 0x002fc6000f8e02ff */
[----:B------:R0:W-:Y:S01]  /*26e60*/  STL [R1+0x17c], R0 ;  /* 0x00017c0001007387 */ /* 0x0001e20000100800 */
[----:B------:R-:W-:-:S03]  /*26e70*/  IMAD R94, R94, UR9, RZ ;  /* 0x000000095e5e7c24 */ /* 0x000fc6000f8e02ff */
[----:B------:R1:W-:Y:S01]  /*26e80*/  STL [R1+0x188], R2 ;  /* 0x0001880201007387 */ /* 0x0003e20000100800 */
[----:B0-----:R-:W-:-:S03]  /*26e90*/  IMAD R0, R93, UR9, RZ ;  /* 0x000000095d007c24 */ /* 0x001fc6000f8e02ff */
[----:B------:R-:W-:Y:S01]  /*26ea0*/  STL [R1+0x194], R94 ;  /* 0x0001945e01007387 */ /* 0x000fe20000100800 */
[----:B------:R-:W-:Y:S02]  /*26eb0*/  IMAD R91, R91, UR9, RZ ;  /* 0x000000095b5b7c24 */ /* 0x000fe4000f8e02ff */
[----:B-1----:R-:W-:Y:S01]  /*26ec0*/  IMAD R2, R92, UR9, RZ ;  /* 0x000000095c027c24 */ /* 0x002fe2000f8e02ff */
[----:B------:R0:W-:Y:S04]  /*26ed0*/  STL [R1+0x1a4], R0 ;  /* 0x0001a40001007387 */ /* 0x0001e80000100800 */
        /* <DEDUP_REMOVED lines=15> */
[----:B-1----:R-:W-:-:S03]  /*26fd0*/  IMAD R2, R252, UR9, RZ ;  /* 0x00000009fc027c24 */ /* 0x002fc6000f8e02ff */
[----:B------:R0:W-:Y:S01]  /*26fe0*/  STL [R1+0x214], R0 ;  /* 0x0002140001007387 */ /* 0x0001e20000100800 */
[----:B------:R-:W-:-:S03]  /*26ff0*/  IMAD R3, R3, UR9, RZ ;  /* 0x0000000903037c24 */ /* 0x000fc6000f8e02ff */
        /* <DEDUP_REMOVED lines=68> */
[----:B-1----:R-:W-:Y:S02]  /*27440*/  IMAD R2, R95, UR9, RZ ;  /* 0x000000095f027c24 */ /* 0x002fe4000f8e02ff */
        /* <DEDUP_REMOVED lines=433> */
[----:B----4-:R-:W-:-:S05]  /*28f60*/  IMAD R2, R110, UR9, RZ ;  /* 0x000000096e027c24 */ /* 0x010fca000f8e02ff */
[----:B------:R1:W-:Y:S01]  /*28f70*/  STL [R1+0x160], R2 ;  /* 0x0001600201007387 */ /* 0x0003e20000100800 */
[----:B0-----:R-:W-:Y:S02]  /*28f80*/  IMAD R0, R109, UR9, RZ ;  /* 0x000000096d007c24 */ /* 0x001fe4000f8e02ff */
[----:B------:R-:W-:-:S03]  /*28f90*/  IMAD R108, R108, UR9, RZ ;  /* 0x000000096c6c7c24 */ /* 0x000fc6000f8e02ff */
[----:B------:R0:W-:Y:S01]  /*28fa0*/  STL [R1+0x15c], R0 ;  /* 0x00015c0001007387 */ /* 0x0001e20000100800 */
[----:B-1----:R-:W-:-:S03]  /*28fb0*/  IMAD R2, R107, UR9, RZ ;  /* 0x000000096b027c24 */ /* 0x002fc6000f8e02ff */
[----:B------:R-:W-:Y:S01]  /*28fc0*/  STL [R1+0x158], R108 ;  /* 0x0001586c01007387 */ /* 0x000fe20000100800 */
[----:B------:R-:W-:Y:S02]  /*28fd0*/  IMAD R105, R105, UR9, RZ ;  /* 0x0000000969697c24 */ /* 0x000fe4000f8e02ff */
[----:B0-----:R-:W-:Y:S01]  /*28fe0*/  IMAD R0, R106, UR9, RZ ;  /* 0x000000096a007c24 */ /* 0x001fe2000f8e02ff */
[----:B------:R0:W-:Y:S04]  /*28ff0*/  STL [R1+0x150], R2 ;  /* 0x0001500201007387 */ /* 0x0001e80000100800 */
[----:B------:R1:W-:Y:S01]  /*29000*/  STL [R1+0x148], R0 ;  /* 0x0001480001007387 */ /* 0x0003e20000100800 */
[----:B0-----:R-:W-:-:S03]  /*29010*/  IMAD R2, R104, UR9, RZ ;  /* 0x0000000968027c24 */ /* 0x001fc6000f8e02ff */
[----:B------:R-:W-:Y:S01]  /*29020*/  STL [R1+0x144], R105 ;  /* 0x0001446901007387 */ /* 0x000fe20000100800 */
[----:B-1----:R-:W-:-:S03]  /*29030*/  IMAD R0, R103, UR9, RZ ;  /* 0x0000000967007c24 */ /* 0x002fc6000f8e02ff */
[----:B------:R0:W-:Y:S01]  /*29040*/  STL [R1+0x140], R2 ;  /* 0x0001400201007387 */ /* 0x0001e20000100800 */
[----:B------:R-:W-:-:S03]  /*29050*/  IMAD R102, R102, UR9, RZ ;  /* 0x0000000966667c24 */ /* 0x000fc6000f8e02ff */
[----:B------:R1:W-:Y:S01]  /*29060*/  STL [R1+0x138], R0 ;  /* 0x0001380001007387 */ /* 0x0003e20000100800 */
[----:B------:R-:W-:Y:S02]  /*29070*/  IMAD R99, R99, UR9, RZ ;  /* 0x0000000963637c24 */ /* 0x000fe4000f8e02ff */
[----:B0-----:R-:W-:Y:S01]  /*29080*/  IMAD R2, R101, UR9, RZ ;  /* 0x0000000965027c24 */ /* 0x001fe2000f8e02ff */
[----:B------:R-:W-:Y:S01]  /*29090*/  STL [R1+0x134], R102 ;  /* 0x0001346601007387 */ /* 0x000fe20000100800 */
[----:B-1----:R-:W-:-:S03]  /*290a0*/  IMAD R0, R100, UR9, RZ ;  /* 0x0000000964007c24 */ /* 0x002fc6000f8e02ff */
[----:B------:R0:W-:Y:S04]  /*290b0*/  STL [R1+0x12c], R2 ;  /* 0x00012c0201007387 */ /* 0x0001e80000100800 */
        /* <DEDUP_REMOVED lines=23> */
[----:B------:R0:W-:Y:S01]  /*29230*/  STL [R1+0xe8], R2 ;  /* 0x0000e80201007387 */ /* 0x0001e20000100800 */
[----:B------:R-:W-:-:S03]  /*29240*/  IMAD R84, R84, UR9, RZ ;  /* 0x0000000954547c24 */ /* 0x000fc6000f8e02ff */
[----:B------:R1:W-:Y:S01]  /*29250*/  STL [R1+0xe0], R0 ;  /* 0x0000e00001007387 */ /* 0x0003e20000100800 */
[----:B0-----:R-:W-:-:S03]  /*29260*/  IMAD R2, R86, UR9, RZ ;  /* 0x0000000956027c24 */ /* 0x001fc6000f8e02ff */
[----:B------:R-:W-:Y:S01]  /*29270*/  STL [R1+0xdc], R87 ;  /* 0x0000dc5701007387 */ /* 0x000fe20000100800 */
[----:B-1----:R-:W-:-:S03]  /*29280*/  IMAD R0, R85, UR9, RZ ;  /* 0x0000000955007c24 */ /* 0x002fc6000f8e02ff */
[----:B------:R0:W-:Y:S04]  /*29290*/  STL [R1+0xd8], R2 ;  /* 0x0000d80201007387 */ /* 0x0001e80000100800 */
[----:B------:R1:W-:Y:S01]  /*292a0*/  STL [R1+0xd0], R0 ;  /* 0x0000d00001007387 */ /* 0x0003e20000100800 */
[----:B0-----:R-:W-:-:S03]  /*292b0*/  IMAD R2, R252, UR9, RZ ;  /* 0x00000009fc027c24 */ /* 0x001fc6000f8e02ff */
[----:B------:R0:W-:Y:S01]  /*292c0*/  STL [R1+0xc8], R84 ;  /* 0x0000c85401007387 */ /* 0x0001e20000100800 */
[----:B-1----:R-:W-:-:S03]  /*292d0*/  IMAD R0, R3, UR9, RZ ;  /* 0x0000000903007c24 */ /* 0x002fc6000f8e02ff */
[----:B------:R-:W2:Y:S04]  /*292e0*/  LDL.LU R110, [R1+0xb8] ;  /* 0x0000b800016e7983 */ /* 0x000ea80000300800 */
[----:B------:R-:W-:Y:S04]  /*292f0*/  STL [R1+0xc4], R2 ;  /* 0x0000c40201007387 */ /* 0x000fe80000100800 */
        /* <DEDUP_REMOVED lines=27> */
[----:B------:R-:W4:Y:S04]  /*294b0*/  LDL.LU R252, [R1+0x1c] ;  /* 0x00001c0001fc7983 */ /* 0x000f280000300800 */
[----:B------:R-:W4:Y:S04]  /*294c0*/  LDL.LU R3, [R1+0x14] ;  /* 0x0000140001037983 */ /* 0x000f280000300800 */
[----:B-1----:R-:W4:Y:S04]  /*294d0*/  LDL.LU R0, [R1+0x10] ;  /* 0x0000100001007983 */ /* 0x002f280000300800 */
[----:B------:R-:W4:Y:S01]  /*294e0*/  LDL.LU R2, [R1+0x8] ;  /* 0x0000080001027983 */ /* 0x000f220000300800 */
[----:B--2---:R-:W-:-:S05]  /*294f0*/  IMAD R110, R110, UR9, RZ ;  /* 0x000000096e6e7c24 */ /* 0x004fca000f8e02ff */
[----:B------:R0:W-:Y:S01]  /*29500*/  STL [R1+0xb8], R110 ;  /* 0x0000b86e01007387 */ /* 0x0001e20000100800 */
[----:B---3--:R-:W-:-:S03]  /*29510*/  IMAD R109, R109, UR9, RZ ;  /* 0x000000096d6d7c24 */ /* 0x008fc6000f8e02ff */
[----:B0-----:R-:W2:Y:S01]  /*29520*/  LDL.LU R110, [R1+0x1dd8] ;  /* 0x001dd800016e7983 */ /* 0x001ea20000300800 */
[----:B----4-:R-:W-:-:S03]  /*29530*/  IMAD R108, R108, UR9, RZ ;  /* 0x000000096c6c7c24 */ /* 0x010fc6000f8e02ff */
[----:B------:R0:W-:Y:S01]  /*29540*/  STL [R1+0xb0], R109 ;  /* 0x0000b06d01007387 */ /* 0x0001e20000100800 */
[----:B------:R-:W-:Y:S02]  /*29550*/  IMAD R107, R107, UR9, RZ ;  /* 0x000000096b6b7c24 */ /* 0x000fe4000f8e02ff */
[----:B------:R-:W-:Y:S01]  /*29560*/  IMAD R106, R106, UR9, RZ ;  /* 0x000000096a6a7c24 */ /* 0x000fe2000f8e02ff */
[----:B0-----:R-:W3:Y:S01]  /*29570*/  LDL.LU R109, [R1+0x1dd4] ;  /* 0x001dd400016d7983 */ /* 0x001ee20000300800 */
[----:B------:R-:W-:-:S03]  /*29580*/  IMAD R105, R105, UR9, RZ ;  /* 0x0000000969697c24 */ /* 0x000fc6000f8e02ff */
[----:B------:R0:W-:Y:S01]  /*29590*/  STL [R1+0xac], R108 ;  /* 0x0000ac6c01007387 */ /* 0x0001e20000100800 */
[----:B------:R-:W-:Y:S02]  /*295a0*/  IMAD R104, R104, UR9, RZ ;  /* 0x0000000968687c24 */ /* 0x000fe4000f8e02ff */
[----:B------:R-:W-:Y:S01]  /*295b0*/  IMAD R103, R103, UR9, RZ ;  /* 0x0000000967677c24 */ /* 0x000fe2000f8e02ff */
[----:B0-----:R-:W4:Y:S04]  /*295c0*/  LDL.LU R108, [R1+0x1dd0] ;  /* 0x001dd000016c7983 */ /* 0x001f280000300800 */
[----:B------:R0:W-:Y:S01]  /*295d0*/  STL [R1+0xa8], R107 ;  /* 0x0000a86b01007387 */ /* 0x0001e20000100800 */
[----:B------:R-:W-:Y:S02]  /*295e0*/  IMAD R102, R102, UR9, RZ ;  /* 0x0000000966667c24 */ /* 0x000fe4000f8e02ff */
[----:B------:R-:W-:Y:S01]  /*295f0*/  IMAD R101, R101, UR9, RZ ;  /* 0x0000000965657c24 */ /* 0x000fe2000f8e02ff */
[----:B0-----:R-:W2:Y:S04]  /*29600*/  LDL.LU R107, [R1+0x1dcc] ;  /* 0x001dcc00016b7983 */ /* 0x001ea80000300800 */
[----:B------:R0:W-:Y:S01]  /*29610*/  STL [R1+0xa0], R106 ;  /* 0x0000a06a01007387 */ /* 0x0001e20000100800 */
[----:B------:R-:W-:-:S03]  /*29620*/  IMAD R100, R100, UR9, RZ ;  /* 0x0000000964647c24 */ /* 0x000fc6000f8e02ff */
[----:B0-----:R-:W3:Y:S04]  /*29630*/  LDL.LU R106, [R1+0x1dc8] ;  /* 0x001dc800016a7983 */ /* 0x001ee80000300800 */
[----:B------:R0:W-:Y:S01]  /*29640*/  STL [R1+0x9c], R105 ;  /* 0x00009c6901007387 */ /* 0x0001e20000100800 */
[----:B------:R-:W-:-:S03]  /*29650*/  IMAD R99, R99, UR9, RZ ;  /* 0x0000000963637c24 */ /* 0x000fc6000f8e02ff */
[----:B0-----:R-:W4:Y:S04]  /*29660*/  LDL.LU R105, [R1+0x1dc4] ;  /* 0x001dc40001697983 */ /* 0x001f280000300800 */
[----:B------:R0:W-:Y:S01]  /*29670*/  STL [R1+0x94], R104 ;  /* 0x0000946801007387 */ /* 0x0001e20000100800 */
[----:B------:R-:W-:-:S03]  /*29680*/  IMAD R98, R98, UR9, RZ ;  /* 0x0000000962627c24 */ /* 0x000fc6000f8e02ff */
        /* <DEDUP_REMOVED lines=49> */
[----:B------:R0:W-:Y:S04]  /*299a0*/  STL [R1+0x30], R87 ;  /* 0x0000305701007387 */ /* 0x0001e80000100800 */
[----:B0-----:R-:W4:Y:S04]  /*299b0*/  LDL.LU R87, [R1+0x1d7c] ;  /* 0x001d7c0001577983 */ /* 0x001f280000300800 */
[----:B------:R0:W-:Y:S04]  /*299c0*/  STL [R1+0x2c], R86 ;  /* 0x00002c5601007387 */ /* 0x0001e80000100800 */
[----:B0-----:R-:W2:Y:S04]  /*299d0*/  LDL.LU R86, [R1+0x1d78] ;  /* 0x001d780001567983 */ /* 0x001ea80000300800 */
[----:B------:R0:W-:Y:S04]  /*299e0*/  STL [R1+0x28], R85 ;  /* 0x0000285501007387 */ /* 0x0001e80000100800 */
[----:B0-----:R-:W3:Y:S04]  /*299f0*/  LDL.LU R85, [R1+0x1d74] ;  /* 0x001d740001557983 */ /* 0x001ee80000300800 */
[----:B------:R0:W-:Y:S04]  /*29a00*/  STL [R1+0x20], R84 ;  /* 0x0000205401007387 */ /* 0x0001e80000100800 */
[----:B0-----:R-:W4:Y:S04]  /*29a10*/  LDL.LU R84, [R1+0x1d70] ;  /* 0x001d700001547983 */ /* 0x001f280000300800 */
[----:B------:R0:W-:Y:S04]  /*29a20*/  STL [R1+0x1c], R252 ;  /* 0x00001cfc01007387 */ /* 0x0001e80000100800 */
[----:B0-----:R-:W2:Y:S04]  /*29a30*/  LDL.LU R252, [R1+0x1d6c] ;  /* 0x001d6c0001fc7983 */ /* 0x001ea80000300800 */
[----:B------:R0:W-:Y:S04]  /*29a40*/  STL [R1+0x14], R3 ;  /* 0x0000140301007387 */ /* 0x0001e80000100800 */
[----:B0-----:R-:W3:Y:S01]  /*29a50*/  LDL.LU R3, [R1+0x1d68] ;  /* 0x001d680001037983 */ /* 0x001ee20000300800 */
[----:B------:R-:W-:-:S05]  /*29a60*/  IMAD R0, R0, UR9, RZ ;  /* 0x0000000900007c24 */ /* 0x000fca000f8e02ff */
[----:B------:R3:W-:Y:S02]  /*29a70*/  STL [R1+0x10], R0 ;  /* 0x0000100001007387 */ /* 0x0007e40000100800 */
[----:B---3--:R-:W-:Y:S02]  /*29a80*/  IMAD R0, R3, UR9, RZ ;  /* 0x0000000903007c24 */ /* 0x008fe4000f8e02ff */
[----:B------:R-:W3:Y:S01]  /*29a90*/  LDL.LU R3, [R1+0x1d64] ;  /* 0x001d640001037983 */ /* 0x000ee20000300800 */
[----:B------:R-:W-:-:S05]  /*29aa0*/  IMAD R2, R2, UR9, RZ ;  /* 0x0000000902027c24 */ /* 0x000fca000f8e02ff */
[----:B------:R3:W-:Y:S02]  /*29ab0*/  STL [R1+0x8], R2 ;  /* 0x0000080201007387 */ /* 0x0007e40000100800 */
[----:B---3--:R-:W-:-:S05]  /*29ac0*/  IADD3 R2, P0, R79, R3, RZ ;  /* 0x000000034f027210 */ /* 0x008fca0007f1e0ff */
[----:B------:R0:W-:Y:S02]  /*29ad0*/  STL [R1+0x938], R2 ;  /* 0x0009380201007387 */ /* 0x0001e40000100800 */
[----:B0-----:R-:W-:-:S05]  /*29ae0*/  IADD3 R2, P6, R78, R3, RZ ;  /* 0x000000034e027210 */ /* 0x001fca0007fde0ff */
        /* <DEDUP_REMOVED lines=10> */
[----:B------:R0:W-:Y:S04]  /*29b90*/  STL [R1+0x968], R2 ;  /* 0x0009680201007387 */ /* 0x0001e80000100800 */
[----:B0-----:R-:W3:Y:S01]  /*29ba0*/  LDL.LU R2, [R1+0x1d60] ;  /* 0x001d600001027983 */ /* 0x001ee20000300800 */
        /* <DEDUP_REMOVED lines=12> */
[----:B------:R-:W-:Y:S01]  /*29c70*/  IMAD R8, R8, UR9, RZ ;  /* 0x0000000908087c24 */ /* 0x000fe2000f8e02ff */
[-C--:B---3--:R-:W-:Y:S02]  /*29c80*/  LEA.HI.X.SX32 R79, R79, R2.reuse, 0x1, P0 ;  /* 0x000000024f4f7211 */ /* 0x088fe400000f0eff */
[----:B------:R-:W-:-:S03]  /*29c90*/  LEA.HI.X.SX32 R78, R78, R2, 0x1, P6 ;  /* 0x000000024e4e7211 */ /* 0x000fc600030f0eff */
[----:B------:R0:W-:Y:S01]  /*29ca0*/  STL [R1+0x934], R79 ;  /* 0x0009344f01007387 */ /* 0x0001e20000100800 */
[----:B------:R-:W-:Y:S02]  /*29cb0*/  LEA.HI.X.SX32 R76, R76, R2, 0x1, P4 ;  /* 0x000000024c4c7211 */ /* 0x000fe400020f0eff */
[----:B0-----:R-:W-:-:S05]  /*29cc0*/  IADD3 R79, P0, R72, R3, RZ ;  /* 0x00000003484f7210 */ /* 0x001fca0007f1e0ff */
[----:B------:R0:W-:Y:S04]  /*29cd0*/  STL [R1+0x970], R79 ;  /* 0x0009704f01007387 */ /* 0x0001e80000100800 */
[----:B------:R1:W-:Y:S01]  /*29ce0*/  STL [R1+0x93c], R78 ;  /* 0x00093c4e01007387 */ /* 0x0003e20000100800 */
[-C--:B0-----:R-:W-:Y:S02]  /*29cf0*/  IADD3 R79, P6, R71, R3.reuse, RZ ;  /* 0x00000003474f7210 */ /* 0x081fe40007fde0ff */
[----:B-1----:R-:W-:Y:S02]  /*29d00*/  LEA.HI.X.SX32 R78, R77, R2, 0x1, P5 ;  /* 0x000000024d4e7211 */ /* 0x002fe400028f0eff */
[-C--:B------:R-:W-:Y:S01]  /*29d10*/  IADD3 R77, P5, R70, R3.reuse, RZ ;  /* 0x00000003464d7210 */ /* 0x080fe20007fbe0ff */
[----:B------:R-:W-:Y:S04]  /*29d20*/  STL [R1+0x978], R79 ;  /* 0x0009784f01007387 */ /* 0x000fe80000100800 */
[----:B------:R0:W-:Y:S04]  /*29d30*/  STL [R1+0x944], R78 ;  /* 0x0009444e01007387 */ /* 0x0001e80000100800 */
[----:B------:R1:W-:Y:S04]  /*29d40*/  STL [R1+0x980], R77 ;  /* 0x0009804d01007387 */ /* 0x0003e80000100800 */
[----:B------:R3:W-:Y:S01]  /*29d50*/  STL [R1+0x94c], R76 ;  /* 0x00094c4c01007387 */ /* 0x0007e20000100800 */
[----:B0-----:R-:W-:-:S02]  /*29d60*/  IADD3 R78, P4, R69, R3, RZ ;  /* 0x00000003454e7210 */ /* 0x001fc40007f9e0ff */
[-C--:B-1----:R-:W-:Y:S02]  /*29d70*/  LEA.HI.X.SX32 R77, R75, R2.reuse, 0x1, P3 ;  /* 0x000000024b4d7211 */ /* 0x082fe400018f0eff */
[-C--:B------:R-:W-:Y:S02]  /*29d80*/  LEA.HI.X.SX32 R75, R74, R2.reuse, 0x1, P2 ;  /* 0x000000024a4b7211 */ /* 0x080fe400010f0eff */
[-C--:B---3--:R-:W-:Y:S01]  /*29d90*/  IADD3 R76, P3, R68, R3.reuse, RZ ;  /* 0x00000003444c7210 */ /* 0x088fe20007f7e0ff */
[----:B------:R-:W-:Y:S01]  /*29da0*/  STL [R1+0x988], R78 ;  /* 0x0009884e01007387 */ /* 0x000fe20000100800 */
[-C--:B------:R-:W-:Y:S02]  /*29db0*/  IADD3 R74, P2, R67, R3.reuse, RZ ;  /* 0x00000003434a7210 */ /* 0x080fe40007f5e0ff */
[----:B------:R-:W-:Y:S01]  /*29dc0*/  LEA.HI.X.SX32 R73, R73, R2, 0x1, P1 ;  /* 0x0000000249497211 */ /* 0x000fe200008f0eff */
[----:B------:R-:W-:Y:S04]  /*29dd0*/  STL [R1+0x954], R77 ;  /* 0x0009544d01007387 */ /* 0x000fe80000100800 */
        /* <DEDUP_REMOVED lines=198> */
[----:B------:R-:W-:Y:S02]  /*2aa40*/  LEA.HI.X.SX32 R24, R23, R2, 0x1, P0 ;  /* 0x0000000217187211 */ /* 0x000fe400000f0eff */
[-C--:B---3--:R-:W-:Y:S01]  /*2aa50*/  IADD3 R25, P1, R17, R3.reuse, RZ ;  /* 0x0000000311197210 */ /* 0x088fe20007f3e0ff */
[----:B------:R-:W-:Y:S01]  /*2aa60*/  STL [R1+0xb20], R27 ;  /* 0x000b201b01007387 */ /* 0x000fe20000100800 */
[----:B------:R-:W-:-:S03]  /*2aa70*/  IADD3 R23, P0, R16, R3, RZ ;  /* 0x0000000310177210 */ /* 0x000fc60007f1e0ff */
[----:B------:R-:W-:Y:S01]  /*2aa80*/  STL [R1+0xaec], R26 ;  /* 0x000aec1a01007387 */ /* 0x000fe20000100800 */
[----:B------:R-:W-:-:S03]  /*2aa90*/  LEA.HI.X.SX32 R22, R22, R2, 0x1, P6 ;  /* 0x0000000216167211 */ /* 0x000fc600030f0eff */
[----:B------:R-:W-:Y:S04]  /*2aaa0*/  STL [R1+0xb28], R25 ;  /* 0x000b281901007387 */ /* 0x000fe80000100800 */
[----:B------:R0:W-:Y:S04]  /*2aab0*/  STL [R1+0xaf4], R24 ;  /* 0x000af41801007387 */ /* 0x0001e80000100800 */
[----:B------:R1:W-:Y:S01]  /*2aac0*/  STL [R1+0xb30], R23 ;  /* 0x000b301701007387 */ /* 0x0003e20000100800 */
[----:B0-----:R-:W-:-:S03]  /*2aad0*/  IADD3 R24, P6, R15, R3, RZ ;  /* 0x000000030f187210 */ /* 0x001fc60007fde0ff */
[----:B------:R0:W-:Y:S01]  /*2aae0*/  STL [R1+0xafc], R22 ;  /* 0x000afc1601007387 */ /* 0x0001e20000100800 */
[----:B-1----:R-:W-:-:S03]  /*2aaf0*/  LEA.HI.X.SX32 R23, R21, R2, 0x1, P5 ;  /* 0x0000000215177211 */ /* 0x002fc600028f0eff */
[----:B------:R-:W-:Y:S01]  /*2ab00*/  STL [R1+0xb38], R24 ;  /* 0x000b381801007387 */ /* 0x000fe20000100800 */
[----:B------:R-:W-:-:S03]  /*2ab10*/  LEA.HI.X.SX32 R21, R20, R2, 0x1, P4 ;  /* 0x0000000214157211 */ /* 0x000fc600020f0eff */
[----:B------:R-:W-:Y:S01]  /*2ab20*/  STL [R1+0xb04], R23 ;  /* 0x000b041701007387 */ /* 0x000fe20000100800 */
[----:B0-----:R-:W-:-:S03]  /*2ab30*/  IADD3 R22, P5, R14, R3, RZ ;  /* 0x000000030e167210 */ /* 0x001fc60007fbe0ff */
[----:B------:R-:W3:Y:S01]  /*2ab40*/  LDL.LU R79, [R1] ;  /* 0x00000000014f7983 */ /* 0x000ee20000300800 */
[----:B------:R-:W-:-:S03]  /*2ab50*/  IADD3 R20, P4, R13, R3, RZ ;  /* 0x000000030d147210 */ /* 0x000fc60007f9e0ff */
[----:B------:R-:W-:Y:S01]  /*2ab60*/  STL [R1+0xb40], R22 ;  /* 0x000b401601007387 */ /* 0x000fe20000100800 */
[----:B------:R-:W-:-:S03]  /*2ab70*/  LEA.HI.X.SX32 R19, R19, R2, 0x1, P3 ;  /* 0x0000000213137211 */ /* 0x000fc600018f0eff */
[----:B------:R-:W-:Y:S04]  /*2ab80*/  STL [R1+0xb0c], R21 ;  /* 0x000b0c1501007387 */ /* 0x000fe80000100800 */
[----:B------:R-:W4:Y:S04]  /*2ab90*/  LDL.LU R65, [R1+0xc] ;  /* 0x00000c0001417983 */ /* 0x000f280000300800 */
[----:B------:R0:W-:Y:S04]  /*2aba0*/  STL [R1+0xb48], R20 ;  /* 0x000b481401007387 */ /* 0x0001e80000100800 */
[----:B------:R1:W-:Y:S04]  /*2abb0*/  STL [R1+0xb14], R19 ;  /* 0x000b141301007387 */ /* 0x0003e80000100800 */
[----:B------:R-:W2:Y:S01]  /*2abc0*/  LDL.LU R66, [R1+0x18] ;  /* 0x0000180001427983 */ /* 0x000ea20000300800 */
[----:B0-----:R-:W-:-:S02]  /*2abd0*/  IADD3 R20, P3, R12, R3, RZ ;  /* 0x000000030c147210 */ /* 0x001fc40007f7e0ff */
[----:B-1----:R-:W-:-:S03]  /*2abe0*/  LEA.HI.X.SX32 R19, R18, R2, 0x1, P2 ;  /* 0x0000000212137211 */ /* 0x002fc600010f0eff */
[----:B------:R-:W-:Y:S01]  /*2abf0*/  STL [R1+0xb50], R20 ;  /* 0x000b501401007387 */ /* 0x000fe20000100800 */
[-C--:B------:R-:W-:Y:S02]  /*2ac00*/  IADD3 R18, P2, R11, R3.reuse, RZ ;  /* 0x000000030b127210 */ /* 0x080fe40007f5e0ff */
[----:B------:R-:W-:Y:S01]  /*2ac10*/  LEA.HI.X.SX32 R17, R17, R2, 0x1, P1 ;  /* 0x0000000211117211 */ /* 0x000fe200008f0eff */
[----:B------:R-:W-:Y:S04]  /*2ac20*/  STL [R1+0xb1c], R19 ;  /* 0x000b1c1301007387 */ /* 0x000fe80000100800 */
[----:B------:R-:W2:Y:S04]  /*2ac30*/  LDL.LU R67, [R1+0x24] ;  /* 0x0000240001437983 */ /* 0x000ea80000300800 */
[----:B------:R0:W-:Y:S04]  /*2ac40*/  STL [R1+0xb58], R18 ;  /* 0x000b581201007387 */ /* 0x0001e80000100800 */
[----:B------:R1:W-:Y:S04]  /*2ac50*/  STL [R1+0xb24], R17 ;  /* 0x000b241101007387 */ /* 0x0003e80000100800 */
[----:B------:R-:W2:Y:S01]  /*2ac60*/  LDL.LU R68, [R1+0x34] ;  /* 0x0000340001447983 */ /* 0x000ea20000300800 */
[----:B0-----:R-:W-:-:S02]  /*2ac70*/  IADD3 R18, P1, R10, R3, RZ ;  /* 0x000000030a127210 */ /* 0x001fc40007f3e0ff */
[----:B-1----:R-:W-:-:S03]  /*2ac80*/  LEA.HI.X.SX32 R17, R16, R2, 0x1, P0 ;  /* 0x0000000210117211 */ /* 0x002fc600000f0eff */
[----:B------:R-:W-:Y:S01]  /*2ac90*/  STL [R1+0xb60], R18 ;  /* 0x000b601201007387 */ /* 0x000fe20000100800 */
[----:B------:R-:W-:-:S03]  /*2aca0*/  IADD3 R16, P0, R9, R3, RZ ;  /* 0x0000000309107210 */ /* 0x000fc60007f1e0ff */
[----:B------:R-:W-:Y:S01]  /*2acb0*/  STL [R1+0xb2c], R17 ;  /* 0x000b2c1101007387 */ /* 0x000fe20000100800 */
[----:B------:R-:W-:-:S03]  /*2acc0*/  LEA.HI.X.SX32 R15, R15, R2, 0x1, P6 ;  /* 0x000000020f0f7211 */ /* 0x000fc600030f0eff */
[----:B------:R-:W2:Y:S04]  /*2acd0*/  LDL.LU R69, [R1+0x3c] ;  /* 0x00003c0001457983 */ /* 0x000ea80000300800 */
[----:B------:R0:W-:Y:S04]  /*2ace0*/  STL [R1+0xb68], R16 ;  /* 0x000b681001007387 */ /* 0x0001e80000100800 */
[----:B------:R1:W-:Y:S04]  /*2acf0*/  STL [R1+0xb34], R15 ;  /* 0x000b340f01007387 */ /* 0x0003e80000100800 */
[----:B------:R-:W2:Y:S01]  /*2ad00*/  LDL.LU R70, [R1+0x4c] ;  /* 0x00004c0001467983 */ /* 0x000ea20000300800 */
[----:B0-----:R-:W-:-:S02]  /*2ad10*/  IADD3 R16, P6, R8, R3, RZ ;  /* 0x0000000308107210 */ /* 0x001fc40007fde0ff */
[----:B-1----:R-:W-:-:S03]  /*2ad20*/  LEA.HI.X.SX32 R15, R14, R2, 0x1, P5 ;  /* 0x000000020e0f7211 */ /* 0x002fc600028f0eff */
[----:B------:R-:W-:Y:S04]  /*2ad30*/  STL [R1+0xb70], R16 ;  /* 0x000b701001007387 */ /* 0x000fe80000100800 */
[----:B------:R-:W-:Y:S04]  /*2ad40*/  STL [R1+0xb3c], R15 ;  /* 0x000b3c0f01007387 */ /* 0x000fe80000100800 */
[----:B------:R-:W2:Y:S01]  /*2ad50*/  LDL.LU R71, [R1+0x58] ;  /* 0x0000580001477983 */ /* 0x000ea20000300800 */
[----:B------:R-:W-:Y:S02]  /*2ad60*/  IADD3 R14, P5, R7, R3, RZ ;  /* 0x00000003070e7210 */ /* 0x000fe40007fbe0ff */
[----:B------:R-:W-:-:S03]  /*2ad70*/  LEA.HI.X.SX32 R13, R13, R2, 0x1, P4 ;  /* 0x000000020d0d7211 */ /* 0x000fc600020f0eff */
[----:B------:R0:W-:Y:S04]  /*2ad80*/  STL [R1+0xb78], R14 ;  /* 0x000b780e01007387 */ /* 0x0001e80000100800 */
[----:B------:R1:W-:Y:S04]  /*2ad90*/  STL [R1+0xb44], R13 ;  /* 0x000b440d01007387 */ /* 0x0003e80000100800 */
[----:B------:R-:W2:Y:S01]  /*2ada0*/  LDL.LU R72, [R1+0x64] ;  /* 0x0000640001487983 */ /* 0x000ea20000300800 */
[----:B0-----:R-:W-:Y:S02]  /*2adb0*/  IADD3 R14, P4, R6, R3, RZ ;  /* 0x00000003060e7210 */ /* 0x001fe40007f9e0ff */
        /* <DEDUP_REMOVED lines=12> */
[----:B------:R-:W-:-:S03]  /*2ae80*/  LEA.HI.X.SX32 R9, R9, R2, 0x1, P0 ;  /* 0x0000000209097211 */ /* 0x000fc600000f0eff */
[----:B------:R-:W-:Y:S04]  /*2ae90*/  STL [R1+0xb5c], R11 ;  /* 0x000b5c0b01007387 */ /* 0x000fe80000100800 */
[----:B------:R-:W2:Y:S01]  /*2aea0*/  LDL.LU R75, [R1+0x8c] ;  /* 0x00008c00014b7983 */ /* 0x000ea20000300800 */
[-C--:B------:R-:W-:Y:S02]  /*2aeb0*/  LEA.HI.X.SX32 R7, R7, R2.reuse, 0x1, P5 ;  /* 0x0000000207077211 */ /* 0x080fe400028f0eff */
[----:B------:R-:W-:Y:S02]  /*2aec0*/  LEA.HI.X.SX32 R5, R5, R2, 0x1, P3 ;  /* 0x0000000205057211 */ /* 0x000fe400018f0eff */
[----:B---3--:R-:W-:-:S05]  /*2aed0*/  IADD3 R10, P1, R79, R3, RZ ;  /* 0x000000034f0a7210 */ /* 0x008fca0007f3e0ff */
[----:B------:R4:W-:Y:S04]  /*2aee0*/  STL [R1+0xb98], R10 ;  /* 0x000b980a01007387 */ /* 0x0009e80000100800 */
[----:B------:R0:W-:Y:S04]  /*2aef0*/  STL [R1+0xb64], R9 ;  /* 0x000b640901007387 */ /* 0x0001e80000100800 */
[----:B------:R-:W3:Y:S01]  /*2af00*/  LDL.LU R76, [R1+0x98] ;  /* 0x00009800014c7983 */ /* 0x000ee20000300800 */
[----:B----4-:R-:W-:Y:S02]  /*2af10*/  IADD3 R10, P0, R65, R3, RZ ;  /* 0x00000003410a7210 */ /* 0x010fe40007f1e0ff */
[----:B0-----:R-:W-:-:S03]  /*2af20*/  LEA.HI.X.SX32 R9, R8, R2, 0x1, P6 ;  /* 0x0000000208097211 */ /* 0x001fc600030f0eff */
[----:B------:R-:W-:Y:S01]  /*2af30*/  STL [R1+0xba0], R10 ;  /* 0x000ba00a01007387 */ /* 0x000fe20000100800 */
[----:B--2---:R-:W-:-:S03]  /*2af40*/  IADD3 R8, P6, R66, R3, RZ ;  /* 0x0000000342087210 */ /* 0x004fc60007fde0ff */
[----:B------:R-:W-:Y:S04]  /*2af50*/  STL [R1+0xb6c], R9 ;  /* 0x000b6c0901007387 */ /* 0x000fe80000100800 */
[----:B------:R-:W2:Y:S04]  /*2af60*/  LDL.LU R77, [R1+0xa4] ;  /* 0x0000a400014d7983 */ /* 0x000ea80000300800 */
[----:B------:R0:W-:Y:S04]  /*2af70*/  STL [R1+0xba8], R8 ;  /* 0x000ba80801007387 */ /* 0x0001e80000100800 */
[----:B------:R1:W-:Y:S04]  /*2af80*/  STL [R1+0xb74], R7 ;  /* 0x000b740701007387 */ /* 0x0003e80000100800 */
[----:B------:R-:W4:Y:S01]  /*2af90*/  LDL.LU R63, [R1+0xb4] ;  /* 0x0000b400013f7983 */ /* 0x000f220000300800 */
[----:B0-----:R-:W-:-:S02]  /*2afa0*/  IADD3 R8, P5, R67, R3, RZ ;  /* 0x0000000343087210 */ /* 0x001fc40007fbe0ff */
[----:B-1----:R-:W-:-:S03]  /*2afb0*/  LEA.HI.X.SX32 R7, R6, R2, 0x1, P4 ;  /* 0x0000000206077211 */ /* 0x002fc600020f0eff */
[----:B------:R-:W-:Y:S01]  /*2afc0*/  STL [R1+0xbb0], R8 ;  /* 0x000bb00801007387 */ /* 0x000fe20000100800 */
[----:B------:R-:W-:-:S03]  /*2afd0*/  IADD3 R6, P4, R68, R3, RZ ;  /* 0x0000000344067210 */ /* 0x000fc60007f9e0ff */
[----:B------:R-:W-:Y:S04]  /*2afe0*/  STL [R1+0xb7c], R7 ;  /* 0x000b7c0701007387 */ /* 0x000fe80000100800 */
[----:B------:R-:W4:Y:S04]  /*2aff0*/  LDL.LU R78, [R1+0xbc] ;  /* 0x0000bc00014e7983 */ /* 0x000f280000300800 */
[----:B------:R0:W-:Y:S04]  /*2b000*/  STL [R1+0xbb8], R6 ;  /* 0x000bb80601007387 */ /* 0x0001e80000100800 */
[----:B------:R1:W-:Y:S04]  /*2b010*/  STL [R1+0xb84], R5 ;  /* 0x000b840501007387 */ /* 0x0003e80000100800 */
[----:B------:R-:W4:Y:S01]  /*2b020*/  LDL.LU R64, [R1+0xcc] ;  /* 0x0000cc0001407983 */ /* 0x000f220000300800 */
[----:B0-----:R-:W-:-:S02]  /*2b030*/  IADD3 R6, P3, R69, R3, RZ ;  /* 0x0000000345067210 */ /* 0x001fc40007f7e0ff */
[----:B-1----:R-:W-:-:S03]  /*2b040*/  LEA.HI.X.SX32 R5, R4, R2, 0x1, P2 ;  /* 0x0000000204057211 */ /* 0x002fc600010f0eff */
[----:B------:R-:W-:Y:S01]  /*2b050*/  STL [R1+0xbc0], R6 ;  /* 0x000bc00601007387 */ /* 0x000fe20000100800 */
[----:B------:R-:W-:-:S03]  /*2b060*/  IADD3 R4, P2, R70, R3, RZ ;  /* 0x0000000346047210 */ /* 0x000fc60007f5e0ff */
[----:B------:R0:W-:Y:S02]  /*2b070*/  STL [R1+0xb8c], R5 ;  /* 0x000b8c0501007387 */ /* 0x0001e40000100800 */
[----:B0-----:R-:W-:Y:S02]  /*2b080*/  LEA.HI.X.SX32 R5, R79, R2, 0x1, P1 ;  /* 0x000000024f057211 */ /* 0x001fe400008f0eff */
[----:B------:R-:W4:Y:S04]  /*2b090*/  LDL.LU R79, [R1+0xd4] ;  /* 0x0000d400014f7983 */ /* 0x000f280000300800 */
[----:B------:R0:W-:Y:S04]  /*2b0a0*/  STL [R1+0xbc8], R4 ;  /* 0x000bc80401007387 */ /* 0x0001e80000100800 */
[----:B------:R1:W-:Y:S01]  /*2b0b0*/  STL [R1+0xb94], R5 ;  /* 0x000b940501007387 */ /* 0x0003e20000100800 */
[----:B0-----:R-:W-:-:S02]  /*2b0c0*/  IADD3 R4, P1, R71, R3, RZ ;  /* 0x0000000347047210 */ /* 0x001fc40007f3e0ff */
[-C--:B-1----:R-:W-:Y:S02]  /*2b0d0*/  LEA.HI.X.SX32 R5, R65, R2.reuse, 0x1, P0 ;  /* 0x0000000241057211 */ /* 0x082fe400000f0eff */
[----:B------:R-:W4:Y:S04]  /*2b0e0*/  LDL.LU R65, [R1+0xe4] ;  /* 0x0000e40001417983 */ /* 0x000f280000300800 */
[----:B------:R-:W-:Y:S04]  /*2b0f0*/  STL [R1+0xbd0], R4 ;  /* 0x000bd00401007387 */ /* 0x000fe80000100800 */
[----:B------:R0:W-:Y:S02]  /*2b100*/  STL [R1+0xb9c], R5 ;  /* 0x000b9c0501007387 */ /* 0x0001e40000100800 */
[----:B0-----:R-:W-:-:S02]  /*2b110*/  LEA.HI.X.SX32 R5, R66, R2, 0x1, P6 ;  /* 0x0000000242057211 */ /* 0x001fc400030f0eff */
[----:B------:R-:W4:Y:S01]  /*2b120*/  LDL.LU R66, [R1+0xf0] ;  /* 0x0000f00001427983 */ /* 0x000f220000300800 */
[----:B------:R-:W-:-:S05]  /*2b130*/  IADD3 R4, P0, R72, R3, RZ ;  /* 0x0000000348047210 */ /* 0x000fca0007f1e0ff */
[----:B------:R0:W-:Y:S04]  /*2b140*/  STL [R1+0xbd8], R4 ;  /* 0x000bd80401007387 */ /* 0x0001e80000100800 */
[----:B------:R1:W-:Y:S01]  /*2b150*/  STL [R1+0xba4], R5 ;  /* 0x000ba40501007387 */ /* 0x0003e20000100800 */
[-C--:B0-----:R-:W-:Y:S02]  /*2b160*/  IADD3 R4, P6, R73, R3.reuse, RZ ;  /* 0x0000000349047210 */ /* 0x081fe40007fde0ff */
[----:B-1----:R-:W-:Y:S02]  /*2b170*/  LEA.HI.X.SX32 R5, R67, R2, 0x1, P5 ;  /* 0x0000000243057211 */ /* 0x002fe400028f0eff */
[----:B------:R-:W4:Y:S04]  /*2b180*/  LDL.LU R67, [R1+0xfc] ;  /* 0x0000fc0001437983 */ /* 0x000f280000300800 */
[----:B------:R0:W-:Y:S04]  /*2b190*/  STL [R1+0xbe0], R4 ;  /* 0x000be00401007387 */ /* 0x0001e80000100800 */
[----:B------:R1:W-:Y:S01]  /*2b1a0*/  STL [R1+0xbac], R5 ;  /* 0x000bac0501007387 */ /* 0x0003e20000100800 */
[----:B0-----:R-:W-:-:S02]  /*2b1b0*/  IADD3 R4, P5, R74, R3, RZ ;  /* 0x000000034a047210 */ /* 0x001fc40007fbe0ff */
[----:B-1----:R-:W-:Y:S02]  /*2b1c0*/  LEA.HI.X.SX32 R5, R68, R2, 0x1, P4 ;  /* 0x0000000244057211 */ /* 0x002fe400020f0eff */
        /* <DEDUP_REMOVED lines=10> */
[----:B---3--:R-:W-:-:S05]  /*2b270*/  IADD3 R4, P3, R76, R3, RZ ;  /* 0x000000034c047210 */ /* 0x008fca0007f7e0ff */
[----:B------:R2:W-:Y:S04]  /*2b280*/  STL [R1+0xbf8], R4 ;  /* 0x000bf80401007387 */ /* 0x0005e80000100800 */
[----:B------:R0:W-:Y:S01]  /*2b290*/  STL [R1+0xbc4], R5 ;  /* 0x000bc40501007387 */ /* 0x0001e20000100800 */
[-C--:B--2---:R-:W-:Y:S02]  /*2b2a0*/  IADD3 R4, P2, R77, R3.reuse, RZ ;  /* 0x000000034d047210 */ /* 0x084fe40007f5e0ff */
[----:B0-----:R-:W-:Y:S02]  /*2b2b0*/  LEA.HI.X.SX32 R5, R71, R2, 0x1, P1 ;  /* 0x0000000247057211 */ /* 0x001fe400008f0eff */
[----:B------:R-:W2:Y:S04]  /*2b2c0*/  LDL.LU R71, [R1+0x130] ;  /* 0x0001300001477983 */ /* 0x000ea80000300800 */
[----:B------:R4:W-:Y:S04]  /*2b2d0*/  STL [R1+0xc00], R4 ;  /* 0x000c000401007387 */ /* 0x0009e80000100800 */
[----:B------:R0:W-:Y:S01]  /*2b2e0*/  STL [R1+0xbcc], R5 ;  /* 0x000bcc0501007387 */ /* 0x0001e20000100800 */
[----:B----4-:R-:W-:-:S02]  /*2b2f0*/  IADD3 R4, P1, R63, R3, RZ ;  /* 0x000000033f047210 */ /* 0x010fc40007f3e0ff */
[----:B0-----:R-:W-:Y:S02]  /*2b300*/  LEA.HI.X.SX32 R5, R72, R2, 0x1, P0 ;  /* 0x0000000248057211 */ /* 0x001fe400000f0eff */
[----:B------:R-:W3:Y:S04]  /*2b310*/  LDL.LU R72, [R1+0x13c] ;  /* 0x00013c0001487983 */ /* 0x000ee80000300800 */
        /* <DEDUP_REMOVED lines=49> */
[----:B--2---:R-:W-:-:S05]  /*2b630*/  IADD3 R4, P5, R71, R3, RZ ;  /* 0x0000000347047210 */ /* 0x004fca0007fbe0ff */
[----:B------:R-:W-:Y:S04]  /*2b640*/  STL [R1+0xc58], R4 ;  /* 0x000c580401007387 */ /* 0x000fe80000100800 */
[----:B------:R0:W-:Y:S02]  /*2b650*/  STL [R1+0xc24], R5 ;  /* 0x000c240501007387 */ /* 0x0001e40000100800 */
[----:B0-----:R-:W-:Y:S02]  /*2b660*/  LEA.HI.X.SX32 R5, R66, R2, 0x1, P3 ;  /* 0x0000000242057211 */ /* 0x001fe400018f0eff */
[-C--:B---3--:R-:W-:Y:S01]  /*2b670*/  IADD3 R4, P4, R72, R3.reuse, RZ ;  /* 0x0000000348047210 */ /* 0x088fe20007f9e0ff */
        /* <DEDUP_REMOVED lines=59> */
[----:B------:R-:W2:Y:S01]  /*2ba30*/  LDL.LU R63, [R1+0x254] ;  /* 0x00025400013f7983 */ /* 0x000ea20000300800 */
[----:B---3--:R-:W-:-:S05]  /*2ba40*/  IADD3 R4, P6, R67, R3, RZ ;  /* 0x0000000343047210 */ /* 0x008fca0007fde0ff */
[----:B------:R-:W-:Y:S04]  /*2ba50*/  STL [R1+0xcc0], R4 ;  /* 0x000cc00401007387 */ /* 0x000fe80000100800 */
[----:B------:R0:W-:Y:S02]  /*2ba60*/  STL [R1+0xc8c], R5 ;  /* 0x000c8c0501007387 */ /* 0x0001e40000100800 */
[----:B0-----:R-:W-:Y:S02]  /*2ba70*/  LEA.HI.X.SX32 R5, R78, R2, 0x1, P4 ;  /* 0x000000024e057211 */ /* 0x001fe400020f0eff */
[-C--:B----4-:R-:W-:Y:S01]  /*2ba80*/  IADD3 R4, P5, R68, R3.reuse, RZ ;  /* 0x0000000344047210 */ /* 0x090fe20007fbe0ff */
        /* <DEDUP_REMOVED lines=59> */
[----:B------:R-:W3:Y:S01]  /*2be40*/  LDL.LU R74, [R1+0x2c0] ;  /* 0x0002c000014a7983 */ /* 0x000ee20000300800 */
[----:B----4-:R-:W-:-:S05]  /*2be50*/  IADD3 R4, P0, R64, R3, RZ ;  /* 0x0000000340047210 */ /* 0x010fca0007f1e0ff */
[----:B------:R-:W-:Y:S04]  /*2be60*/  STL [R1+0x1140], R4 ;  /* 0x0011400401007387 */ /* 0x000fe80000100800 */
[----:B------:R0:W-:Y:S02]  /*2be70*/  STL [R1+0xcf4], R5 ;  /* 0x000cf40501007387 */ /* 0x0001e40000100800 */
[----:B0-----:R-:W-:Y:S02]  /*2be80*/  LEA.HI.X.SX32 R5, R75, R2, 0x1, P5 ;  /* 0x000000024b057211 */ /* 0x001fe400028f0eff */
[-C--:B------:R-:W-:Y:S01]  /*2be90*/  IADD3 R4, P6, R79, R3.reuse, RZ ;  /* 0x000000034f047210 */ /* 0x080fe20007fde0ff */
        /* <DEDUP_REMOVED lines=59> */
[----:B------:R-:W4:Y:S01]  /*2c250*/  LDL.LU R70, [R1+0x32c] ;  /* 0x00032c0001467983 */ /* 0x000f220000300800 */
[----:B------:R-:W-:-:S05]  /*2c260*/  IADD3 R4, P1, R76, R3, RZ ;  /* 0x000000034c047210 */ /* 0x000fca0007f3e0ff */
        /* <DEDUP_REMOVED lines=197> */
[-C--:B0-----:R-:W-:Y:S02]  /*2cec0*/  LEA.HI.X.SX32 R5, R76, R2.reuse, 0x1, P2 ;  /* 0x000000024c057211 */ /* 0x081fe400010f0eff */
[----:B------:R-:W-:Y:S01]  /*2ced0*/  IADD3 R4, P3, R65, R3, RZ ;  /* 0x0000000341047210 */ /* 0x000fe20007f7e0ff */
        /* <DEDUP_REMOVED lines=432> */
[----:B------:R0:W-:Y:S04]  /*2e9e0*/  STL [R1+0x1564], R5 ;  /* 0x0015640501007387 */ /* 0x0001e80000100800 */
[----:B------:R-:W4:Y:S01]  /*2e9f0*/  LDL.LU R62, [R1+0x168] ;  /* 0x00016800013e7983 */ /* 0x000f220000300800 */
[----:B0-----:R-:W-:-:S02]  /*2ea00*/  LEA.HI.X.SX32 R5, R63, R2, 0x1, P6 ;  /* 0x000000023f057211 */ /* 0x001fc400030f0eff */
        /* <DEDUP_REMOVED lines=10> */
[----:B--2---:R-:W-:-:S05]  /*2eab0*/  IADD3 R4, P5, R69, R3, RZ ;  /* 0x0000000345047210 */ /* 0x004fca0007fbe0ff */
[----:B------:R-:W-:Y:S04]  /*2eac0*/  STL [R1+0x15b0], R4 ;  /* 0x0015b00401007387 */ /* 0x000fe80000100800 */
[----:B------:R0:W-:Y:S02]  /*2ead0*/  STL [R1+0x157c], R5 ;  /* 0x00157c0501007387 */ /* 0x0001e40000100800 */
[----:B0-----:R-:W-:Y:S02]  /*2eae0*/  LEA.HI.X.SX32 R5, R79, R2, 0x1, P3 ;  /* 0x000000024f057211 */ /* 0x001fe400018f0eff */
[----:B------:R-:W2:Y:S01]  /*2eaf0*/  LDL.LU R79, [R1+0x158] ;  /* 0x00015800014f7983 */ /* 0x000ea20000300800 */
[----:B---3--:R-:W-:-:S05]  /*2eb00*/  IADD3 R4, P4, R70, R3, RZ ;  /* 0x0000000346047210 */ /* 0x008fca0007f9e0ff */
[----:B------:R-:W-:Y:S04]  /*2eb10*/  STL [R1+0x15b8], R4 ;  /* 0x0015b80401007387 */ /* 0x000fe80000100800 */
[----:B------:R0:W-:Y:S04]  /*2eb20*/  STL [R1+0x1584], R5 ;  /* 0x0015840501007387 */ /* 0x0001e80000100800 */
[----:B------:R-:W3:Y:S01]  /*2eb30*/  LDL.LU R64, [R1+0x150] ;  /* 0x0001500001407983 */ /* 0x000ee20000300800 */
[----:B0-----:R-:W-:Y:S02]  /*2eb40*/  LEA.HI.X.SX32 R5, R65, R2, 0x1, P2 ;  /* 0x0000000241057211 */ /* 0x001fe400010f0eff */
[----:B----4-:R-:W-:-:S05]  /*2eb50*/  IADD3 R4, P3, R71, R3, RZ ;  /* 0x0000000347047210 */ /* 0x010fca0007f7e0ff */
[----:B------:R-:W-:Y:S04]  /*2eb60*/  STL [R1+0x15c0], R4 ;  /* 0x0015c00401007387 */ /* 0x000fe80000100800 */
[----:B------:R0:W-:Y:S04]  /*2eb70*/  STL [R1+0x158c], R5 ;  /* 0x00158c0501007387 */ /* 0x0001e80000100800 */
[----:B------:R-:W4:Y:S01]  /*2eb80*/  LDL.LU R65, [R1+0x148] ;  /* 0x0001480001417983 */ /* 0x000f220000300800 */
[----:B0-----:R-:W-:Y:S02]  /*2eb90*/  LEA.HI.X.SX32 R5, R66, R2, 0x1, P1 ;  /* 0x0000000242057211 */ /* 0x001fe400008f0eff */
[----:B------:R-:W-:-:S05]  /*2eba0*/  IADD3 R4, P2, R72, R3, RZ ;  /* 0x0000000348047210 */ /* 0x000fca0007f5e0ff */
        /* <DEDUP_REMOVED lines=25> */
[----:B------:R0:W-:Y:S04]  /*2ed40*/  STL [R1+0x15f0], R4 ;  /* 0x0015f00401007387 */ /* 0x0001e80000100800 */
[----:B------:R1:W-:Y:S04]  /*2ed50*/  STL [R1+0x15bc], R5 ;  /* 0x0015bc0501007387 */ /* 0x0003e80000100800 */
[----:B------:R-:W4:Y:S01]  /*2ed60*/  LDL.LU R71, [R1+0x128] ;  /* 0x0001280001477983 */ /* 0x000f220000300800 */
[----:B0-----:R-:W-:Y:S02]  /*2ed70*/  IADD3 R4, P3, R62, R3, RZ ;  /* 0x000000033e047210 */ /* 0x001fe40007f7e0ff */
[----:B-1----:R-:W-:-:S03]  /*2ed80*/  LEA.HI.X.SX32 R5, R72, R2, 0x1, P2 ;  /* 0x0000000248057211 */ /* 0x002fc600010f0eff */
        /* <DEDUP_REMOVED lines=11> */
[----:B------:R-:W4:Y:S04]  /*2ee40*/  LDL.LU R74, [R1+0x114] ;  /* 0x00011400014a7983 */ /* 0x000f280000300800 */
[----:B------:R0:W-:Y:S02]  /*2ee50*/  STL [R1+0x15d4], R5 ;  /* 0x0015d40501007387 */ /* 0x0001e40000100800 */
[----:B0-----:R-:W-:-:S02]  /*2ee60*/  LEA.HI.X.SX32 R5, R75, R2, 0x1, P6 ;  /* 0x000000024b057211 */ /* 0x001fc400030f0eff */
[----:B------:R-:W-:Y:S02]  /*2ee70*/  LEA.HI.X.SX32 R6, R62, R2, 0x1, P3 ;  /* 0x000000023e067211 */ /* 0x000fe400018f0eff */
[----:B--2---:R-:W-:-:S05]  /*2ee80*/  IADD3 R4, P0, R79, R3, RZ ;  /* 0x000000034f047210 */ /* 0x004fca0007f1e0ff */
[----:B------:R3:W-:Y:S04]  /*2ee90*/  STL [R1+0x1610], R4 ;  /* 0x0016100401007387 */ /* 0x0007e80000100800 */
[----:B------:R-:W2:Y:S01]  /*2eea0*/  LDL.LU R75, [R1+0x110] ;  /* 0x00011000014b7983 */ /* 0x000ea20000300800 */
[----:B---3--:R-:W-:-:S03]  /*2eeb0*/  IADD3 R4, P6, R64, R3, RZ ;  /* 0x0000000340047210 */ /* 0x008fc60007fde0ff */
[----:B------:R0:W-:Y:S04]  /*2eec0*/  STL [R1+0x15dc], R5 ;  /* 0x0015dc0501007387 */ /* 0x0001e80000100800 */
[----:B------:R4:W-:Y:S01]  /*2eed0*/  STL [R1+0x1618], R4 ;  /* 0x0016180401007387 */ /* 0x0009e20000100800 */
[----:B0-----:R-:W-:-:S03]  /*2eee0*/  LEA.HI.X.SX32 R5, R76, R2, 0x1, P5 ;  /* 0x000000024c057211 */ /* 0x001fc600028f0eff */
[----:B------:R-:W3:Y:S04]  /*2eef0*/  LDL.LU R76, [R1+0x108] ;  /* 0x00010800014c7983 */ /* 0x000ee80000300800 */
[----:B------:R0:W-:Y:S01]  /*2ef00*/  STL [R1+0x15e4], R5 ;  /* 0x0015e40501007387 */ /* 0x0001e20000100800 */
[----:B----4-:R-:W-:Y:S02]  /*2ef10*/  IADD3 R4, P5, R65, R3, RZ ;  /* 0x0000000341047210 */ /* 0x010fe40007fbe0ff */
[----:B0-----:R-:W-:-:S03]  /*2ef20*/  LEA.HI.X.SX32 R5, R77, R2, 0x1, P4 ;  /* 0x000000024d057211 */ /* 0x001fc600020f0eff */
[----:B------:R0:W-:Y:S04]  /*2ef30*/  STL [R1+0x1620], R4 ;  /* 0x0016200401007387 */ /* 0x0001e80000100800 */
[----:B------:R-:W4:Y:S04]  /*2ef40*/  LDL.LU R77, [R1+0x104] ;  /* 0x00010400014d7983 */ /* 0x000f280000300800 */
[----:B------:R-:W-:Y:S01]  /*2ef50*/  STL [R1+0x15ec], R5 ;  /* 0x0015ec0501007387 */ /* 0x000fe20000100800 */
[----:B0-----:R-:W-:-:S05]  /*2ef60*/  IADD3 R4, P4, R66, R3, RZ ;  /* 0x0000000342047210 */ /* 0x001fca0007f9e0ff */
[----:B------:R0:W-:Y:S04]  /*2ef70*/  STL [R1+0x1628], R4 ;  /* 0x0016280401007387 */ /* 0x0001e80000100800 */
[----:B------:R-:W-:Y:S01]  /*2ef80*/  STL [R1+0x15f4], R6 ;  /* 0x0015f40601007387 */ /* 0x000fe20000100800 */
[----:B0-----:R-:W-:-:S03]  /*2ef90*/  LEA.HI.X.SX32 R4, R78, R2, 0x1, P2 ;  /* 0x000000024e047211 */ /* 0x001fc600010f0eff */
[----:B------:R-:W4:Y:S01]  /*2efa0*/  LDL.LU R78, [R1+0x100] ;  /* 0x00010000014e7983 */ /* 0x000f220000300800 */
[----:B------:R-:W-:-:S05]  /*2efb0*/  IADD3 R5, P3, R67, R3, RZ ;  /* 0x0000000343057210 */ /* 0x000fca0007f7e0ff */
[----:B------:R-:W-:Y:S04]  /*2efc0*/  STL [R1+0x1630], R5 ;  /* 0x0016300501007387 */ /* 0x000fe80000100800 */
[----:B------:R0:W-:Y:S04]  /*2efd0*/  STL [R1+0x15fc], R4 ;  /* 0x0015fc0401007387 */ /* 0x0001e80000100800 */
[----:B------:R-:W4:Y:S01]  /*2efe0*/  LDL.LU R61, [R1+0xf8] ;  /* 0x0000f800013d7983 */ /* 0x000f220000300800 */
[----:B0-----:R-:W-:Y:S02]  /*2eff0*/  LEA.HI.X.SX32 R4, R63, R2, 0x1, P1 ;  /* 0x000000023f047211 */ /* 0x001fe400008f0eff */
[----:B------:R-:W-:-:S05]  /*2f000*/  IADD3 R5, P2, R68, R3, RZ ;  /* 0x0000000344057210 */ /* 0x000fca0007f5e0ff */
[----:B------:R-:W-:Y:S04]  /*2f010*/  STL [R1+0x1638], R5 ;  /* 0x0016380501007387 */ /* 0x000fe80000100800 */
[----:B------:R0:W-:Y:S02]  /*2f020*/  STL [R1+0x1604], R4 ;  /* 0x0016040401007387 */ /* 0x0001e40000100800 */
[----:B0-----:R-:W-:Y:S02]  /*2f030*/  LEA.HI.X.SX32 R4, R79, R2, 0x1, P0 ;  /* 0x000000024f047211 */ /* 0x001fe400000f0eff */
        /* <DEDUP_REMOVED lines=13> */
[----:B------:R-:W-:Y:S01]  /*2f110*/  STL [R1+0x161c], R4 ;  /* 0x00161c0401007387 */ /* 0x000fe20000100800 */
[----:B------:R-:W-:Y:S02]  /*2f120*/  IADD3 R6, P5, R72, R3, RZ ;  /* 0x0000000348067210 */ /* 0x000fe40007fbe0ff */
[----:B0-----:R-:W-:-:S03]  /*2f130*/  LEA.HI.X.SX32 R5, R66, R2, 0x1, P4 ;  /* 0x0000000242057211 */ /* 0x001fc600020f0eff */
[----:B------:R-:W-:Y:S04]  /*2f140*/  STL [R1+0x1658], R6 ;  /* 0x0016580601007387 */ /* 0x000fe80000100800 */
[----:B------:R-:W4:Y:S04]  /*2f150*/  LDL.LU R64, [R1+0xe0] ;  /* 0x0000e00001407983 */ /* 0x000f280000300800 */
[----:B------:R0:W-:Y:S02]  /*2f160*/  STL [R1+0x1624], R5 ;  /* 0x0016240501007387 */ /* 0x0001e40000100800 */
[----:B0-----:R-:W-:-:S02]  /*2f170*/  LEA.HI.X.SX32 R5, R67, R2, 0x1, P3 ;  /* 0x0000000243057211 */ /* 0x001fc400018f0eff */
[----:B------:R-:W-:-:S05]  /*2f180*/  IADD3 R4, P4, R73, R3, RZ ;  /* 0x0000000349047210 */ /* 0x000fca0007f9e0ff */
[----:B------:R0:W-:Y:S04]  /*2f190*/  STL [R1+0x1660], R4 ;  /* 0x0016600401007387 */ /* 0x0001e80000100800 */
[----:B------:R-:W4:Y:S04]  /*2f1a0*/  LDL.LU R65, [R1+0xdc] ;  /* 0x0000dc0001417983 */ /* 0x000f280000300800 */
[----:B------:R1:W-:Y:S01]  /*2f1b0*/  STL [R1+0x162c], R5 ;  /* 0x00162c0501007387 */ /* 0x0003e20000100800 */
[----:B0-----:R-:W-:-:S05]  /*2f1c0*/  IADD3 R4, P3, R74, R3, RZ ;  /* 0x000000034a047210 */ /* 0x001fca0007f7e0ff */
[----:B------:R-:W-:Y:S01]  /*2f1d0*/  STL [R1+0x1668], R4 ;  /* 0x0016680401007387 */ /* 0x000fe20000100800 */
[----:B-1----:R-:W-:-:S03]  /*2f1e0*/  LEA.HI.X.SX32 R5, R68, R2, 0x1, P2 ;  /* 0x0000000244057211 */ /* 0x002fc600010f0eff */
[----:B------:R-:W4:Y:S04]  /*2f1f0*/  LDL.LU R66, [R1+0xd8] ;  /* 0x0000d80001427983 */ /* 0x000f280000300800 */
[----:B------:R0:W-:Y:S02]  /*2f200*/  STL [R1+0x1634], R5 ;  /* 0x0016340501007387 */ /* 0x0001e40000100800 */
[----:B0-----:R-:W-:Y:S02]  /*2f210*/  LEA.HI.X.SX32 R5, R69, R2, 0x1, P1 ;  /* 0x0000000245057211 */ /* 0x001fe400008f0eff */
[----:B--2---:R-:W-:-:S05]  /*2f220*/  IADD3 R4, P2, R75, R3, RZ ;  /* 0x000000034b047210 */ /* 0x004fca0007f5e0ff */
[----:B------:R3:W-:Y:S04]  /*2f230*/  STL [R1+0x1670], R4 ;  /* 0x0016700401007387 */ /* 0x0007e80000100800 */
[----:B------:R-:W2:Y:S04]  /*2f240*/  LDL.LU R67, [R1+0xd0] ;  /* 0x0000d00001437983 */ /* 0x000ea80000300800 */
[----:B------:R0:W-:Y:S01]  /*2f250*/  STL [R1+0x163c], R5 ;  /* 0x00163c0501007387 */ /* 0x0001e20000100800 */
[----:B---3--:R-:W-:Y:S02]  /*2f260*/  IADD3 R4, P1, R76, R3, RZ ;  /* 0x000000034c047210 */ /* 0x008fe40007f3e0ff */
[----:B0-----:R-:W-:-:S03]  /*2f270*/  LEA.HI.X.SX32 R5, R70, R2, 0x1, P0 ;  /* 0x0000000246057211 */ /* 0x001fc600000f0eff */
[----:B------:R4:W-:Y:S04]  /*2f280*/  STL [R1+0x1678], R4 ;  /* 0x0016780401007387 */ /* 0x0009e80000100800 */
[----:B------:R-:W3:Y:S04]  /*2f290*/  LDL.LU R68, [R1+0xc8] ;  /* 0x0000c80001447983 */ /* 0x000ee80000300800 */
[----:B------:R0:W-:Y:S01]  /*2f2a0*/  STL [R1+0x1644], R5 ;  /* 0x0016440501007387 */ /* 0x0001e20000100800 */
[----:B----4-:R-:W-:Y:S02]  /*2f2b0*/  IADD3 R4, P0, R77, R3, RZ ;  /* 0x000000034d047210 */ /* 0x010fe40007f1e0ff */
[----:B0-----:R-:W-:-:S03]  /*2f2c0*/  LEA.HI.X.SX32 R5, R71, R2, 0x1, P6 ;  /* 0x0000000247057211 */ /* 0x001fc600030f0eff */
[----:B------:R-:W-:Y:S04]  /*2f2d0*/  STL [R1+0x1680], R4 ;  /* 0x0016800401007387 */ /* 0x000fe80000100800 */
[----:B------:R-:W4:Y:S04]  /*2f2e0*/  LDL.LU R69, [R1+0xc4] ;  /* 0x0000c40001457983 */ /* 0x000f280000300800 */
[----:B------:R0:W-:Y:S04]  /*2f2f0*/  STL [R1+0x164c], R5 ;  /* 0x00164c0501007387 */ /* 0x0001e80000100800 */
[----:B------:R-:W4:Y:S01]  /*2f300*/  LDL.LU R70, [R1+0xc0] ;  /* 0x0000c00001467983 */ /* 0x000f220000300800 */
[----:B0-----:R-:W-:-:S02]  /*2f310*/  LEA.HI.X.SX32 R5, R72, R2, 0x1, P5 ;  /* 0x0000000248057211 */ /* 0x001fc400028f0eff */
        /* <DEDUP_REMOVED lines=12> */
[----:B------:R-:W4:Y:S04]  /*2f3e0*/  LDL.LU R73, [R1+0xac] ;  /* 0x0000ac0001497983 */ /* 0x000f280000300800 */
[----:B------:R1:W-:Y:S01]  /*2f3f0*/  STL [R1+0x1664], R5 ;  /* 0x0016640501007387 */ /* 0x0003e20000100800 */
[----:B0-----:R-:W-:Y:S02]  /*2f400*/  IADD3 R4, P3, R62, R3, RZ ;  /* 0x000000033e047210 */ /* 0x001fe40007f7e0ff */
[----:B-1----:R-:W-:-:S03]  /*2f410*/  LEA.HI.X.SX32 R5, R75, R2, 0x1, P2 ;  /* 0x000000024b057211 */ /* 0x002fc600010f0eff */
[----:B------:R0:W-:Y:S04]  /*2f420*/  STL [R1+0x16a0], R4 ;  /* 0x0016a00401007387 */ /* 0x0001e80000100800 */
[----:B------:R-:W4:Y:S04]  /*2f430*/  LDL.LU R74, [R1+0xa8] ;  /* 0x0000a800014a7983 */ /* 0x000f280000300800 */
[----:B------:R1:W-:Y:S01]  /*2f440*/  STL [R1+0x166c], R5 ;  /* 0x00166c0501007387 */ /* 0x0003e20000100800 */
[----:B0-----:R-:W-:-:S05]  /*2f450*/  IADD3 R4, P2, R63, R3, RZ ;  /* 0x000000033f047210 */ /* 0x001fca0007f5e0ff */
[----:B------:R-:W-:Y:S04]  /*2f460*/  STL [R1+0x16a8], R4 ;  /* 0x0016a80401007387 */ /* 0x000fe80000100800 */
[----:B------:R-:W4:Y:S01]  /*2f470*/  LDL.LU R75, [R1+0xa0] ;  /* 0x0000a000014b7983 */ /* 0x000f220000300800 */
[----:B-1----:R-:W-:-:S05]  /*2f480*/  LEA.HI.X.SX32 R5, R76, R2, 0x1, P1 ;  /* 0x000000024c057211 */ /* 0x002fca00008f0eff */
[----:B------:R0:W-:Y:S04]  /*2f490*/  STL [R1+0x1674], R5 ;  /* 0x0016740501007387 */ /* 0x0001e80000100800 */
[----:B------:R-:W4:Y:S01]  /*2f4a0*/  LDL.LU R76, [R1+0x9c] ;  /* 0x00009c00014c7983 */ /* 0x000f220000300800 */
[----:B0-----:R-:W-:Y:S02]  /*2f4b0*/  LEA.HI.X.SX32 R5, R77, R2, 0x1, P0 ;  /* 0x000000024d057211 */ /* 0x001fe400000f0eff */
[----:B------:R-:W-:-:S05]  /*2f4c0*/  IADD3 R4, P1, R64, R3, RZ ;  /* 0x0000000340047210 */ /* 0x000fca0007f3e0ff */
[----:B------:R-:W-:Y:S04]  /*2f4d0*/  STL [R1+0x16b0], R4 ;  /* 0x0016b00401007387 */ /* 0x000fe80000100800 */
[----:B------:R0:W-:Y:S04]  /*2f4e0*/  STL [R1+0x167c], R5 ;  /* 0x00167c0501007387 */ /* 0x0001e80000100800 */
[----:B------:R-:W4:Y:S01]  /*2f4f0*/  LDL.LU R77, [R1+0x94] ;  /* 0x00009400014d7983 */ /* 0x000f220000300800 */
[-C--:B0-----:R-:W-:Y:S02]  /*2f500*/  LEA.HI.X.SX32 R5, R78, R2.reuse, 0x1, P6 ;  /* 0x000000024e057211 */ /* 0x081fe400030f0eff */
[----:B------:R-:W-:-:S02]  /*2f510*/  LEA.HI.X.SX32 R6, R61, R2, 0x1, P5 ;  /* 0x000000023d067211 */ /* 0x000fc400028f0eff */
[----:B------:R-:W-:-:S05]  /*2f520*/  IADD3 R4, P0, R65, R3, RZ ;  /* 0x0000000341047210 */ /* 0x000fca0007f1e0ff */
[----:B------:R0:W-:Y:S04]  /*2f530*/  STL [R1+0x16b8], R4 ;  /* 0x0016b80401007387 */ /* 0x0001e80000100800 */
[----:B------:R-:W-:Y:S04]  /*2f540*/  STL [R1+0x1684], R5 ;  /* 0x0016840501007387 */ /* 0x000fe80000100800 */
[----:B------:R-:W4:Y:S01]  /*2f550*/  LDL.LU R78, [R1+0x90] ;  /* 0x00009000014e7983 */ /* 0x000f220000300800 */
[----:B0-----:R-:W-:-:S05]  /*2f560*/  IADD3 R4, P6, R66, R3, RZ ;  /* 0x0000000342047210 */ /* 0x001fca0007fde0ff */
[----:B------:R0:W-:Y:S04]  /*2f570*/  STL [R1+0x16c0], R4 ;  /* 0x0016c00401007387 */ /* 0x0001e80000100800 */
[----:B------:R3:W-:Y:S01]  /*2f580*/  STL [R1+0x168c], R6 ;  /* 0x00168c0601007387 */ /* 0x0007e20000100800 */
[----:B0-----:R-:W-:-:S03]  /*2f590*/  LEA.HI.X.SX32 R4, R79, R2, 0x1, P4 ;  /* 0x000000024f047211 */ /* 0x001fc600020f0eff */
[----:B------:R-:W4:Y:S01]  /*2f5a0*/  LDL.LU R79, [R1+0x88] ;  /* 0x00008800014f7983 */ /* 0x000f220000300800 */
[----:B--2---:R-:W-:-:S05]  /*2f5b0*/  IADD3 R5, P5, R67, R3, RZ ;  /* 0x0000000343057210 */ /* 0x004fca0007fbe0ff */
[----:B------:R0:W-:Y:S04]  /*2f5c0*/  STL [R1+0x16c8], R5 ;  /* 0x0016c80501007387 */ /* 0x0001e80000100800 */
[----:B------:R-:W-:Y:S01]  /*2f5d0*/  STL [R1+0x1694], R4 ;  /* 0x0016940401007387 */ /* 0x000fe20000100800 */
[----:B---3--:R-:W-:Y:S02]  /*2f5e0*/  IADD3 R6, P4, R68, R3, RZ ;  /* 0x0000000344067210 */ /* 0x008fe40007f9e0ff */
[----:B0-----:R-:W-:-:S03]  /*2f5f0*/  LEA.HI.X.SX32 R5, R62, R2, 0x1, P3 ;  /* 0x000000023e057211 */ /* 0x001fc600018f0eff */
[----:B------:R0:W-:Y:S04]  /*2f600*/  STL [R1+0x16d0], R6 ;  /* 0x0016d00601007387 */ /* 0x0001e80000100800 */
[----:B------:R-:W2:Y:S01]  /*2f610*/  LDL.LU R58, [R1+0x84] ;  /* 0x00008400013a7983 */ /* 0x000ea20000300800 */
[----:B0-----:R-:W-:Y:S02]  /*2f620*/  LEA.HI.X.SX32 R6, R63, R2, 0x1, P2 ;  /* 0x000000023f067211 */ /* 0x001fe400010f0eff */
[-C--:B----4-:R-:W-:Y:S01]  /*2f630*/  IADD3 R4, P3, R69, R3.reuse, RZ ;  /* 0x0000000345047210 */ /* 0x090fe20007f7e0ff */
[----:B------:R0:W-:Y:S04]  /*2f640*/  STL [R1+0x169c], R5 ;  /* 0x00169c0501007387 */ /* 0x0001e80000100800 */
[----:B------:R1:W-:Y:S04]  /*2f650*/  STL [R1+0x16d8], R4 ;  /* 0x0016d80401007387 */ /* 0x0003e80000100800 */
[----:B------:R-:W-:Y:S01]  /*2f660*/  STL [R1+0x16a4], R6 ;  /* 0x0016a40601007387 */ /* 0x000fe20000100800 */
[----:B0-----:R-:W-:-:S03]  /*2f670*/  IADD3 R5, P2, R70, R3, RZ ;  /* 0x0000000346057210 */ /* 0x001fc60007f5e0ff */
[----:B------:R-:W3:Y:S01]  /*2f680*/  LDL.LU R59, [R1+0x7c] ;  /* 0x00007c00013b7983 */ /* 0x000ee20000300800 */
[----:B-1----:R-:W-:-:S03]  /*2f690*/  LEA.HI.X.SX32 R4, R64, R2, 0x1, P1 ;  /* 0x0000000240047211 */ /* 0x002fc600008f0eff */
[----:B------:R0:W-:Y:S04]  /*2f6a0*/  STL [R1+0x16e0], R5 ;  /* 0x0016e00501007387 */ /* 0x0001e80000100800 */
[----:B------:R-:W-:Y:S01]  /*2f6b0*/  STL [R1+0x16ac], R4 ;  /* 0x0016ac0401007387 */ /* 0x000fe20000100800 */
[----:B0-----:R-:W-:Y:S02]  /*2f6c0*/  LEA.HI.X.SX32 R5, R65, R2, 0x1, P0 ;  /* 0x0000000241057211 */ /* 0x001fe400000f0eff */
[----:B------:R-:W-:-:S05]  /*2f6d0*/  IADD3 R6, P1, R71, R3, RZ ;  /* 0x0000000347067210 */ /* 0x000fca0007f3e0ff */
[----:B------:R0:W-:Y:S04]  /*2f6e0*/  STL [R1+0x16e8], R6 ;  /* 0x0016e80601007387 */ /* 0x0001e80000100800 */
[----:B------:R-:W4:Y:S01]  /*2f6f0*/  LDL.LU R60, [R1+0x78] ;  /* 0x00007800013c7983 */ /* 0x000f220000300800 */
[-C--:B0-----:R-:W-:Y:S02]  /*2f700*/  LEA.HI.X.SX32 R6, R66, R2.reuse, 0x1, P6 ;  /* 0x0000000242067211 */ /* 0x081fe400030f0eff */
[----:B------:R-:W-:Y:S01]  /*2f710*/  IADD3 R4, P0, R72, R3, RZ ;  /* 0x0000000348047210 */ /* 0x000fe20007f1e0ff */
[----:B------:R-:W-:Y:S04]  /*2f720*/  STL [R1+0x16b4], R5 ;  /* 0x0016b40501007387 */ /* 0x000fe80000100800 */
[----:B------:R0:W-:Y:S04]  /*2f730*/  STL [R1+0x16f0], R4 ;  /* 0x0016f00401007387 */ /* 0x0001e80000100800 */
[----:B------:R-:W-:Y:S04]  /*2f740*/  STL [R1+0x16bc], R6 ;  /* 0x0016bc0601007387 */ /* 0x000fe80000100800 */
[----:B------:R-:W4:Y:S01]  /*2f750*/  LDL.LU R61, [R1+0x74] ;  /* 0x00007400013d7983 */ /* 0x000f220000300800 */
[----:B0-----:R-:W-:-:S02]  /*2f760*/  LEA.HI.X.SX32 R4, R67, R2, 0x1, P5 ;  /* 0x0000000243047211 */ /* 0x001fc400028f0eff */
[----:B------:R-:W-:-:S05]  /*2f770*/  IADD3 R5, P6, R73, R3, RZ ;  /* 0x0000000349057210 */ /* 0x000fca0007fde0ff */
[----:B------:R0:W-:Y:S04]  /*2f780*/  STL [R1+0x16f8], R5 ;  /* 0x0016f80501007387 */ /* 0x0001e80000100800 */
[----:B------:R-:W-:Y:S01]  /*2f790*/  STL [R1+0x16c4], R4 ;  /* 0x0016c40401007387 */ /* 0x000fe20000100800 */
[----:B0-----:R-:W-:Y:S02]  /*2f7a0*/  LEA.HI.X.SX32 R5, R68, R2, 0x1, P4 ;  /* 0x0000000244057211 */ /* 0x001fe400020f0eff */
[----:B------:R-:W-:-:S05]  /*2f7b0*/  IADD3 R6, P5, R74, R3, RZ ;  /* 0x000000034a067210 */ /* 0x000fca0007fbe0ff */
[----:B------:R0:W-:Y:S04]  /*2f7c0*/  STL [R1+0x1700], R6 ;  /* 0x0017000601007387 */ /* 0x0001e80000100800 */
[----:B------:R-:W4:Y:S01]  /*2f7d0*/  LDL.LU R62, [R1+0x6c] ;  /* 0x00006c00013e7983 */ /* 0x000f220000300800 */
[----:B0-----:R-:W-:-:S03]  /*2f7e0*/  LEA.HI.X.SX32 R6, R69, R2, 0x1, P3 ;  /* 0x0000000245067211 */ /* 0x001fc600018f0eff */
[----:B------:R0:W-:Y:S01]  /*2f7f0*/  STL [R1+0x16cc], R5 ;  /* 0x0016cc0501007387 */ /* 0x0001e20000100800 */
[----:B------:R-:W-:-:S05]  /*2f800*/  IADD3 R4, P4, R75, R3, RZ ;  /* 0x000000034b047210 */ /* 0x000fca0007f9e0ff */
[----:B------:R1:W-:Y:S04]  /*2f810*/  STL [R1+0x1708], R4 ;  /* 0x0017080401007387 */ /* 0x0003e80000100800 */
[----:B------:R-:W-:Y:S04]  /*2f820*/  STL [R1+0x16d4], R6 ;  /* 0x0016d40601007387 */ /* 0x000fe80000100800 */
[----:B------:R-:W4:Y:S01]  /*2f830*/  LDL.LU R63, [R1+0x68] ;  /* 0x00006800013f7983 */ /* 0x000f220000300800 */
[----:B0-----:R-:W-:Y:S02]  /*2f840*/  IADD3 R5, P3, R76, R3, RZ ;  /* 0x000000034c057210 */ /* 0x001fe40007f7e0ff */
[----:B-1----:R-:W-:-:S03]  /*2f850*/  LEA.HI.X.SX32 R4, R70, R2, 0x1, P2 ;  /* 0x0000000246047211 */ /* 0x002fc600010f0eff */
[----:B------:R0:W-:Y:S04]  /*2f860*/  STL [R1+0x1710], R5 ;  /* 0x0017100501007387 */ /* 0x0001e80000100800 */
[----:B------:R-:W-:Y:S01]  /*2f870*/  STL [R1+0x16dc], R4 ;  /* 0x0016dc0401007387 */ /* 0x000fe20000100800 */
[----:B0-----:R-:W-:Y:S02]  /*2f880*/  LEA.HI.X.SX32 R5, R71, R2, 0x1, P1 ;  /* 0x0000000247057211 */ /* 0x001fe400008f0eff */
[----:B------:R-:W-:-:S05]  /*2f890*/  IADD3 R6, P2, R77, R3, RZ ;  /* 0x000000034d067210 */ /* 0x000fca0007f5e0ff */
[----:B------:R-:W-:Y:S04]  /*2f8a0*/  STL [R1+0x1718], R6 ;  /* 0x0017180601007387 */ /* 0x000fe80000100800 */
[----:B------:R-:W4:Y:S04]  /*2f8b0*/  LDL.LU R64, [R1+0x60] ;  /* 0x0000600001407983 */ /* 0x000f280000300800 */
[----:B------:R0:W-:Y:S02]  /*2f8c0*/  STL [R1+0x16e4], R5 ;  /* 0x0016e40501007387 */ /* 0x0001e40000100800 */
[----:B0-----:R-:W-:-:S02]  /*2f8d0*/  LEA.HI.X.SX32 R5, R72, R2, 0x1, P0 ;  /* 0x0000000248057211 */ /* 0x001fc400000f0eff */
[----:B------:R-:W-:-:S05]  /*2f8e0*/  IADD3 R4, P1, R78, R3, RZ ;  /* 0x000000034e047210 */ /* 0x000fca0007f3e0ff */
[----:B------:R0:W-:Y:S04]  /*2f8f0*/  STL [R1+0x1720], R4 ;  /* 0x0017200401007387 */ /* 0x0001e80000100800 */
[----:B------:R-:W4:Y:S04]  /*2f900*/  LDL.LU R65, [R1+0x5c] ;  /* 0x00005c0001417983 */ /* 0x000f280000300800 */
[----:B------:R1:W-:Y:S04]  /*2f910*/  STL [R1+0x16ec], R5 ;  /* 0x0016ec0501007387 */ /* 0x0003e80000100800 */
[----:B------:R-:W4:Y:S01]  /*2f920*/  LDL.LU R66, [R1+0x54] ;  /* 0x0000540001427983 */ /* 0x000f220000300800 */
[----:B0-----:R-:W-:-:S02]  /*2f930*/  IADD3 R4, P0, R79, R3, RZ ;  /* 0x000000034f047210 */ /* 0x001fc40007f1e0ff */
[----:B-1----:R-:W-:-:S03]  /*2f940*/  LEA.HI.X.SX32 R5, R73, R2, 0x1, P6 ;  /* 0x0000000249057211 */ /* 0x002fc600030f0eff */
[----:B------:R-:W-:Y:S04]  /*2f950*/  STL [R1+0x1728], R4 ;  /* 0x0017280401007387 */ /* 0x000fe80000100800 */
[----:B------:R-:W4:Y:S04]  /*2f960*/  LDL.LU R67, [R1+0x50] ;  /* 0x0000500001437983 */ /* 0x000f280000300800 */
[----:B------:R0:W-:Y:S04]  /*2f970*/  STL [R1+0x16f4], R5 ;  /* 0x0016f40501007387 */ /* 0x0001e80000100800 */
[----:B------:R-:W4:Y:S01]  /*2f980*/  LDL.LU R68, [R1+0x48] ;  /* 0x0000480001447983 */ /* 0x000f220000300800 */
[----:B0-----:R-:W-:-:S02]  /*2f990*/  LEA.HI.X.SX32 R5, R74, R2, 0x1, P5 ;  /* 0x000000024a057211 */ /* 0x001fc400028f0eff */
[----:B--2---:R-:W-:-:S05]  /*2f9a0*/  IADD3 R4, P6, R58, R3, RZ ;  /* 0x000000033a047210 */ /* 0x004fca0007fde0ff */
[----:B------:R3:W-:Y:S04]  /*2f9b0*/  STL [R1+0x1730], R4 ;  /* 0x0017300401007387 */ /* 0x0007e80000100800 */
[----:B------:R-:W2:Y:S04]  /*2f9c0*/  LDL.LU R69, [R1+0x44] ;  /* 0x0000440001457983 */ /* 0x000ea80000300800 */
[----:B------:R0:W-:Y:S04]  /*2f9d0*/  STL [R1+0x16fc], R5 ;  /* 0x0016fc0501007387 */ /* 0x0001e80000100800 */
[----:B------:R-:W2:Y:S01]  /*2f9e0*/  LDL.LU R70, [R1+0x40] ;  /* 0x0000400001467983 */ /* 0x000ea20000300800 */
[----:B---3--:R-:W-:-:S02]  /*2f9f0*/  IADD3 R4, P5, R59, R3, RZ ;  /* 0x000000033b047210 */ /* 0x008fc40007fbe0ff */
[----:B0-----:R-:W-:-:S03]  /*2fa00*/  LEA.HI.X.SX32 R5, R75, R2, 0x1, P4 ;  /* 0x000000024b057211 */ /* 0x001fc600020f0eff */
[----:B------:R-:W-:Y:S04]  /*2fa10*/  STL [R1+0x1738], R4 ;  /* 0x0017380401007387 */ /* 0x000fe80000100800 */
[----:B------:R-:W3:Y:S04]  /*2fa20*/  LDL.LU R71, [R1+0x38] ;  /* 0x0000380001477983 */ /* 0x000ee80000300800 */
[----:B------:R0:W-:Y:S04]  /*2fa30*/  STL [R1+0x1704], R5 ;  /* 0x0017040501007387 */ /* 0x0001e80000100800 */
[----:B------:R-:W3:Y:S01]  /*2fa40*/  LDL.LU R72, [R1+0x30] ;  /* 0x0000300001487983 */ /* 0x000ee20000300800 */
[----:B0-----:R-:W-:-:S02]  /*2fa50*/  LEA.HI.X.SX32 R5, R76, R2, 0x1, P3 ;  /* 0x000000024c057211 */ /* 0x001fc400018f0eff */
[----:B----4-:R-:W-:-:S05]  /*2fa60*/  IADD3 R4, P4, R60, R3, RZ ;  /* 0x000000033c047210 */ /* 0x010fca0007f9e0ff */
        /* <DEDUP_REMOVED lines=18> */
[----:B------:R0:W-:Y:S04]  /*2fb90*/  STL [R1+0x1758], R4 ;  /* 0x0017580401007387 */ /* 0x0001e80000100800 */
[----:B------:R-:W4:Y:S01]  /*2fba0*/  LDL.LU R79, [R1+0x8] ;  /* 0x00000800014f7983 */ /* 0x000f220000300800 */
[----:B------:R-:W-:-:S03]  /*2fbb0*/  LEA.HI.X.SX32 R6, R58, R2, 0x1, P6 ;  /* 0x000000023a067211 */ /* 0x000fc600030f0eff */
[----:B------:R-:W-:Y:S01]  /*2fbc0*/  STL [R1+0x1724], R5 ;  /* 0x0017240501007387 */ /* 0x000fe20000100800 */
[----:B0-----:R-:W-:-:S05]  /*2fbd0*/  IADD3 R4, P0, R64, R3, RZ ;  /* 0x0000000340047210 */ /* 0x001fca0007f1e0ff */
[----:B------:R0:W-:Y:S04]  /*2fbe0*/  STL [R1+0x1760], R4 ;  /* 0x0017600401007387 */ /* 0x0001e80000100800 */
[----:B------:R1:W-:Y:S01]  /*2fbf0*/  STL [R1+0x172c], R6 ;  /* 0x00172c0601007387 */ /* 0x0003e20000100800 */
[----:B0-----:R-:W-:Y:S02]  /*2fc00*/  LEA.HI.X.SX32 R4, R59, R2, 0x1, P5 ;  /* 0x000000023b047211 */ /* 0x001fe400028f0eff */
[----:B------:R-:W-:-:S05]  /*2fc10*/  IADD3 R5, P6, R65, R3, RZ ;  /* 0x0000000341057210 */ /* 0x000fca0007fde0ff */
[----:B------:R0:W-:Y:S01]  /*2fc20*/  STL [R1+0x1768], R5 ;  /* 0x0017680501007387 */ /* 0x0001e20000100800 */
[----:B-1----:R-:W-:-:S03]  /*2fc30*/  IADD3 R6, P5, R66, R3, RZ ;  /* 0x0000000342067210 */ /* 0x002fc60007fbe0ff */
[----:B------:R1:W-:Y:S01]  /*2fc40*/  STL [R1+0x1734], R4 ;  /* 0x0017340401007387 */ /* 0x0003e20000100800 */
[----:B0-----:R-:W-:-:S03]  /*2fc50*/  LEA.HI.X.SX32 R5, R60, R2, 0x1, P4 ;  /* 0x000000023c057211 */ /* 0x001fc600020f0eff */
[----:B------:R0:W-:Y:S01]  /*2fc60*/  STL [R1+0x1770], R6 ;  /* 0x0017700601007387 */ /* 0x0001e20000100800 */
[----:B-1----:R-:W-:-:S03]  /*2fc70*/  IADD3 R4, P4, R67, R3, RZ ;  /* 0x0000000343047210 */ /* 0x002fc60007f9e0ff */
[----:B------:R1:W-:Y:S04]  /*2fc80*/  STL [R1+0x173c], R5 ;  /* 0x00173c0501007387 */ /* 0x0003e80000100800 */
[----:B------:R1:W-:Y:S01]  /*2fc90*/  STL [R1+0x1778], R4 ;  /* 0x0017780401007387 */ /* 0x0003e20000100800 */
[----:B0-----:R-:W-:Y:S02]  /*2fca0*/  LEA.HI.X.SX32 R6, R61, R2, 0x1, P3 ;  /* 0x000000023d067211 */ /* 0x001fe400018f0eff */
[----:B-1----:R-:W-:-:S03]  /*2fcb0*/  IADD3 R5, P3, R68, R3, RZ ;  /* 0x0000000344057210 */ /* 0x002fc60007f7e0ff */
[----:B------:R-:W-:Y:S01]  /*2fcc0*/  STL [R1+0x1744], R6 ;  /* 0x0017440601007387 */ /* 0x000fe20000100800 */
[----:B------:R-:W-:-:S03]  /*2fcd0*/  LEA.HI.X.SX32 R4, R62, R2, 0x1, P2 ;  /* 0x000000023e047211 */ /* 0x000fc600010f0eff */
[----:B------:R0:W-:Y:S04]  /*2fce0*/  STL [R1+0x1780], R5 ;  /* 0x0017800501007387 */ /* 0x0001e80000100800 */
[----:B------:R1:W-:Y:S01]  /*2fcf0*/  STL [R1+0x174c], R4 ;  /* 0x00174c0401007387 */ /* 0x0003e20000100800 */
[----:B0-----:R-:W-:Y:S01]  /*2fd00*/  LEA.HI.X.SX32 R5, R63, R2, 0x1, P1 ;  /* 0x000000023f057211 */ /* 0x001fe200008f0eff */
[----:B------:R-:W-:Y:S02]  /*2fd10*/  IMAD R252, R252, UR9, RZ ;  /* 0x00000009fcfc7c24 */ /* 0x000fe4000f8e02ff */
[----:B------:R-:W-:Y:S01]  /*2fd20*/  IMAD R84, R84, UR9, RZ ;  /* 0x0000000954547c24 */ /* 0x000fe2000f8e02ff */
[----:B--2---:R-:W-:-:S05]  /*2fd30*/  IADD3 R6, P2, R69, R3, RZ ;  /* 0x0000000345067210 */ /* 0x004fca0007f5e0ff */
[----:B------:R0:W-:Y:S01]  /*2fd40*/  STL [R1+0x1788], R6 ;  /* 0x0017880601007387 */ /* 0x0001e20000100800 */
[----:B-1----:R-:W-:-:S03]  /*2fd50*/  IADD3 R4, P1, R70, R3, RZ ;  /* 0x0000000346047210 */ /* 0x002fc60007f3e0ff */
[----:B------:R3:W-:Y:S04]  /*2fd60*/  STL [R1+0x1754], R5 ;  /* 0x0017540501007387 */ /* 0x0007e80000100800 */
[----:B------:R1:W-:Y:S01]  /*2fd70*/  STL [R1+0x1790], R4 ;  /* 0x0017900401007387 */ /* 0x0003e20000100800 */
[----:B0-----:R-:W-:-:S05]  /*2fd80*/  LEA.HI.X.SX32 R6, R64, R2, 0x1, P0 ;  /* 0x0000000240067211 */ /* 0x001fca00000f0eff */
[----:B------:R0:W-:Y:S01]  /*2fd90*/  STL [R1+0x175c], R6 ;  /* 0x00175c0601007387 */ /* 0x0001e20000100800 */
[----:B---3--:R-:W-:Y:S02]  /*2fda0*/  IADD3 R5, P0, R71, R3, RZ ;  /* 0x0000000347057210 */ /* 0x008fe40007f1e0ff */
[----:B-1----:R-:W-:-:S03]  /*2fdb0*/  LEA.HI.X.SX32 R4, R65, R2, 0x1, P6 ;  /* 0x0000000241047211 */ /* 0x002fc600030f0eff */
[----:B------:R1:W-:Y:S01]  /*2fdc0*/  STL [R1+0x1798], R5 ;  /* 0x0017980501007387 */ /* 0x0003e20000100800 */
[----:B0-----:R-:W-:-:S03]  /*2fdd0*/  IADD3 R6, P6, R72, R3, RZ ;  /* 0x0000000348067210 */ /* 0x001fc60007fde0ff */
[----:B------:R-:W-:Y:S01]  /*2fde0*/  STL [R1+0x1764], R4 ;  /* 0x0017640401007387 */ /* 0x000fe20000100800 */
[----:B-1----:R-:W-:-:S03]  /*2fdf0*/  LEA.HI.X.SX32 R5, R66, R2, 0x1, P5 ;  /* 0x0000000242057211 */ /* 0x002fc600028f0eff */
[----:B------:R0:W-:Y:S04]  /*2fe00*/  STL [R1+0x17a0], R6 ;  /* 0x0017a00601007387 */ /* 0x0001e80000100800 */
[----:B------:R1:W-:Y:S01]  /*2fe10*/  STL [R1+0x176c], R5 ;  /* 0x00176c0501007387 */ /* 0x0003e20000100800 */
[----:B0-----:R-:W-:Y:S02]  /*2fe20*/  LEA.HI.X.SX32 R6, R67, R2, 0x1, P4 ;  /* 0x0000000243067211 */ /* 0x001fe400020f0eff */
[----:B----4-:R-:W-:-:S05]  /*2fe30*/  IADD3 R4, P5, R73, R3, RZ ;  /* 0x0000000349047210 */ /* 0x010fca0007fbe0ff */
[----:B------:R0:W-:Y:S01]  /*2fe40*/  STL [R1+0x17a8], R4 ;  /* 0x0017a80401007387 */ /* 0x0001e20000100800 */
[----:B-1----:R-:W-:-:S03]  /*2fe50*/  IADD3 R5, P4, R74, R3, RZ ;  /* 0x000000034a057210 */ /* 0x002fc60007f9e0ff */
[----:B------:R1:W-:Y:S01]  /*2fe60*/  STL [R1+0x1774], R6 ;  /* 0x0017740601007387 */ /* 0x0003e20000100800 */
[----:B0-----:R-:W-:-:S03]  /*2fe70*/  LEA.HI.X.SX32 R4, R68, R2, 0x1, P3 ;  /* 0x0000000244047211 */ /* 0x001fc600018f0eff */
[----:B------:R0:W-:Y:S04]  /*2fe80*/  STL [R1+0x17b0], R5 ;  /* 0x0017b00501007387 */ /* 0x0001e80000100800 */
[----:B------:R2:W-:Y:S01]  /*2fe90*/  STL [R1+0x177c], R4 ;  /* 0x00177c0401007387 */ /* 0x0005e20000100800 */
[----:B-1----:R-:W-:Y:S02]  /*2fea0*/  IADD3 R6, P3, R75, R3, RZ ;  /* 0x000000034b067210 */ /* 0x002fe40007f7e0ff */
[----:B0-----:R-:W-:-:S03]  /*2feb0*/  LEA.HI.X.SX32 R5, R69, R2, 0x1, P2 ;  /* 0x0000000245057211 */ /* 0x001fc600010f0eff */
[----:B------:R0:W-:Y:S01]  /*2fec0*/  STL [R1+0x17b8], R6 ;  /* 0x0017b80601007387 */ /* 0x0001e20000100800 */
[----:B--2---:R-:W-:-:S03]  /*2fed0*/  IADD3 R4, P2, R76, R3, RZ ;  /* 0x000000034c047210 */ /* 0x004fc60007f5e0ff */
[----:B------:R-:W-:Y:S04]  /*2fee0*/  STL [R1+0x1784], R5 ;  /* 0x0017840501007387 */ /* 0x000fe80000100800 */
[----:B------:R1:W-:Y:S01]  /*2fef0*/  STL [R1+0x17c0], R4 ;  /* 0x0017c00401007387 */ /* 0x0003e20000100800 */
[----:B0-----:R-:W-:-:S05]  /*2ff00*/  LEA.HI.X.SX32 R6, R70, R2, 0x1, P1 ;  /* 0x0000000246067211 */ /* 0x001fca00008f0eff */
[----:B------:R0:W-:Y:S01]  /*2ff10*/  STL [R1+0x178c], R6 ;  /* 0x00178c0601007387 */ /* 0x0001e20000100800 */
[----:B-1----:R-:W-:Y:S01]  /*2ff20*/  LEA.HI.X.SX32 R4, R71, R2, 0x1, P0 ;  /* 0x0000000247047211 */ /* 0x002fe200000f0eff */
[----:B------:R-:W-:Y:S01]  /*2ff30*/  IMAD R85, R85, UR9, RZ ;  /* 0x0000000955557c24 */ /* 0x000fe2000f8e02ff */
[----:B------:R-:W-:-:S05]  /*2ff40*/  IADD3 R5, P1, R77, R3, RZ ;  /* 0x000000034d057210 */ /* 0x000fca0007f3e0ff */
[----:B------:R1:W-:Y:S01]  /*2ff50*/  STL [R1+0x17c8], R5 ;  /* 0x0017c80501007387 */ /* 0x0003e20000100800 */
[----:B0-----:R-:W-:-:S03]  /*2ff60*/  IADD3 R6, P0, R78, R3, RZ ;  /* 0x000000034e067210 */ /* 0x001fc60007f1e0ff */
[----:B------:R0:W-:Y:S01]  /*2ff70*/  STL [R1+0x1794], R4 ;  /* 0x0017940401007387 */ /* 0x0001e20000100800 */
[----:B-1----:R-:W-:-:S03]  /*2ff80*/  LEA.HI.X.SX32 R5, R72, R2, 0x1, P6 ;  /* 0x0000000248057211 */ /* 0x002fc600030f0eff */
[----:B------:R1:W-:Y:S04]  /*2ff90*/  STL [R1+0x17d0], R6 ;  /* 0x0017d00601007387 */ /* 0x0003e80000100800 */
[----:B------:R2:W-:Y:S01]  /*2ffa0*/  STL [R1+0x179c], R5 ;  /* 0x00179c0501007387 */ /* 0x0005e20000100800 */
[-C--:B0-----:R-:W-:Y:S02]  /*2ffb0*/  IADD3 R4, P6, R79, R3.reuse, RZ ;  /* 0x000000034f047210 */ /* 0x081fe40007fde0ff */
[-C--:B-1----:R-:W-:Y:S02]  /*2ffc0*/  LEA.HI.X.SX32 R6, R73, R2.reuse, 0x1, P5 ;  /* 0x0000000249067211 */ /* 0x082fe400028f0eff */
[----:B--2---:R-:W-:Y:S01]  /*2ffd0*/  IADD3 R5, P5, R0, R3, RZ ;  /* 0x0000000300057210 */ /* 0x004fe20007fbe0ff */
[----:B------:R0:W-:Y:S04]  /*2ffe0*/  STL [R1+0x17d8], R4 ;  /* 0x0017d80401007387 */ /* 0x0001e80000100800 */
[----:B------:R1:W-:Y:S01]  /*2fff0*/  STL [R1+0x17a4], R6 ;  /* 0x0017a40601007387 */ /* 0x0003e20000100800 */
[----:B0-----:R-:W-:-:S03]  /*30000*/  LEA.HI.X.SX32 R4, R74, R2, 0x1, P4 ;  /* 0x000000024a047211 */ /* 0x001fc600020f0eff */
[----:B------:R0:W-:Y:S01]  /*30010*/  STL [R1+0x17e0], R5 ;  /* 0x0017e00501007387 */ /* 0x0001e20000100800 */
[----:B-1----:R-:W-:-:S03]  /*30020*/  IADD3 R6, P4, R252, R3, RZ ;  /* 0x00000003fc067210 */ /* 0x002fc60007f9e0ff */
[----:B------:R1:W-:Y:S01]  /*30030*/  STL [R1+0x17ac], R4 ;  /* 0x0017ac0401007387 */ /* 0x0003e20000100800 */
[----:B------:R-:W-:Y:S01]  /*30040*/  IMAD R86, R86, UR9, RZ ;  /* 0x0000000956567c24 */ /* 0x000fe2000f8e02ff */
[----:B0-----:R-:W-:Y:S02]  /*30050*/  LEA.HI.X.SX32 R5, R75, R2, 0x1, P3 ;  /* 0x000000024b057211 */ /* 0x001fe400018f0eff */
[----:B------:R0:W-:Y:S01]  /*30060*/  STL [R1+0x17e8], R6 ;  /* 0x0017e80601007387 */ /* 0x0001e20000100800 */
[----:B-1----:R-:W-:-:S03]  /*30070*/  IADD3 R4, P3, R84, R3, RZ ;  /* 0x0000000354047210 */ /* 0x002fc60007f7e0ff */
[----:B------:R1:W-:Y:S01]  /*30080*/  STL [R1+0x17b4], R5 ;  /* 0x0017b40501007387 */ /* 0x0003e20000100800 */
[----:B------:R-:W-:-:S03]  /*30090*/  IMAD R87, R87, UR9, RZ ;  /* 0x0000000957577c24 */ /* 0x000fc6000f8e02ff */
[----:B------:R2:W-:Y:S01]  /*300a0*/  STL [R1+0x17f0], R4 ;  /* 0x0017f00401007387 */ /* 0x0005e20000100800 */
[----:B0-----:R-:W-:Y:S02]  /*300b0*/  LEA.HI.X.SX32 R6, R76, R2, 0x1, P2 ;  /* 0x000000024c067211 */ /* 0x001fe400010f0eff */
[----:B-1----:R-:W-:-:S03]  /*300c0*/  IADD3 R5, P2, R85, R3, RZ ;  /* 0x0000000355057210 */ /* 0x002fc60007f5e0ff */
[----:B------:R0:W-:Y:S01]  /*300d0*/  STL [R1+0x17bc], R6 ;  /* 0x0017bc0601007387 */ /* 0x0001e20000100800 */
[----:B--2---:R-:W-:-:S03]  /*300e0*/  LEA.HI.X.SX32 R4, R77, R2, 0x1, P1 ;  /* 0x000000024d047211 */ /* 0x004fc600008f0eff */
[----:B------:R1:W-:Y:S01]  /*300f0*/  STL [R1+0x17f8], R5 ;  /* 0x0017f80501007387 */ /* 0x0003e20000100800 */
[----:B------:R-:W-:-:S03]  /*30100*/  IMAD R88, R88, UR9, RZ ;  /* 0x0000000958587c24 */ /* 0x000fc6000f8e02ff */
[----:B------:R2:W-:Y:S01]  /*30110*/  STL [R1+0x17c4], R4 ;  /* 0x0017c40401007387 */ /* 0x0005e20000100800 */
[----:B0-----:R-:W-:Y:S02]  /*30120*/  IADD3 R6, P1, R86, R3, RZ ;  /* 0x0000000356067210 */ /* 0x001fe40007f3e0ff */
[----:B-1----:R-:W-:-:S03]  /*30130*/  LEA.HI.X.SX32 R5, R78, R2, 0x1, P0 ;  /* 0x000000024e057211 */ /* 0x002fc600000f0eff */
[----:B------:R0:W-:Y:S01]  /*30140*/  STL [R1+0x1800], R6 ;  /* 0x0018000601007387 */ /* 0x0001e20000100800 */
[----:B--2---:R-:W-:-:S03]  /*30150*/  IADD3 R4, P0, R87, R3, RZ ;  /* 0x0000000357047210 */ /* 0x004fc60007f1e0ff */
[----:B------:R1:W-:Y:S01]  /*30160*/  STL [R1+0x17cc], R5 ;  /* 0x0017cc0501007387 */ /* 0x0003e20000100800 */
[----:B------:R-:W-:-:S03]  /*30170*/  IMAD R89, R89, UR9, RZ ;  /* 0x0000000959597c24 */ /* 0x000fc6000f8e02ff */
[----:B------:R2:W-:Y:S01]  /*30180*/  STL [R1+0x1808], R4 ;  /* 0x0018080401007387 */ /* 0x0005e20000100800 */
[----:B0-----:R-:W-:Y:S01]  /*30190*/  LEA.HI.X.SX32 R6, R79, R2, 0x1, P6 ;  /* 0x000000024f067211 */ /* 0x001fe200030f0eff */
[----:B------:R-:W-:Y:S01]  /*301a0*/  IMAD R90, R90, UR9, RZ ;  /* 0x000000095a5a7c24 */ /* 0x000fe2000f8e02ff */
[----:B-1----:R-:W-:-:S03]  /*301b0*/  IADD3 R5, P6, R88, R3, RZ ;  /* 0x0000000358057210 */ /* 0x002fc60007fde0ff */
[----:B------:R0:W-:Y:S01]  /*301c0*/  STL [R1+0x17d4], R6 ;  /* 0x0017d40601007387 */ /* 0x0001e20000100800 */
[----:B--2---:R-:W-:-:S03]  /*301d0*/  LEA.HI.X.SX32 R4, R0, R2, 0x1, P5 ;  /* 0x0000000200047211 */ /* 0x004fc600028f0eff */
[----:B------:R-:W2:Y:S01]  /*301e0*/  LDL.LU R0, [R1+0x1d5c] ;  /* 0x001d5c0001007983 */ /* 0x000ea20000300800 */
[----:B------:R-:W-:-:S03]  /*301f0*/  IMAD R91, R91, UR9, RZ ;  /* 0x000000095b5b7c24 */ /* 0x000fc6000f8e02ff */
[----:B------:R1:W-:Y:S01]  /*30200*/  STL [R1+0x1810], R5 ;  /* 0x0018100501007387 */ /* 0x0003e20000100800 */
[----:B0-----:R-:W-:-:S03]  /*30210*/  IADD3 R6, P5, R89, R3, RZ ;  /* 0x0000000359067210 */ /* 0x001fc60007fbe0ff */
[----:B------:R0:W-:Y:S01]  /*30220*/  STL [R1+0x17dc], R4 ;  /* 0x0017dc0401007387 */ /* 0x0001e20000100800 */
[----:B-1----:R-:W-:-:S03]  /*30230*/  LEA.HI.X.SX32 R5, R252, R2, 0x1, P4 ;  /* 0x00000002fc057211 */ /* 0x002fc600020f0eff */
[----:B------:R1:W-:Y:S01]  /*30240*/  STL [R1+0x1818], R6 ;  /* 0x0018180601007387 */ /* 0x0003e20000100800 */
[----:B0-----:R-:W-:-:S03]  /*30250*/  IADD3 R4, P4, R90, R3, RZ ;  /* 0x000000035a047210 */ /* 0x001fc60007f9e0ff */
[----:B------:R0:W-:Y:S01]  /*30260*/  STL [R1+0x17e4], R5 ;  /* 0x0017e40501007387 */ /* 0x0001e20000100800 */
[----:B------:R-:W-:-:S03]  /*30270*/  IMAD R92, R92, UR9, RZ ;  /* 0x000000095c5c7c24 */ /* 0x000fc6000f8e02ff */
[----:B------:R3:W-:Y:S01]  /*30280*/  STL [R1+0x1820], R4 ;  /* 0x0018200401007387 */ /* 0x0007e20000100800 */
[----:B-1----:R-:W-:Y:S01]  /*30290*/  LEA.HI.X.SX32 R6, R84, R2, 0x1, P3 ;  /* 0x0000000254067211 */ /* 0x002fe200018f0eff */
[----:B------:R-:W-:Y:S01]  /*302a0*/  IMAD R93, R93, UR9, RZ ;  /* 0x000000095d5d7c24 */ /* 0x000fe2000f8e02ff */
[----:B0-----:R-:W-:-:S03]  /*302b0*/  IADD3 R5, P3, R91, R3, RZ ;  /* 0x000000035b057210 */ /* 0x001fc60007f7e0ff */
[----:B------:R0:W-:Y:S01]  /*302c0*/  STL [R1+0x17ec], R6 ;  /* 0x0017ec0601007387 */ /* 0x0001e20000100800 */
[----:B---3--:R-:W-:-:S03]  /*302d0*/  LEA.HI.X.SX32 R4, R85, R2, 0x1, P2 ;  /* 0x0000000255047211 */ /* 0x008fc600010f0eff */
[----:B------:R1:W-:Y:S01]  /*302e0*/  STL [R1+0x1828], R5 ;  /* 0x0018280501007387 */ /* 0x0003e20000100800 */
[----:B------:R-:W-:-:S03]  /*302f0*/  IMAD R94, R94, UR9, RZ ;  /* 0x000000095e5e7c24 */ /* 0x000fc6000f8e02ff */
[----:B------:R3:W-:Y:S01]  /*30300*/  STL [R1+0x17f4], R4 ;  /* 0x0017f40401007387 */ /* 0x0007e20000100800 */
[----:B0-----:R-:W-:Y:S02]  /*30310*/  IADD3 R6, P2, R92, R3, RZ ;  /* 0x000000035c067210 */ /* 0x001fe40007f5e0ff */
[----:B-1----:R-:W-:-:S03]  /*30320*/  LEA.HI.X.SX32 R5, R86, R2, 0x1, P1 ;  /* 0x0000000256057211 */ /* 0x002fc600008f0eff */
[----:B------:R0:W-:Y:S01]  /*30330*/  STL [R1+0x1830], R6 ;  /* 0x0018300601007387 */ /* 0x0001e20000100800 */
[----:B---3--:R-:W-:-:S03]  /*30340*/  IADD3 R4, P1, R93, R3, RZ ;  /* 0x000000035d047210 */ /* 0x008fc60007f3e0ff */
[----:B------:R1:W-:Y:S01]  /*30350*/  STL [R1+0x17fc], R5 ;  /* 0x0017fc0501007387 */ /* 0x0003e20000100800 */
[----:B------:R-:W-:-:S03]  /*30360*/  IMAD R95, R95, UR9, RZ ;  /* 0x000000095f5f7c24 */ /* 0x000fc6000f8e02ff */
[----:B------:R3:W-:Y:S01]  /*30370*/  STL [R1+0x1838], R4 ;  /* 0x0018380401007387 */ /* 0x0007e20000100800 */
[----:B0-----:R-:W-:Y:S01]  /*30380*/  LEA.HI.X.SX32 R6, R87, R2, 0x1, P0 ;  /* 0x0000000257067211 */ /* 0x001fe200000f0eff */
[----:B------:R-:W-:Y:S01]  /*30390*/  IMAD R96, R96, UR9, RZ ;  /* 0x0000000960607c24 */ /* 0x000fe2000f8e02ff */
[----:B-1----:R-:W-:-:S03]  /*303a0*/  IADD3 R5, P0, R94, R3, RZ ;  /* 0x000000035e057210 */ /* 0x002fc60007f1e0ff */
        /* <DEDUP_REMOVED lines=785> */
[-C--:B0-----:R-:W-:Y:S01]  /*334c0*/  IADD3 R6, P4, R80, R3.reuse, RZ ;  /* 0x0000000350067210 */ /* 0x081fe20007f9e0ff */
[----:B------:R-:W0:Y:S01]  /*334d0*/  S2R R79, SR_TID.X ;  /* 0x00000000004f7919 */ /* 0x000e220000002100 */
[----:B-1----:R-:W-:Y:S02]  /*334e0*/  LEA.HI.X.SX32 R5, R246, R2, 0x1, P3 ;  /* 0x00000002f6057211 */ /* 0x002fe400018f0eff */
[----:B---3--:R-:W-:Y:S01]  /*334f0*/  IADD3 R4, P3, R82, R3, RZ ;  /* 0x0000000352047210 */ /* 0x008fe20007f7e0ff */
[----:B------:R1:W-:Y:S01]  /*33500*/  STL [R1+0x1d1c], R6 ;  /* 0x001d1c0601007387 */ /* 0x0003e20000100800 */
[----:B------:R-:W-:-:S03]  /*33510*/  IMAD R83, R83, UR9, RZ ;  /* 0x0000000953537c24 */ /* 0x000fc6000f8e02ff */
[----:B------:R3:W-:Y:S01]  /*33520*/  STL [R1+0x1cf4], R5 ;  /* 0x001cf40501007387 */ /* 0x0007e20000100800 */
[----:B------:R-:W-:-:S03]  /*33530*/  IMAD R125, R125, UR9, RZ ;  /* 0x000000097d7d7c24 */ /* 0x000fc6000f8e02ff */
[----:B------:R4:W-:Y:S01]  /*33540*/  STL [R1+0x1d28], R4 ;  /* 0x001d280401007387 */ /* 0x0009e20000100800 */
[----:B-1----:R-:W-:Y:S02]  /*33550*/  LEA.HI.X.SX32 R6, R247, R2, 0x1, P2 ;  /* 0x00000002f7067211 */ /* 0x002fe400010f0eff */
[----:B---3--:R-:W-:-:S03]  /*33560*/  IADD3 R5, P2, R81, R3, RZ ;  /* 0x0000000351057210 */ /* 0x008fc60007f5e0ff */
[----:B------:R1:W-:Y:S01]  /*33570*/  STL [R1+0x1cfc], R6 ;  /* 0x001cfc0601007387 */ /* 0x0003e20000100800 */
[----:B----4-:R-:W-:-:S03]  /*33580*/  LEA.HI.X.SX32 R4, R248, R2, 0x1, P1 ;  /* 0x00000002f8047211 */ /* 0x010fc600008f0eff */
[----:B------:R3:W-:Y:S04]  /*33590*/  STL [R1+0x1d20], R5 ;  /* 0x001d200501007387 */ /* 0x0007e80000100800 */
[----:B------:R4:W-:Y:S01]  /*335a0*/  STL [R1+0x1d04], R4 ;  /* 0x001d040401007387 */ /* 0x0009e20000100800 */
[----:B-1----:R-:W-:Y:S02]  /*335b0*/  IADD3 R6, P1, R83, R3, RZ ;  /* 0x0000000353067210 */ /* 0x002fe40007f3e0ff */
[----:B---3--:R-:W-:-:S03]  /*335c0*/  LEA.HI.X.SX32 R5, R249, R2, 0x1, P0 ;  /* 0x00000002f9057211 */ /* 0x008fc600000f0eff */
[----:B------:R-:W-:Y:S01]  /*335d0*/  STL [R1+0x1d24], R6 ;  /* 0x001d240601007387 */ /* 0x000fe20000100800 */
[----:B----4-:R-:W-:Y:S02]  /*335e0*/  IADD3 R4, P0, R125, R3, RZ ;  /* 0x000000037d047210 */ /* 0x010fe40007f1e0ff */
[-C--:B------:R-:W-:Y:S01]  /*335f0*/  LEA.HI.X.SX32 R3, R250, R2.reuse, 0x1, P6 ;  /* 0x00000002fa037211 */ /* 0x080fe200030f0eff */
[----:B------:R-:W-:Y:S04]  /*33600*/  STL [R1+0x1d0c], R5 ;  /* 0x001d0c0501007387 */ /* 0x000fe80000100800 */
[----:B------:R1:W-:Y:S04]  /*33610*/  STL [R1+0x1124], R4 ;  /* 0x0011240401007387 */ /* 0x0003e80000100800 */
[----:B------:R3:W-:Y:S01]  /*33620*/  STL [R1+0x1110], R3 ;  /* 0x0011100301007387 */ /* 0x0007e20000100800 */
[----:B-1----:R-:W-:-:S02]  /*33630*/  LEA.HI.X.SX32 R4, R251, R2, 0x1, P5 ;  /* 0x00000002fb047211 */ /* 0x002fc400028f0eff */
[----:B---3--:R-:W-:-:S03]  /*33640*/  LEA.HI.X.SX32 R3, R80, R2, 0x1, P4 ;  /* 0x0000000250037211 */ /* 0x008fc600020f0eff */
[----:B------:R1:W-:Y:S01]  /*33650*/  STL [R1+0x1114], R4 ;  /* 0x0011140401007387 */ /* 0x0003e20000100800 */
[----:B------:R-:W-:-:S03]  /*33660*/  LEA.HI.X.SX32 R5, R82, R2, 0x1, P3 ;  /* 0x0000000252057211 */ /* 0x000fc600018f0eff */
[----:B------:R3:W-:Y:S01]  /*33670*/  STL [R1+0x1118], R3 ;  /* 0x0011180301007387 */ /* 0x0007e20000100800 */
[----:B--2---:R-:W-:Y:S02]  /*33680*/  IADD3 R10, P6, R0, UR10, RZ ;  /* 0x0000000a000a7c10 */ /* 0x004fe4000ffde0ff */
[-C--:B-1----:R-:W-:Y:S01]  /*33690*/  LEA.HI.X.SX32 R4, R81, R2.reuse, 0x1, P2 ;  /* 0x0000000251047211 */ /* 0x082fe200010f0eff */
[----:B------:R-:W-:Y:S01]  /*336a0*/  STL [R1+0x1128], R5 ;  /* 0x0011280501007387 */ /* 0x000fe20000100800 */
[----:B---3--:R-:W-:-:S03]  /*336b0*/  LEA.HI.X.SX32 R3, R83, R2, 0x1, P1 ;  /* 0x0000000253037211 */ /* 0x008fc600008f0eff */
[----:B------:R-:W-:Y:S01]  /*336c0*/  STL [R1+0x111c], R4 ;  /* 0x00111c0401007387 */ /* 0x000fe20000100800 */
[----:B------:R-:W-:-:S03]  /*336d0*/  LEA.HI.X.SX32 R2, R125, R2, 0x1, P0 ;  /* 0x000000027d027211 */ /* 0x000fc600000f0eff */
[----:B------:R0:W-:Y:S01]  /*336e0*/  STL [R1+0x1120], R3 ;  /* 0x0011200301007387 */ /* 0x0001e20000100800 */
[----:B------:R-:W-:-:S03]  /*336f0*/  LEA.HI.X.SX32 R9, R0, UR11, 0x1, P6 ;  /* 0x0000000b00097c11 */ /* 0x000fc6000b0f0eff */
[----:B------:R1:W5:Y:S01]  /*33700*/  LDL.LU R0, [R1+0x1d58] ;  /* 0x001d580001007983 */ /* 0x0003620000300800 */
[----:B0-----:R-:W-:-:S03]  /*33710*/  IMAD.SHL.U32 R3, R79, 0x10, RZ ;  /* 0x000000104f037824 */ /* 0x001fc600078e00ff */
[----:B------:R0:W-:Y:S04]  /*33720*/  STL [R1+0xd14], R2 ;  /* 0x000d140201007387 */ /* 0x0001e80000100800 */
[----:B------:R2:W-:Y:S04]  /*33730*/  STL [R1+0x1d50], R3 ;  /* 0x001d500301007387 */ /* 0x0005e80000100800 */
[----:B------:R-:W-:Y:S01]  /*33740*/  STL [R1+0x930], RZ ;  /* 0x000930ff01007387 */ /* 0x000fe20000100800 */
[----:B0-----:R-:W0:Y:S03]  /*33750*/  LDC R2, c[0x0][0x238] ;  /* 0x00008e00ff027b82 */ /* 0x001e260000000800 */
[----:B------:R-:W-:Y:S04]  /*33760*/  STL [R1+0x400], RZ ;  /* 0x000400ff01007387 */ /* 0x000fe80000100800 */
        /* <DEDUP_REMOVED lines=255> */
[----:B------:R-:W-:Y:S04]  /*34760*/  STL [R1], RZ ;  /* 0x000000ff01007387 */ /* 0x000fe80000100800 */
        /* <DEDUP_REMOVED lines=126> */
[----:B------:R-:W-:Y:S01]  /*34f50*/  STL [R1+0x1fc], RZ ;  /* 0x0001fcff01007387 */ /* 0x000fe20000100800 */
[----:B------:R-:W-:Y:S01]  /*34f60*/  UIADD3 UR10, UR4, 0x10000, URZ ;  /* 0x00010000040a7890 */ /* 0x000fe2000fffe03f */
[----:B------:R-:W-:-:S02]  /*34f70*/  LOP3.LUT R252, R79, 0x7f, RZ, 0xc0, !PT ;  /* 0x0000007f4ffc7812 */ /* 0x000fc400078ec0ff */
[----:B------:R-:W-:Y:S02]  /*34f80*/  CS2R R24, SRZ ;  /* 0x0000000000187805 */ /* 0x000fe4000001ff00 */
[----:B------:R-:W-:Y:S02]  /*34f90*/  CS2R R26, SRZ ;  /* 0x00000000001a7805 */ /* 0x000fe4000001ff00 */
[----:B------:R-:W-:Y:S02]  /*34fa0*/  CS2R R28, SRZ ;  /* 0x00000000001c7805 */ /* 0x000fe4000001ff00 */
[----:B------:R-:W-:Y:S02]  /*34fb0*/  CS2R R30, SRZ ;  /* 0x00000000001e7805 */ /* 0x000fe4000001ff00 */
[----:B------:R-:W-:Y:S02]  /*34fc0*/  CS2R R32, SRZ ;  /* 0x0000000000207805 */ /* 0x000fe4000001ff00 */
[----:B------:R-:W-:-:S02]  /*34fd0*/  CS2R R34, SRZ ;  /* 0x0000000000227805 */ /* 0x000fc4000001ff00 */
[----:B------:R-:W-:Y:S02]  /*34fe0*/  CS2R R36, SRZ ;  /* 0x0000000000247805 */ /* 0x000fe4000001ff00 */
[----:B------:R-:W-:Y:S02]  /*34ff0*/  CS2R R38, SRZ ;  /* 0x0000000000267805 */ /* 0x000fe4000001ff00 */
[----:B------:R-:W-:Y:S02]  /*35000*/  CS2R R40, SRZ ;  /* 0x0000000000287805 */ /* 0x000fe4000001ff00 */
[----:B------:R-:W-:Y:S02]  /*35010*/  CS2R R42, SRZ ;  /* 0x00000000002a7805 */ /* 0x000fe4000001ff00 */
[----:B------:R-:W-:Y:S02]  /*35020*/  CS2R R44, SRZ ;  /* 0x00000000002c7805 */ /* 0x000fe4000001ff00 */
[----:B------:R-:W-:-:S02]  /*35030*/  CS2R R46, SRZ ;  /* 0x00000000002e7805 */ /* 0x000fc4000001ff00 */
[----:B------:R-:W-:Y:S02]  /*35040*/  CS2R R48, SRZ ;  /* 0x0000000000307805 */ /* 0x000fe4000001ff00 */
[----:B------:R-:W-:Y:S01]  /*35050*/  CS2R R50, SRZ ;  /* 0x0000000000327805 */ /* 0x000fe2000001ff00 */
[----:B------:R-:W-:Y:S01]  /*35060*/  USHF.R.U32.HI UR30, URZ, 0x4, UR4 ;  /* 0x000000043f1e7899 */ /* 0x000fe20008011604 */
[----:B------:R-:W-:Y:S01]  /*35070*/  UMOV UR8, URZ ;  /* 0x0000003f00087c82 */ /* 0x000fe20008000000 */
[----:B------:R-:W-:Y:S01]  /*35080*/  UMOV UR9, URZ ;  /* 0x0000003f00097c82 */ /* 0x000fe20008000000 */
[----:B------:R-:W-:Y:S02]  /*35090*/  USHF.L.U32 UR5, UR5, 0x7, URZ ;  /* 0x0000000705057899 */ /* 0x000fe4000800063f */
[----:B------:R-:W-:Y:S01]  /*350a0*/  USHF.R.U32.HI UR10, URZ, 0x4, UR10 ;  /* 0x000000043f0a7899 */ /* 0x000fe2000801160a */
[----:B------:R-:W3:Y:S01]  /*350b0*/  LDC R161, c[0x0][0x230] ;  /* 0x00008c00ffa17b82 */ /* 0x000ee20000000800 */
[----:B--2---:R-:W-:Y:S01]  /*350c0*/  LOP3.LUT R3, R3, 0x70, RZ, 0xc0, !PT ;  /* 0x0000007003037812 */ /* 0x004fe200078ec0ff */
[----:B------:R-:W-:Y:S01]  /*350d0*/  USGXT.U32 UR30, UR30, 0xe ;  /* 0x0000000e1e1e789a */ /* 0x000fe20008000000 */
[C---:B0-----:R-:W-:Y:S01]  /*350e0*/  IMAD R4, R2.reuse, 0x7f, RZ ;  /* 0x0000007f02047824 */ /* 0x041fe200078e02ff */
[----:B------:R-:W-:Y:S01]  /*350f0*/  USGXT.U32 UR28, UR10, 0xe ;  /* 0x0000000e0a1c789a */ /* 0x000fe20008000000 */
[----:B------:R-:W-:Y:S01]  /*35100*/  IMAD R5, R2, 0x7e, RZ ;  /* 0x0000007e02057824 */ /* 0x000fe200078e02ff */
[----:B------:R-:W-:Y:S01]  /*35110*/  UIADD3 UR14, UP0, UR30, 0x2, URZ ;  /* 0x000000021e0e7890 */ /* 0x000fe2000ff1e03f */
[----:B------:R-:W-:Y:S01]  /*35120*/  IMAD R3, R252, 0x80, R3 ;  /* 0x00000080fc037824 */ /* 0x000fe200078e0203 */
[----:B------:R-:W-:Y:S01]  /*35130*/  USHF.R.S32.HI UR44, URZ, 0x1f, UR5 ;  /* 0x0000001f3f2c7899 */ /* 0x000fe20008011405 */
[C---:B------:R-:W-:Y:S01]  /*35140*/  IMAD R6, R2.reuse, 0x7d, RZ ;  /* 0x0000007d02067824 */ /* 0x040fe200078e02ff */
[----:B------:R-:W-:Y:S01]  /*35150*/  UIADD3.X UR15, UR9, 0x40000040, URZ, UP0, !UPT ;  /* 0x40000040090f7890 */ /* 0x000fe200087fe43f */
[C---:B------:R-:W-:Y:S01]  /*35160*/  IMAD R7, R2.reuse, 0x7c, RZ ;  /* 0x0000007c02077824 */ /* 0x040fe200078e02ff */
[----:B------:R-:W-:Y:S01]  /*35170*/  STL [R1+0x1d2c], R3 ;  /* 0x001d2c0301007387 */ /* 0x000fe20000100800 */
[----:B------:R-:W-:Y:S01]  /*35180*/  UIADD3 UR12, UP0, UR28, 0x2, URZ ;  /* 0x000000021c0c7890 */ /* 0x000fe2000ff1e03f */
[C---:B------:R-:W-:Y:S01]  /*35190*/  IMAD R8, R2.reuse, 0x7b, RZ ;  /* 0x0000007b02087824 */ /* 0x040fe200078e02ff */
[----:B------:R-:W-:Y:S01]  /*351a0*/  UIADD3.64 UR18, UR14, 0x2, URZ ;  /* 0x000000020e127897 */ /* 0x000fe2000fffe03f */
[C---:B------:R-:W-:Y:S01]  /*351b0*/  IMAD R11, R2.reuse, 0x7a, RZ ;  /* 0x0000007a020b7824 */ /* 0x040fe200078e02ff */
[----:B------:R-:W-:Y:S01]  /*351c0*/  UIADD3.X UR13, UR8, 0x40000040, URZ, UP0, !UPT ;  /* 0x40000040080d7890 */ /* 0x000fe200087fe43f */
[C---:B------:R-:W-:Y:S01]  /*351d0*/  IMAD R12, R2.reuse, 0x79, RZ ;  /* 0x00000079020c7824 */ /* 0x040fe200078e02ff */
[----:B------:R-:W-:Y:S01]  /*351e0*/  UIADD3.64 UR22, UR14, 0x4, URZ ;  /* 0x000000040e167897 */ /* 0x000fe2000fffe03f */
[C---:B------:R-:W-:Y:S01]  /*351f0*/  IMAD R13, R2.reuse, 0x78, RZ ;  /* 0x00000078020d7824 */ /* 0x040fe200078e02ff */
[----:B------:R-:W-:Y:S01]  /*35200*/  UIADD3.64 UR10, UR14, 0x7fe, URZ ;  /* 0x000007fe0e0a7897 */ /* 0x000fe2000fffe03f */
[C---:B------:R-:W-:Y:S01]  /*35210*/  IMAD R14, R2.reuse, 0x77, RZ ;  /* 0x00000077020e7824 */ /* 0x040fe200078e02ff */
[----:B------:R-:W-:Y:S01]  /*35220*/  UIADD3.64 UR34, UR14, 0x800, URZ ;  /* 0x000008000e227897 */ /* 0x000fe2000fffe03f */
[----:B---3--:R-:W-:Y:S01]  /*35230*/  VIADD R161, R161, 0x7f ;  /* 0x0000007fa1a17836 */ /* 0x008fe20000000000 */
[----:B------:R-:W-:Y:S01]  /*35240*/  UIADD3.64 UR38, UR14, 0x802, URZ ;  /* 0x000008020e267897 */ /* 0x000fe2000fffe03f */
[C---:B------:R-:W-:Y:S01]  /*35250*/  IMAD R15, R2.reuse, 0x76, RZ ;  /* 0x00000076020f7824 */ /* 0x040fe200078e02ff */
[----:B------:R-:W-:Y:S01]  /*35260*/  UIADD3.64 UR42, UR14, 0x804, URZ ;  /* 0x000008040e2a7897 */ /* 0x000fe2000fffe03f */
[C---:B------:R-:W-:Y:S01]  /*35270*/  IMAD R16, R2.reuse, 0x75, RZ ;  /* 0x0000007502107824 */ /* 0x040fe200078e02ff */
[----:B------:R-:W-:Y:S01]  /*35280*/  SHF.R.S32.HI R160, RZ, 0x1f, R161 ;  /* 0x0000001fffa07819 */ /* 0x000fe200000114a1 */
[C---:B------:R-:W-:Y:S01]  /*35290*/  IMAD R17, R2.reuse, 0x74, RZ ;  /* 0x0000007402117824 */ /* 0x040fe200078e02ff */
[----:B------:R-:W-:Y:S01]  /*352a0*/  UIADD3.64 UR16, UR12, 0x2, URZ ;  /* 0x000000020c107897 */ /* 0x000fe2000fffe03f */
[----:B------:R-:W-:Y:S01]  /*352b0*/  IMAD R18, R2, 0x73, RZ ;  /* 0x0000007302127824 */ /* 0x000fe200078e02ff */
[----:B------:R-:W-:Y:S01]  /*352c0*/  LEA.HI R160, R160, R161, RZ, 0x7 ;  /* 0x000000a1a0a07211 */ /* 0x000fe200078f38ff */
[C---:B------:R-:W-:Y:S01]  /*352d0*/  IMAD R19, R2.reuse, 0x72, RZ ;  /* 0x0000007202137824 */ /* 0x040fe200078e02ff */
[----:B------:R-:W-:Y:S01]  /*352e0*/  UIADD3.64 UR20, UR12, 0x4, URZ ;  /* 0x000000040c147897 */ /* 0x000fe2000fffe03f */
[C---:B------:R-:W-:Y:S01]  /*352f0*/  IMAD R20, R2.reuse, 0x71, RZ ;  /* 0x0000007102147824 */ /* 0x040fe200078e02ff */
[----:B------:R-:W-:Y:S01]  /*35300*/  SHF.R.S32.HI R160, RZ, 0x7, R160 ;  /* 0x00000007ffa07819 */ /* 0x000fe200000114a0 */
[C---:B------:R-:W-:Y:S01]  /*35310*/  IMAD R21, R2.reuse, 0x70, RZ ;  /* 0x0000007002157824 */ /* 0x040fe200078e02ff */
[----:B------:R-:W-:Y:S01]  /*35320*/  UIADD3.64 UR24, UR12, 0x1fe, URZ ;  /* 0x000001fe0c187897 */ /* 0x000fe2000fffe03f */
[C---:B------:R-:W-:Y:S01]  /*35330*/  IMAD R22, R2.reuse, 0x6f, RZ ;  /* 0x0000006f02167824 */ /* 0x040fe200078e02ff */
[----:B------:R-:W-:Y:S01]  /*35340*/  UIADD3.64 UR56, UR12, 0x200, URZ ;  /* 0x000002000c387897 */ /* 0x000fe2000fffe03f */
[C---:B------:R-:W-:Y:S01]  /*35350*/  IMAD R23, R2.reuse, 0x6e, RZ ;  /* 0x0000006e02177824 */ /* 0x040fe200078e02ff */
[----:B------:R-:W-:Y:S01]  /*35360*/  UIADD3.64 UR52, UR12, 0x202, URZ ;  /* 0x000002020c347897 */ /* 0x000fe2000fffe03f */
[----:B------:R-:W-:-:S02]  /*35370*/  IMAD R52, R2, 0x6d, RZ ;  /* 0x0000006d02347824 */ /* 0x000fc400078e02ff */
[C---:B------:R-:W-:Y:S02]  /*35380*/  IMAD R53, R2.reuse, 0x6c, RZ ;  /* 0x0000006c02357824 */ /* 0x040fe400078e02ff */
[C---:B------:R-:W-:Y:S02]  /*35390*/  IMAD R54, R2.reuse, 0x6b, RZ ;  /* 0x0000006b02367824 */ /* 0x040fe400078e02ff */
[C---:B------:R-:W-:Y:S02]  /*353a0*/  IMAD R55, R2.reuse, 0x6a, RZ ;  /* 0x0000006a02377824 */ /* 0x040fe400078e02ff */
[C---:B------:R-:W-:Y:S02]  /*353b0*/  IMAD R56, R2.reuse, 0x69, RZ ;  /* 0x0000006902387824 */ /* 0x040fe400078e02ff */
[C---:B------:R-:W-:Y:S02]  /*353c0*/  IMAD R57, R2.reuse, 0x68, RZ ;  /* 0x0000006802397824 */ /* 0x040fe400078e02ff */
        /* <DEDUP_REMOVED lines=39> */
[C---:B------:R-:W-:Y:S02]  /*35640*/  IMAD.SHL.U32 R97, R2.reuse, 0x40, RZ ;  /* 0x0000004002617824 */ /* 0x040fe400078e00ff */
        /* <DEDUP_REMOVED lines=31> */
[C---:B------:R-:W-:Y:S02]  /*35840*/  IMAD.SHL.U32 R129, R2.reuse, 0x20, RZ ;  /* 0x0000002002817824 */ /* 0x040fe400078e00ff */
        /* <DEDUP_REMOVED lines=27> */
[C---:B------:R-:W-:Y:S02]  /*35a00*/  IMAD.SHL.U32 R157, R2.reuse, 0x4, RZ ;  /* 0x00000004029d7824 */ /* 0x040fe400078e00ff */
[C---:B------:R-:W-:Y:S02]  /*35a10*/  IMAD R158, R2.reuse, 0x3, RZ ;  /* 0x00000003029e7824 */ /* 0x040fe400078e02ff */
[C---:B------:R-:W-:Y:S02]  /*35a20*/  IMAD.SHL.U32 R159, R2.reuse, 0x2, RZ ;  /* 0x00000002029f7824 */ /* 0x040fe400078e00ff */
[----:B------:R-:W-:Y:S01]  /*35a30*/  IMAD.SHL.U32 R189, R2, 0x80, RZ ;  /* 0x0000008002bd7824 */ /* 0x000fe200078e00ff */
[-C--:B------:R-:W-:Y:S01]  /*35a40*/  IADD3 R162, P3, R4, R10.reuse, RZ ;  /* 0x0000000a04a27210 */ /* 0x080fe20007f7e0ff */
[----:B------:R-:W-:Y:S01]  /*35a50*/  UIADD3.64 UR48, UR12, 0x204, URZ ;  /* 0x000002040c307897 */ /* 0x000fe2000fffe03f */
[-C--:B------:R-:W-:Y:S01]  /*35a60*/  IADD3 R160, P4, R5, R10.reuse, RZ ;  /* 0x0000000a05a07210 */ /* 0x080fe20007f9e0ff */
[----:B------:R-:W-:Y:S01]  /*35a70*/  UMOV UR31, 0x40000040 ;  /* 0x40000040001f7882 */ /* 0x000fe20000000000 */
[----:B------:R-:W-:Y:S01]  /*35a80*/  IADD3 R161, P5, R6, R10, RZ ;  /* 0x0000000a06a17210 */ /* 0x000fe20007fbe0ff */
[----:B------:R0:W-:Y:S01]  /*35a90*/  STL [R1+0xd1c], R162 ;  /* 0x000d1ca201007387 */ /* 0x0001e20000100800 */
[----:B------:R-:W-:-:S03]  /*35aa0*/  UMOV UR29, 0x40000040 ;  /* 0x40000040001d7882 */ /* 0x000fc60000000000 */
[----:B------:R2:W-:Y:S04]  /*35ab0*/  STL [R1+0xd24], R160 ;  /* 0x000d24a001007387 */ /* 0x0005e80000100800 */
[----:B------:R3:W-:Y:S01]  /*35ac0*/  STL [R1+0xd2c], R161 ;  /* 0x000d2ca101007387 */ /* 0x0007e20000100800 */
[-C--:B0-----:R-:W-:Y:S02]  /*35ad0*/  IADD3 R162, P6, R7, R10.reuse, RZ ;  /* 0x0000000a07a27210 */ /* 0x081fe40007fde0ff */
[----:B--2---:R-:W-:-:S03]  /*35ae0*/  IADD3 R160, P0, R8, R10, RZ ;  /* 0x0000000a08a07210 */ /* 0x004fc60007f1e0ff */
[----:B------:R0:W-:Y:S01]  /*35af0*/  STL [R1+0xd34], R162 ;  /* 0x000d34a201007387 */ /* 0x0001e20000100800 */
[----:B---3--:R-:W-:-:S03]  /*35b00*/  IADD3 R161, P1, R11, R10, RZ ;  /* 0x0000000a0ba17210 */ /* 0x008fc60007f3e0ff */
[----:B------:R2:W-:Y:S04]  /*35b10*/  STL [R1+0xd3c], R160 ;  /* 0x000d3ca001007387 */ /* 0x0005e80000100800 */
[----:B------:R3:W-:Y:S01]  /*35b20*/  STL [R1+0xd44], R161 ;  /* 0x000d44a101007387 */ /* 0x0007e20000100800 */
[----:B0-----:R-:W-:Y:S02]  /*35b30*/  IADD3 R162, P2, R12, R10, RZ ;  /* 0x0000000a0ca27210 */ /* 0x001fe40007f5e0ff */
[----:B--2---:R-:W-:-:S03]  /*35b40*/  LEA.HI.X.SX32 R160, R4, R9, 0x1, P3 ;  /* 0x0000000904a07211 */ /* 0x004fc600018f0eff */
[----:B------:R-:W-:Y:S01]  /*35b50*/  STL [R1+0xd4c], R162 ;  /* 0x000d4ca201007387 */ /* 0x000fe20000100800 */
[-C--:B------:R-:W-:Y:S02]  /*35b60*/  LEA.HI.X.SX32 R4, R5, R9.reuse, 0x1, P4 ;  /* 0x0000000905047211 */ /* 0x080fe400020f0eff */
[-C--:B---3--:R-:W-:Y:S01]  /*35b70*/  IADD3 R161, P3, R13, R10.reuse, RZ ;  /* 0x0000000a0da17210 */ /* 0x088fe20007f7e0ff */
[----:B------:R0:W-:Y:S01]  /*35b80*/  STL [R1+0xd18], R160 ;  /* 0x000d18a001007387 */ /* 0x0001e20000100800 */
[-C--:B------:R-:W-:Y:S02]  /*35b90*/  LEA.HI.X.SX32 R5, R6, R9.reuse, 0x1, P5 ;  /* 0x0000000906057211 */ /* 0x080fe400028f0eff */
[----:B------:R-:W-:Y:S01]  /*35ba0*/  LEA.HI.X.SX32 R6, R7, R9, 0x1, P6 ;  /* 0x0000000907067211 */ /* 0x000fe200030f0eff */
[----:B------:R-:W-:Y:S04]  /*35bb0*/  STL [R1+0xd54], R161 ;  /* 0x000d54a101007387 */ /* 0x000fe80000100800 */
[----:B------:R2:W-:Y:S01]  /*35bc0*/  STL [R1+0xd20], R4 ;  /* 0x000d200401007387 */ /* 0x0005e20000100800 */
[----:B0-----:R-:W-:-:S05]  /*35bd0*/  IADD3 R160, P4, R14, R10, RZ ;  /* 0x0000000a0ea07210 */ /* 0x001fca0007f9e0ff */
[----:B------:R-:W-:Y:S01]  /*35be0*/  STL [R1+0xd5c], R160 ;  /* 0x000d5ca001007387 */ /* 0x000fe20000100800 */
[----:B--2---:R-:W-:-:S03]  /*35bf0*/  IADD3 R4, P5, R15, R10, RZ ;  /* 0x0000000a0f047210 */ /* 0x004fc60007fbe0ff */
[----:B------:R0:W-:Y:S04]  /*35c00*/  STL [R1+0xd28], R5 ;  /* 0x000d280501007387 */ /* 0x0001e80000100800 */
[----:B------:R2:W-:Y:S04]  /*35c10*/  STL [R1+0xd64], R4 ;  /* 0x000d640401007387 */ /* 0x0005e80000100800 */
[----:B------:R3:W-:Y:S01]  /*35c20*/  STL [R1+0xd30], R6 ;  /* 0x000d300601007387 */ /* 0x0007e20000100800 */
[----:B0-----:R-:W-:Y:S02]  /*35c30*/  IADD3 R5, P6, R16, R10, RZ ;  /* 0x0000000a10057210 */ /* 0x001fe40007fde0ff */
[----:B--2---:R-:W-:-:S03]  /*35c40*/  LEA.HI.X.SX32 R4, R8, R9, 0x1, P0 ;  /* 0x0000000908047211 */ /* 0x004fc600000f0eff */
[----:B------:R0:W-:Y:S01]  /*35c50*/  STL [R1+0xd6c], R5 ;  /* 0x000d6c0501007387 */ /* 0x0001e20000100800 */
[----:B------:R-:W-:Y:S02]  /*35c60*/  SHF.R.S32.HI R8, RZ, 0x1f, R189 ;  /* 0x0000001fff087819 */ /* 0x000fe400000114bd */
[-C--:B---3--:R-:W-:Y:S01]  /*35c70*/  IADD3 R6, P0, R17, R10.reuse, RZ ;  /* 0x0000000a11067210 */ /* 0x088fe20007f1e0ff */
[----:B------:R2:W-:Y:S04]  /*35c80*/  STL [R1+0xd38], R4 ;  /* 0x000d380401007387 */ /* 0x0005e80000100800 */
[----:B------:R3:W-:Y:S01]  /*35c90*/  STL [R1+0xd74], R6 ;  /* 0x000d740601007387 */ /* 0x0007e20000100800 */
[----:B0-----:R-:W-:Y:S02]  /*35ca0*/  LEA.HI.X.SX32 R5, R11, R9, 0x1, P1 ;  /* 0x000000090b057211 */ /* 0x001fe400008f0eff */
[----:B--2---:R-:W-:-:S03]  /*35cb0*/  IADD3 R4, P1, R18, R10, RZ ;  /* 0x0000000a12047210 */ /* 0x004fc60007f3e0ff */
[----:B------:R0:W-:Y:S01]  /*35cc0*/  STL [R1+0xd40], R5 ;  /* 0x000d400501007387 */ /* 0x0001e20000100800 */
[----:B---3--:R-:W-:-:S03]  /*35cd0*/  LEA.HI.X.SX32 R6, R12, R9, 0x1, P2 ;  /* 0x000000090c067211 */ /* 0x008fc600010f0eff */
[----:B------:R2:W-:Y:S04]  /*35ce0*/  STL [R1+0xd7c], R4 ;  /* 0x000d7c0401007387 */ /* 0x0005e80000100800 */
[----:B------:R3:W-:Y:S01]  /*35cf0*/  STL [R1+0xd48], R6 ;  /* 0x000d480601007387 */ /* 0x0007e20000100800 */
[----:B0-----:R-:W-:Y:S02]  /*35d00*/  IADD3 R5, P2, R19, R10, RZ ;  /* 0x0000000a13057210 */ /* 0x001fe40007f5e0ff */
[----:B--2---:R-:W-:-:S03]  /*35d10*/  LEA.HI.X.SX32 R4, R13, R9, 0x1, P3 ;  /* 0x000000090d047211 */ /* 0x004fc600018f0eff */
[----:B------:R0:W-:Y:S01]  /*35d20*/  STL [R1+0xd84], R5 ;  /* 0x000d840501007387 */ /* 0x0001e20000100800 */
[----:B---3--:R-:W-:-:S03]  /*35d30*/  IADD3 R6, P3, R20, R10, RZ ;  /* 0x0000000a14067210 */ /* 0x008fc60007f7e0ff */
        /* <DEDUP_REMOVED lines=47> */
[----:B------:R-:W-:Y:S02]  /*36030*/  CS2R R52, SRZ ;  /* 0x0000000000347805 */ /* 0x000fe4000001ff00 */
[-C--:B---3--:R-:W-:Y:S01]  /*36040*/  IADD3 R6, P1, R60, R10.reuse, RZ ;  /* 0x0000000a3c067210 */ /* 0x088fe20007f3e0ff */
[----:B------:R2:W-:Y:S04]  /*36050*/  STL [R1+0xdb0], R4 ;  /* 0x000db00401007387 */ /* 0x0005e80000100800 */
[----:B------:R3:W-:Y:S01]  /*36060*/  STL [R1+0xdec], R6 ;  /* 0x000dec0601007387 */ /* 0x0007e20000100800 */
[----:B0-----:R-:W-:Y:S02]  /*36070*/  LEA.HI.X.SX32 R5, R54, R9, 0x1, P2 ;  /* 0x0000000936057211 */ /* 0x001fe400010f0eff */
[----:B--2---:R-:W-:-:S03]  /*36080*/  IADD3 R4, P2, R61, R10, RZ ;  /* 0x0000000a3d047210 */ /* 0x004fc60007f5e0ff */
[----:B------:R0:W-:Y:S01]  /*36090*/  STL [R1+0xdb8], R5 ;  /* 0x000db80501007387 */ /* 0x0001e20000100800 */
[----:B---3--:R-:W-:-:S03]  /*360a0*/  LEA.HI.X.SX32 R6, R55, R9, 0x1, P3 ;  /* 0x0000000937067211 */ /* 0x008fc600018f0eff */
[----:B------:R2:W-:Y:S01]  /*360b0*/  STL [R1+0xdf4], R4 ;  /* 0x000df40401007387 */ /* 0x0005e20000100800 */
[----:B------:R-:W-:-:S03]  /*360c0*/  CS2R R54, SRZ ;  /* 0x0000000000367805 */ /* 0x000fc6000001ff00 */
[----:B------:R3:W-:Y:S01]  /*360d0*/  STL [R1+0xdc0], R6 ;  /* 0x000dc00601007387 */ /* 0x0007e20000100800 */
[----:B0-----:R-:W-:Y:S02]  /*360e0*/  IADD3 R5, P3, R62, R10, RZ ;  /* 0x0000000a3e057210 */ /* 0x001fe40007f7e0ff */
[----:B--2---:R-:W-:-:S03]  /*360f0*/  LEA.HI.X.SX32 R4, R56, R9, 0x1, P4 ;  /* 0x0000000938047211 */ /* 0x004fc600020f0eff */
[----:B------:R0:W-:Y:S01]  /*36100*/  STL [R1+0xdfc], R5 ;  /* 0x000dfc0501007387 */ /* 0x0001e20000100800 */
[----:B---3--:R-:W-:-:S03]  /*36110*/  IADD3 R6, P4, R63, R10, RZ ;  /* 0x0000000a3f067210 */ /* 0x008fc60007f9e0ff */
[----:B------:R2:W-:Y:S04]  /*36120*/  STL [R1+0xdc8], R4 ;  /* 0x000dc80401007387 */ /* 0x0005e80000100800 */
[----:B------:R3:W-:Y:S01]  /*36130*/  STL [R1+0xe04], R6 ;  /* 0x000e040601007387 */ /* 0x0007e20000100800 */
[-C--:B0-----:R-:W-:Y:S02]  /*36140*/  LEA.HI.X.SX32 R5, R57, R9.reuse, 0x1, P5 ;  /* 0x0000000939057211 */ /* 0x081fe400028f0eff */
[----:B------:R-:W-:Y:S02]  /*36150*/  CS2R R56, SRZ ;  /* 0x0000000000387805 */ /* 0x000fe4000001ff00 */
[----:B--2---:R-:W-:Y:S01]  /*36160*/  IADD3 R4, P5, R64, R10, RZ ;  /* 0x0000000a40047210 */ /* 0x004fe20007fbe0ff */
        /* <DEDUP_REMOVED lines=433> */
[----:B------:R2:W-:Y:S01]  /*37c80*/  STL [R1+0x110c], R4 ;  /* 0x00110c0401007387 */ /* 0x0005e20000100800 */
[----:B------:R-:W-:-:S03]  /*37c90*/  LEA.HI.X.SX32 R2, R2, R9, 0x1, P3 ;  /* 0x0000000902027211 */ /* 0x000fc600018f0eff */
[----:B------:R3:W-:Y:S01]  /*37ca0*/  STL [R1+0x10d8], R6 ;  /* 0x0010d80601007387 */ /* 0x0007e20000100800 */
[-C--:B0-----:R-:W-:Y:S02]  /*37cb0*/  LEA.HI.X.SX32 R5, R155, R9.reuse, 0x1, P5 ;  /* 0x000000099b057211 */ /* 0x081fe400028f0eff */
[----:B--2---:R-:W-:-:S03]  /*37cc0*/  LEA.HI.X.SX32 R4, R156, R9, 0x1, P6 ;  /* 0x000000099c047211 */ /* 0x004fc600030f0eff */
[----:B------:R0:W-:Y:S01]  /*37cd0*/  STL [R1+0x10e0], R5 ;  /* 0x0010e00501007387 */ /* 0x0001e20000100800 */
[----:B---3--:R-:W-:-:S03]  /*37ce0*/  LEA.HI.X.SX32 R6, R157, R9, 0x1, P0 ;  /* 0x000000099d067211 */ /* 0x008fc600000f0eff */
[----:B------:R2:W-:Y:S04]  /*37cf0*/  STL [R1+0x10e8], R4 ;  /* 0x0010e80401007387 */ /* 0x0005e80000100800 */
[----:B------:R-:W-:Y:S01]  /*37d00*/  STL [R1+0x10f0], R6 ;  /* 0x0010f00601007387 */ /* 0x000fe20000100800 */
[-C--:B0-----:R-:W-:Y:S02]  /*37d10*/  LEA.HI.X.SX32 R5, R158, R9.reuse, 0x1, P1 ;  /* 0x000000099e057211 */ /* 0x081fe400008f0eff */
[----:B--2---:R-:W-:-:S03]  /*37d20*/  LEA.HI.X.SX32 R4, R159, R9, 0x1, P2 ;  /* 0x000000099f047211 */ /* 0x004fc600010f0eff */
[----:B------:R0:W-:Y:S04]  /*37d30*/  STL [R1+0x10f8], R5 ;  /* 0x0010f80501007387 */ /* 0x0001e80000100800 */
[----:B------:R2:W-:Y:S04]  /*37d40*/  STL [R1+0x1100], R4 ;  /* 0x0011000401007387 */ /* 0x0005e80000100800 */
[----:B------:R3:W-:Y:S01]  /*37d50*/  STL [R1+0x1108], R2 ;  /* 0x0011080201007387 */ /* 0x0007e20000100800 */
[C---:B0-----:R-:W-:Y:S02]  /*37d60*/  LOP3.LUT R5, R3.reuse, 0x20, RZ, 0x3c, !PT ;  /* 0x0000002003057812 */ /* 0x041fe400078e3cff */
[----:B--2---:R-:W-:-:S02]  /*37d70*/  LOP3.LUT R4, R3, 0x30, RZ, 0x3c, !PT ;  /* 0x0000003003047812 */ /* 0x004fc400078e3cff */
[----:B---3--:R-:W-:-:S05]  /*37d80*/  LOP3.LUT R2, R3, 0x10, RZ, 0x3c, !PT ;  /* 0x0000001003027812 */ /* 0x008fca00078e3cff */
[----:B------:R0:W-:Y:S04]  /*37d90*/  STL [R1+0x1d4c], R2 ;  /* 0x001d4c0201007387 */ /* 0x0001e80000100800 */
[----:B------:R2:W-:Y:S04]  /*37da0*/  STL [R1+0x1d48], R5 ;  /* 0x001d480501007387 */ /* 0x0005e80000100800 */
[----:B------:R3:W-:Y:S01]  /*37db0*/  STL [R1+0x1d44], R4 ;  /* 0x001d440401007387 */ /* 0x0007e20000100800 */
[C---:B0-----:R-:W-:Y:S02]  /*37dc0*/  LOP3.LUT R2, R3.reuse, 0x40, RZ, 0x3c, !PT ;  /* 0x0000004003027812 */ /* 0x041fe400078e3cff */
[----:B--2---:R-:W-:-:S03]  /*37dd0*/  LOP3.LUT R5, R3, 0x50, RZ, 0x3c, !PT ;  /* 0x0000005003057812 */ /* 0x004fc600078e3cff */
[----:B------:R0:W-:Y:S01]  /*37de0*/  STL [R1+0x1d40], R2 ;  /* 0x001d400201007387 */ /* 0x0001e20000100800 */
[----:B---3--:R-:W-:-:S03]  /*37df0*/  LOP3.LUT R4, R3, 0x60, RZ, 0x3c, !PT ;  /* 0x0000006003047812 */ /* 0x008fc600078e3cff */
[----:B------:R1:W-:Y:S04]  /*37e00*/  STL [R1+0x1d3c], R5 ;  /* 0x001d3c0501007387 */ /* 0x0003e80000100800 */
[----:B------:R1:W-:Y:S01]  /*37e10*/  STL [R1+0x1d38], R4 ;  /* 0x001d380401007387 */ /* 0x0003e20000100800 */
[----:B0-----:R-:W-:-:S05]  /*37e20*/  LOP3.LUT R2, R3, 0x70, RZ, 0x3c, !PT ;  /* 0x0000007003027812 */ /* 0x001fca00078e3cff */
[----:B------:R1:W-:Y:S02]  /*37e30*/  STL [R1+0x1d34], R2 ;  /* 0x001d340201007387 */ /* 0x0003e40000100800 */
.L_x_2:
[----:B-1----:R-:W2:Y:S01]  /*37e40*/  LDL R4, [R1+0x930] ;  /* 0x0009300001047983 */ /* 0x002ea20000100800 */
[----:B0-----:R-:W2:Y:S03]  /*37e50*/  LDC R2, c[0x0][0x230] ;  /* 0x00008c00ff027b82 */ /* 0x001ea60000000800 */
        /* <DEDUP_REMOVED lines=213> */
[----:B------:R-:W-:Y:S04]  /*38bb0*/  STL [R1+0x2214], R28 ;  /* 0x0022141c01007387 */ /* 0x000fe80000100800 */
[----:B------:R-:W-:Y:S04]  /*38bc0*/  STL [R1+0x2210], R29 ;  /* 0x0022101d01007387 */ /* 0x000fe80000100800 */
[----:B------:R-:W-:Y:S04]  /*38bd0*/  STL [R1+0x2528], R29 ;  /* 0x0025281d01007387 */ /* 0x000fe80000100800 */
[----:B------:R0:W-:Y:S04]  /*38be0*/  STL [R1+0x220c], R26 ;  /* 0x00220c1a01007387 */ /* 0x0001e80000100800 */
[----:B0-----:R-:W4:Y:S04]  /*38bf0*/  LDL R26, [R1+0x1108] ;  /* 0x00110800011a7983 */ /* 0x001f280000100800 */
[----:B------:R-:W-:Y:S04]  /*38c00*/  STL [R1+0x2208], R27 ;  /* 0x0022081b01007387 */ /* 0x000fe80000100800 */
[----:B------:R-:W-:Y:S04]  /*38c10*/  STL [R1+0x2204], R24 ;  /* 0x0022041801007387 */ /* 0x000fe80000100800 */
[----:B------:R-:W-:Y:S04]  /*38c20*/  STL [R1+0x2200], R25 ;  /* 0x0022001901007387 */ /* 0x000fe80000100800 */
[----:B------:R-:W-:Y:S04]  /*38c30*/  STL [R1+0x1dcc], R125 ;  /* 0x001dcc7d01007387 */ /* 0x000fe80000100800 */
[----:B------:R-:W-:Y:S04]  /*38c40*/  STL [R1+0x1dc8], R126 ;  /* 0x001dc87e01007387 */ /* 0x000fe80000100800 */
[----:B------:R-:W-:Y:S01]  /*38c50*/  STL [R1+0x1dc4], R127 ;  /* 0x001dc47f01007387 */ /* 0x000fe20000100800 */
[----:B--2---:R-:W-:-:S03]  /*38c60*/  IMAD R2, R4, -0x80, R2 ;  /* 0xffffff8004027824 */ /* 0x004fc600078e0202 */
[----:B------:R-:W-:Y:S04]  /*38c70*/  STL [R1+0x1dc0], R128 ;  /* 0x001dc08001007387 */ /* 0x000fe80000100800 */
[----:B------:R-:W-:Y:S04]  /*38c80*/  STL [R1+0x1dbc], R129 ;  /* 0x001dbc8101007387 */ /* 0x000fe80000100800 */
[----:B------:R-:W-:Y:S04]  /*38c90*/  STL [R1+0x1db8], R130 ;  /* 0x001db88201007387 */ /* 0x000fe80000100800 */
[----:B------:R0:W-:Y:S01]  /*38ca0*/  STL [R1+0x1db4], R131 ;  /* 0x001db48301007387 */ /* 0x0001e20000100800 */
[----:B------:R-:W-:-:S03]  /*38cb0*/  ISETP.GT.AND P4, PT, R2, RZ, PT ;  /* 0x000000ff0200720c */ /* 0x000fc60003f84270 */
[----:B0-----:R-:W2:Y:S04]  /*38cc0*/  LDL.LU R131, [R1+0x1844] ;  /* 0x0018440001837983 */ /* 0x001ea80000300800 */
[----:B------:R-:W-:Y:S04]  /*38cd0*/  STL [R1+0x1db0], R132 ;  /* 0x001db08401007387 */ /* 0x000fe80000100800 */
[----:B------:R-:W-:Y:S04]  /*38ce0*/  STL [R1+0x1dac], R133 ;  /* 0x001dac8501007387 */ /* 0x000fe80000100800 */
[----:B------:R-:W-:Y:S04]  /*38cf0*/  STL [R1+0x1da8], R134 ;  /* 0x001da88601007387 */ /* 0x000fe80000100800 */
[----:B------:R-:W-:Y:S04]  /*38d00*/  STL [R1+0x1da4], R135 ;  /* 0x001da48701007387 */ /* 0x000fe80000100800 */
[----:B------:R0:W-:Y:S01]  /*38d10*/  STL [R1+0x1da0], R136 ;  /* 0x001da08801007387 */ /* 0x0001e20000100800 */
[----:B------:R-:W-:-:S03]  /*38d20*/  ISETP.GT.AND P5, PT, R2, 0x1, PT ;  /* 0x000000010200780c */ /* 0x000fc60003fa4270 */
[----:B0-----:R-:W2:Y:S04]  /*38d30*/  LDL.LU R136, [R1+0x1808] ;  /* 0x0018080001887983 */ /* 0x001ea80000300800 */
[----:B------:R-:W-:Y:S04]  /*38d40*/  STL [R1+0x1d9c], R137 ;  /* 0x001d9c8901007387 */ /* 0x000fe80000100800 */
[----:B------:R-:W-:Y:S04]  /*38d50*/  STL [R1+0x1d98], R138 ;  /* 0x001d988a01007387 */ /* 0x000fe80000100800 */
[----:B------:R-:W-:Y:S04]  /*38d60*/  STL [R1+0x1d94], R139 ;  /* 0x001d948b01007387 */ /* 0x000fe80000100800 */
[----:B------:R-:W-:Y:S04]  /*38d70*/  STL [R1+0x1d90], R140 ;  /* 0x001d908c01007387 */ /* 0x000fe80000100800 */
[----:B------:R-:W-:Y:S04]  /*38d80*/  STL [R1+0x1d8c], R141 ;  /* 0x001d8c8d01007387 */ /* 0x000fe80000100800 */
[----:B------:R-:W-:Y:S01]  /*38d90*/  STL [R1+0x1d88], R142 ;  /* 0x001d888e01007387 */ /* 0x000fe20000100800 */
[----:B------:R-:W-:-:S03]  /*38da0*/  PRMT R23, RZ, 0x7610, R23 ;  /* 0x00007610ff177816 */ /* 0x000fc60000000017 */
[----:B------:R-:W-:Y:S01]  /*38db0*/  STL [R1+0x1d84], R143 ;  /* 0x001d848f01007387 */ /* 0x000fe20000100800 */
[----:B------:R-:W-:-:S03]  /*38dc0*/  @P4 IMAD.MOV.U32 R4, RZ, RZ, R10 ;  /* 0x000000ffff044224 */ /* 0x000fc600078e000a */
[----:B------:R-:W-:Y:S01]  /*38dd0*/  STL [R1+0x1d80], R144 ;  /* 0x001d809001007387 */ /* 0x000fe20000100800 */
[----:B------:R-:W-:-:S03]  /*38de0*/  @P4 IMAD.MOV.U32 R5, RZ, RZ, R9 ;  /* 0x000000ffff054224 */ /* 0x000fc600078e0009 */
[----:B------:R-:W-:Y:S04]  /*38df0*/  STL [R1+0x1d7c], R145 ;  /* 0x001d7c9101007387 */ /* 0x000fe80000100800 */
[----:B------:R-:W-:Y:S04]  /*38e00*/  STL [R1+0x1d78], R146 ;  /* 0x001d789201007387 */ /* 0x000fe80000100800 */
[----:B------:R0:W-:Y:S01]  /*38e10*/  STL [R1+0x1d74], R147 ;  /* 0x001d749301007387 */ /* 0x0001e20000100800 */
[----:B------:R-:W-:-:S03]  /*38e20*/  PRMT R152, RZ, 0x7610, R152 ;  /* 0x00007610ff987816 */ /* 0x000fc60000000098 */
[----:B------:R3:W2:Y:S04]  /*38e30*/  @P4 LDG.E.U8 R23, desc[UR6][R4.64] ;  /* 0x0000000604174981 */ /* 0x0006a8000c1e1100 */
[----:B0-----:R-:W2:Y:S01]  /*38e40*/  LDL.LU R147, [R1+0x1804] ;  /* 0x0018040001937983 */ /* 0x001ea20000300800 */
[C---:B------:R-:W-:Y:S02]  /*38e50*/  ISETP.GT.AND P1, PT, R2.reuse, 0x2, PT ;  /* 0x000000020200780c */ /* 0x040fe40003f24270 */
[----:B------:R-:W-:Y:S01]  /*38e60*/  PRMT R20, RZ, 0x7610, R20 ;  /* 0x00007610ff147816 */ /* 0x000fe20000000014 */
[----:B------:R-:W-:Y:S01]  /*38e70*/  STL [R1+0x1d70], R148 ;  /* 0x001d709401007387 */ /* 0x000fe20000100800 */
[C---:B------:R-:W-:Y:S02]  /*38e80*/  ISETP.GT.AND P2, PT, R2.reuse, 0x3, PT ;  /* 0x000000030200780c */ /* 0x040fe40003f44270 */
[----:B------:R-:W-:Y:S01]  /*38e90*/  PRMT R21, RZ, 0x7610, R21 ;  /* 0x00007610ff157816 */ /* 0x000fe20000000015 */
[----:B------:R-:W-:Y:S01]  /*38ea0*/  STL [R1+0x1d6c], R149 ;  /* 0x001d6c9501007387 */ /* 0x000fe20000100800 */
[----:B------:R-:W-:-:S03]  /*38eb0*/  ISETP.GT.AND P3, PT, R2, 0x4, PT ;  /* 0x000000040200780c */ /* 0x000fc60003f64270 */
[----:B------:R-:W-:Y:S04]  /*38ec0*/  STL [R1+0x1d68], R150 ;  /* 0x001d689601007387 */ /* 0x000fe80000100800 */
[----:B------:R-:W-:Y:S04]  /*38ed0*/  STL [R1+0x1d64], R151 ;  /* 0x001d649701007387 */ /* 0x000fe80000100800 */
[----:B-----5:R-:W-:Y:S04]  /*38ee0*/  STL [R1+0x1d58], R0 ;  /* 0x001d580001007387 */ /* 0x020fe80000100800 */
[----:B------:R-:W-:Y:S04]  /*38ef0*/  STL [R1+0x1fd4], R10 ;  /* 0x001fd40a01007387 */ /* 0x000fe80000100800 */
[----:B------:R0:W-:Y:S01]  /*38f00*/  STL [R1+0x1fd0], R9 ;  /* 0x001fd00901007387 */ /* 0x0001e20000100800 */
[----:B------:R-:W1:Y:S01]  /*38f10*/  S2R R3, SR_TID.X ;  /* 0x0000000000037919 */ /* 0x000e620000002100 */
[----:B---3--:R-:W-:-:S02]  /*38f20*/  @P5 IMAD.MOV.U32 R4, RZ, RZ, R33 ;  /* 0x000000ffff045224 */ /* 0x008fc400078e0021 */
[----:B------:R-:W-:Y:S01]  /*38f30*/  STL [R1+0x252c], R33 ;  /* 0x00252c2101007387 */ /* 0x000fe20000100800 */
[----:B----4-:R-:W-:Y:S01]  /*38f40*/  @P5 IMAD.MOV.U32 R5, RZ, RZ, R26 ;  /* 0x000000ffff055224 */ /* 0x010fe200078e001a */
[----:B------:R-:W-:Y:S02]  /*38f50*/  PRMT R22, RZ, 0x7610, R22 ;  /* 0x00007610ff167816 */ /* 0x000fe40000000016 */
[----:B------:R-:W3:Y:S01]  /*38f60*/  LDL.LU R26, [R1+0x10e4] ;  /* 0x0010e400011a7983 */ /* 0x000ee20000300800 */
[----:B------:R-:W-:Y:S02]  /*38f70*/  ISETP.GT.AND P4, PT, R2, 0x5, PT ;  /* 0x000000050200780c */ /* 0x000fe40003f84270 */
[----:B------:R-:W-:Y:S01]  /*38f80*/  PRMT R18, RZ, 0x7610, R18 ;  /* 0x00007610ff127816 */ /* 0x000fe20000000012 */
[----:B0-----:R-:W4:Y:S01]  /*38f90*/  LDL.LU R9, [R1+0x10ec] ;  /* 0x0010ec0001097983 */ /* 0x001f220000300800 */
[----:B------:R-:W-:Y:S02]  /*38fa0*/  PRMT R19, RZ, 0x7610, R19 ;  /* 0x00007610ff137816 */ /* 0x000fe40000000013 */
[----:B------:R-:W-:Y:S01]  /*38fb0*/  PRMT R15, RZ, 0x7610, R15 ;  /* 0x00007610ff0f7816 */ /* 0x000fe2000000000f */
[----:B------:R0:W2:Y:S01]  /*38fc0*/  @P5 LDG.E.U8 R152, desc[UR6][R4.64] ;  /* 0x0000000604985981 */ /* 0x0000a2000c1e1100 */
[----:B------:R-:W-:-:S02]  /*38fd0*/  PRMT R16, RZ, 0x7610, R16 ;  /* 0x00007610ff107816 */ /* 0x000fc40000000010 */
[----:B------:R-:W-:Y:S02]  /*38fe0*/  PRMT R17, RZ, 0x7610, R17 ;  /* 0x00007610ff117816 */ /* 0x000fe40000000011 */
[----:B------:R-:W-:Y:S02]  /*38ff0*/  PRMT R13, RZ, 0x7610, R13 ;  /* 0x00007610ff0d7816 */ /* 0x000fe4000000000d */
[----:B------:R-:W-:Y:S02]  /*39000*/  PRMT R14, RZ, 0x7610, R14 ;  /* 0x00007610ff0e7816 */ /* 0x000fe4000000000e */
[----:B------:R-:W-:Y:S01]  /*39010*/  PRMT R7, RZ, 0x7610, R7 ;  /* 0x00007610ff077816 */ /* 0x000fe20000000007 */
[----:B------:R-:W0:Y:S01]  /*39020*/  LDL R4, [R1+0x1100] ;  /* 0x0011000001047983 */ /* 0x000e220000100800 */
[----:B------:R-:W-:Y:S02]  /*39030*/  PRMT R11, RZ, 0x7610, R11 ;  /* 0x00007610ff0b7816 */ /* 0x000fe4000000000b */
[----:B------:R-:W-:Y:S01]  /*39040*/  PRMT R12, RZ, 0x7610, R12 ;  /* 0x00007610ff0c7816 */ /* 0x000fe2000000000c */
[----:B------:R-:W0:Y:S01]  /*39050*/  LDL R5, [R1+0x1104] ;  /* 0x0011040001057983 */ /* 0x000e220000100800 */
[----:B------:R-:W-:-:S02]  /*39060*/  PRMT R6, RZ, 0x7610, R6 ;  /* 0x00007610ff067816 */ /* 0x000fc40000000006 */
[----:B------:R-:W-:Y:S02]  /*39070*/  PRMT R168, RZ, 0x7610, R168 ;  /* 0x00007610ffa87816 */ /* 0x000fe400000000a8 */
[----:B------:R-:W-:Y:S02]  /*39080*/  PRMT R165, RZ, 0x7610, R165 ;  /* 0x00007610ffa57816 */ /* 0x000fe400000000a5 */
[----:B------:R-:W-:Y:S02]  /*39090*/  PRMT R166, RZ, 0x7610, R166 ;  /* 0x00007610ffa67816 */ /* 0x000fe400000000a6 */
[----:B------:R-:W-:Y:S02]  /*390a0*/  PRMT R167, RZ, 0x7610, R167 ;  /* 0x00007610ffa77816 */ /* 0x000fe400000000a7 */
[----:B------:R-:W-:Y:S02]  /*390b0*/  PRMT R163, RZ, 0x7610, R163 ;  /* 0x00007610ffa37816 */ /* 0x000fe400000000a3 */
        /* <DEDUP_REMOVED lines=73> */
[----:B-1----:R-:W-:Y:S02]  /*39550*/  LOP3.LUT R3, R3, 0x7f, RZ, 0xc0, !PT ;  /* 0x0000007f03037812 */ /* 0x002fe400078ec0ff */
[----:B------:R-:W-:Y:S02]  /*39560*/  ISETP.GT.AND P5, PT, R2, 0x6, PT ;  /* 0x000000060200780c */ /* 0x000fe40003fa4270 */
[----:B------:R-:W-:Y:S02]  /*39570*/  ISETP.GE.AND P0, PT, R3, R2, PT ;  /* 0x000000020300720c */ /* 0x000fe40003f06270 */
[----:B0-----:R-:W-:-:S04]  /*39580*/  @P1 LOP3.LUT R5, R5, R4, RZ, 0x3c, !PT ;  /* 0x0000000405051212 */ /* 0x001fc800078e3cff */
[----:B------:R-:W-:-:S04]  /*39590*/  @P1 LOP3.LUT R4, R5, R4, RZ, 0x3c, !PT ;  /* 0x0000000405041212 */ /* 0x000fc800078e3cff */
[----:B------:R-:W-:-:S05]  /*395a0*/  @P1 LOP3.LUT R5, R5, R4, RZ, 0x3c, !PT ;  /* 0x0000000405051212 */ /* 0x000fca00078e3cff */
[----:B------:R0:W2:Y:S04]  /*395b0*/  @P1 LDG.E.U8 R20, desc[UR6][R4.64] ;  /* 0x0000000604141981 */ /* 0x0000a8000c1e1100 */
[----:B------:R-:W0:Y:S04]  /*395c0*/  LDL R4, [R1+0x10f8] ;  /* 0x0010f80001047983 */ /* 0x000e280000100800 */
[----:B------:R-:W0:Y:S02]  /*395d0*/  LDL R5, [R1+0x10fc] ;  /* 0x0010fc0001057983 */ /* 0x000e240000100800 */
        /* <DEDUP_REMOVED lines=10> */
[----:B------:R-:W3:Y:S01]  /*39680*/  LDL R5, [R1+0x10e8] ;  /* 0x0010e80001057983 */ /* 0x000ee20000100800 */
[----:B----4-:R-:W-:-:S03]  /*39690*/  @P4 IMAD.MOV.U32 R4, RZ, RZ, R9 ;  /* 0x000000ffff044224 */ /* 0x010fc600078e0009 */
[----:B------:R-:W-:Y:S04]  /*396a0*/  STL [R1+0x21d8], R9 ;  /* 0x0021d80901007387 */ /* 0x000fe80000100800 */
[----:B------:R-:W-:Y:S04]  /*396b0*/  STL [R1+0x2530], R9 ;  /* 0x0025300901007387 */ /* 0x000fe80000100800 */
[----:B---3--:R0:W3:Y:S04]  /*396c0*/  @P4 LDG.E.U8 R18, desc[UR6][R4.64] ;  /* 0x0000000604124981 */ /* 0x0080e8000c1e1100 */
[----:B------:R-:W4:Y:S01]  /*396d0*/  LDL R5, [R1+0x10e0] ;  /* 0x0010e00001057983 */ /* 0x000f220000100800 */
[----:B0-----:R-:W-:-:S03]  /*396e0*/  @P5 IMAD.MOV.U32 R4, RZ, RZ, R26 ;  /* 0x000000ffff045224 */ /* 0x001fc600078e001a */
[----:B------:R-:W-:Y:S01]  /*396f0*/  STL [R1+0x2534], R26 ;  /* 0x0025341a01007387 */ /* 0x000fe20000100800 */
[----:B------:R-:W-:-:S03]  /*39700*/  ISETP.GT.AND P1, PT, R2, 0x7, PT ;  /* 0x000000070200780c */ /* 0x000fc60003f24270 */
[----:B----4-:R0:W4:Y:S04]  /*39710*/  @P5 LDG.E.U8 R19, desc[UR6][R4.64] ;  /* 0x0000000604135981 */ /* 0x010128000c1e1100 */
[----:B------:R-:W0:Y:S04]  /*39720*/  LDL R4, [R1+0x10d8] ;  /* 0x0010d80001047983 */ /* 0x000e280000100800 */
[----:B------:R-:W0:Y:S02]  /*39730*/  LDL R5, [R1+0x10dc] ;  /* 0x0010dc0001057983 */ /* 0x000e240000100800 */
[----:B0-----:R-:W-:-:S04]  /*39740*/  @P1 LOP3.LUT R5, R5, R4, RZ, 0x3c, !PT ;  /* 0x0000000405051212 */ /* 0x001fc800078e3cff */
[----:B------:R-:W-:-:S04]  /*39750*/  @P1 LOP3.LUT R4, R5, R4, RZ, 0x3c, !PT ;  /* 0x0000000405041212 */ /* 0x000fc800078e3cff */
[----:B------:R-:W-:-:S05]  /*39760*/  @P1 LOP3.LUT R5, R5, R4, RZ, 0x3c, !PT ;  /* 0x0000000405051212 */ /* 0x000fca00078e3cff */
[----:B------:R0:W3:Y:S04]  /*39770*/  @P1 LDG.E.U8 R15, desc[UR6][R4.64] ;  /* 0x00000006040f1981 */ /* 0x0000e8000c1e1100 */
[----:B------:R-:W0:Y:S04]  /*39780*/  LDL R4, [R1+0x10d0] ;  /* 0x0010d00001047983 */ /* 0x000e280000100800 */
[----:B------:R-:W0:Y:S01]  /*39790*/  LDL R5, [R1+0x10d4] ;  /* 0x0010d40001057983 */ /* 0x000e220000100800 */
[----:B------:R-:W-:-:S13]  /*397a0*/  ISETP.GT.AND P2, PT, R2, 0x8, PT ;  /* 0x000000080200780c */ /* 0x000fda0003f44270 */
        /* <DEDUP_REMOVED lines=395> */
[----:B------:R-:W2:Y:S01]  /*3b060*/  @P2 LDG.E.U8 R220, desc[UR6][R4.64] ;  /* 0x0000000604dc2981 */ /* 0x000ea2000c1e1100 */
[----:B------:R-:W-:-:S03]  /*3b070*/  ISETP.GT.AND P5, PT, R2, 0x41, PT ;  /* 0x000000410200780c */ /* 0x000fc60003fa4270 */
[----:B--2---:R0:W-:Y:S04]  /*3b080*/  STL [R1+0x670], R220 ;  /* 0x000670dc01007387 */ /* 0x0041e80000100800 */
[----:B0-----:R-:W2:Y:S04]  /*3b090*/  LDL.LU R220, [R1+0x258c] ;  /* 0x00258c0001dc7983 */ /* 0x001ea80000300800 */
[----:B------:R-:W4:Y:S04]  /*3b0a0*/  LDL R4, [R1+0xf08] ;  /* 0x000f080001047983 */ /* 0x000f280000100800 */
[----:B------:R-:W4:Y:S02]  /*3b0b0*/  LDL R5, [R1+0xf0c] ;  /* 0x000f0c0001057983 */ /* 0x000f240000100800 */
[----:B----4-:R-:W-:-:S04]  /*3b0c0*/  @P5 LOP3.LUT R5, R5, R4, RZ, 0x3c, !PT ;  /* 0x0000000405055212 */ /* 0x010fc800078e3cff */
[----:B------:R-:W-:-:S04]  /*3b0d0*/  @P5 LOP3.LUT R4, R5, R4, RZ, 0x3c, !PT ;  /* 0x0000000405045212 */ /* 0x000fc800078e3cff */
[----:B------:R-:W-:-:S05]  /*3b0e0*/  @P5 LOP3.LUT R5, R5, R4, RZ, 0x3c, !PT ;  /* 0x0000000405055212 */ /* 0x000fca00078e3cff */
[----:B------:R-:W4:Y:S01]  /*3b0f0*/  @P5 LDG.E.U8 R219, desc[UR6][R4.64] ;  /* 0x0000000604db5981 */ /* 0x000f22000c1e1100 */
[----:B------:R-:W-:-:S03]  /*3b100*/  ISETP.GT.AND P4, PT, R2, 0x42, PT ;  /* 0x000000420200780c */ /* 0x000fc60003f84270 */
[----:B----4-:R0:W-:Y:S04]  /*3b110*/  STL [R1+0x668], R219 ;  /* 0x000668db01007387 */ /* 0x0101e80000100800 */
[----:B0-----:R-:W4:Y:S04]  /*3b120*/  LDL.LU R219, [R1+0x2588] ;  /* 0x0025880001db7983 */ /* 0x001f280000300800 */
[----:B------:R-:W3:Y:S04]  /*3b130*/  LDL R4, [R1+0xf00] ;  /* 0x000f000001047983 */ /* 0x000ee80000100800 */
[----:B------:R-:W3:Y:S02]  /*3b140*/  LDL R5, [R1+0xf04] ;  /* 0x000f040001057983 */ /* 0x000ee40000100800 */
[----:B---3--:R-:W-:-:S04]  /*3b150*/  @P4 LOP3.LUT R5, R5, R4, RZ, 0x3c, !PT ;  /* 0x0000000405054212 */ /* 0x008fc800078e3cff */
        /* <DEDUP_REMOVED lines=25> */
[----:B------:R0:W4:Y:S04]  /*3b2f0*/  @P2 LDG.E.U8 R149, desc[UR6][R4.64] ;  /* 0x0000000604952981 */ /* 0x000128000c1e1100 */
[----:B------:R-:W0:Y:S04]  /*3b300*/  LDL R4, [R1+0xee0] ;  /* 0x000ee00001047983 */ /* 0x000e280000100800 */
[----:B------:R-:W0:Y:S01]  /*3b310*/  LDL R5, [R1+0xee4] ;  /* 0x000ee40001057983 */ /* 0x000e220000100800 */
[----:B------:R-:W-:-:S13]  /*3b320*/  ISETP.GT.AND P5, PT, R2, 0x46, PT ;  /* 0x000000460200780c */ /* 0x000fda0003fa4270 */
[----:B0-----:R-:W-:-:S04]  /*3b330*/  @P5 LOP3.LUT R5, R5, R4, RZ, 0x3c, !PT ;  /* 0x0000000405055212 */ /* 0x001fc800078e3cff */
[----:B------:R-:W-:-:S04]  /*3b340*/  @P5 LOP3.LUT R4, R5, R4, RZ, 0x3c, !PT ;  /* 0x0000000405045212 */ /* 0x000fc800078e3cff */
[----:B------:R-:W-:-:S05]  /*3b350*/  @P5 LOP3.LUT R5, R5, R4, RZ, 0x3c, !PT ;  /* 0x0000000405055212 */ /* 0x000fca00078e3cff */
[----:B------:R-:W3:Y:S04]  /*3b360*/  @P5 LDG.E.U8 R217, desc[UR6][R4.64] ;  /* 0x0000000604d95981 */ /* 0x000ee8000c1e1100 */
[----:B----4-:R0:W-:Y:S04]  /*3b370*/  STL [R1+0x664], R149 ;  /* 0x0006649501007387 */ /* 0x0101e80000100800 */
[----:B0-----:R-:W4:Y:S04]  /*3b380*/  LDL R149, [R1+0xec4] ;  /* 0x000ec40001957983 */ /* 0x001f280000100800 */
[----:B---3--:R0:W-:Y:S04]  /*3b390*/  STL [R1+0x654], R217 ;  /* 0x000654d901007387 */ /* 0x0081e80000100800 */
[----:B0-----:R-:W3:Y:S04]  /*3b3a0*/  LDL.LU R217, [R1+0x2580] ;  /* 0x0025800001d97983 */ /* 0x001ee80000300800 */
[----:B------:R-:W2:Y:S04]  /*3b3b0*/  LDL R4, [R1+0xed8] ;  /* 0x000ed80001047983 */ /* 0x000ea80000100800 */
[----:B------:R-:W2:Y:S01]  /*3b3c0*/  LDL R5, [R1+0xedc] ;  /* 0x000edc0001057983 */ /* 0x000ea20000100800 */
[----:B------:R-:W-:-:S13]  /*3b3d0*/  ISETP.GT.AND P4, PT, R2, 0x47, PT ;  /* 0x000000470200780c */ /* 0x000fda0003f84270 */
[----:B--2---:R-:W-:-:S04]  /*3b3e0*/  @P4 LOP3.LUT R5, R5, R4, RZ, 0x3c, !PT ;  /* 0x0000000405054212 */ /* 0x004fc800078e3cff */
        /* <DEDUP_REMOVED lines=16> */
[----:B------:R-:W3:Y:S01]  /*3b4f0*/  LDL R5, [R1+0xecc] ;  /* 0x000ecc0001057983 */ /* 0x000ee20000100800 */
[----:B------:R-:W-:-:S02]  /*3b500*/  ISETP.GT.AND P2, PT, R2, 0x4a, PT ;  /* 0x0000004a0200780c */ /* 0x000fc40003f44270 */
[----:B---3--:R-:W-:-:S04]  /*3b510*/  @P3 LOP3.LUT R5, R5, R4, RZ, 0x3c, !PT ;  /* 0x0000000405053212 */ /* 0x008fc800078e3cff */
[----:B------:R-:W-:-:S04]  /*3b520*/  @P3 LOP3.LUT R4, R5, R4, RZ, 0x3c, !PT ;  /* 0x0000000405043212 */ /* 0x000fc800078e3cff */
[----:B------:R-:W-:-:S05]  /*3b530*/  @P3 LOP3.LUT R5, R5, R4, RZ, 0x3c, !PT ;  /* 0x0000000405053212 */ /* 0x000fca00078e3cff */
[----:B------:R0:W3:Y:S04]  /*3b540*/  @P3 LDG.E.U8 R189, desc[UR6][R4.64] ;  /* 0x0000000604bd3981 */ /* 0x0000e8000c1e1100 */
[----:B------:R-:W2:Y:S01]  /*3b550*/  LDL R5, [R1+0xec0] ;  /* 0x000ec00001057983 */ /* 0x000ea20000100800 */
[----:B0-----:R-:W-:Y:S01]  /*3b560*/  @P2 IMAD.MOV.U32 R4, RZ, RZ, R149 ;  /* 0x000000ffff042224 */ /* 0x001fe200078e0095 */
[C---:B------:R-:W-:Y:S02]  /*3b570*/  ISETP.GT.AND P5, PT, R2.reuse, 0x4b, PT ;  /* 0x0000004b0200780c */ /* 0x040fe40003fa4270 */
[----:B------:R-:W-:Y:S01]  /*3b580*/  ISETP.GT.AND P4, PT, R2, 0x4c, PT ;  /* 0x0000004c0200780c */ /* 0x000fe20003f84270 */
[----:B------:R-:W4:Y:S04]  /*3b590*/  LDL R149, [R1+0xe9c] ;  /* 0x000e9c0001957983 */ /* 0x000f280000100800 */
[----:B--2---:R0:W2:Y:S04]  /*3b5a0*/  @P2 LDG.E.U8 R151, desc[UR6][R4.64] ;  /* 0x0000000604972981 */ /* 0x0040a8000c1e1100 */
        /* <DEDUP_REMOVED lines=13> */
[----:B------:R-:W0:Y:S01]  /*3b680*/  LDL R5, [R1+0xeac] ;  /* 0x000eac0001057983 */ /* 0x000e220000100800 */
[----:B------:R-:W-:-:S13]  /*3b690*/  ISETP.GT.AND P1, PT, R2, 0x4d, PT ;  /* 0x0000004d0200780c */ /* 0x000fda0003f24270 */
[----:B0-----:R-:W-:-:S04]  /*3b6a0*/  @P1 LOP3.LUT R5, R5, R4, RZ, 0x3c, !PT ;  /* 0x0000000405051212 */ /* 0x001fc800078e3cff */
[----:B------:R-:W-:-:S04]  /*3b6b0*/  @P1 LOP3.LUT R4, R5, R4, RZ, 0x3c, !PT ;  /* 0x0000000405041212 */ /* 0x000fc800078e3cff */
[----:B------:R-:W-:-:S05]  /*3b6c0*/  @P1 LOP3.LUT R5, R5, R4, RZ, 0x3c, !PT ;  /* 0x0000000405051212 */ /* 0x000fca00078e3cff */
[----:B------:R0:W2:Y:S04]  /*3b6d0*/  @P1 LDG.E.U8 R202, desc[UR6][R4.64] ;  /* 0x0000000604ca1981 */ /* 0x0000a8000c1e1100 */
[----:B------:R-:W0:Y:S04]  /*3b6e0*/  LDL R4, [R1+0xea0] ;  /* 0x000ea00001047983 */ /* 0x000e280000100800 */
[----:B------:R-:W0:Y:S01]  /*3b6f0*/  LDL R5, [R1+0xea4] ;  /* 0x000ea40001057983 */ /* 0x000e220000100800 */
[C---:B------:R-:W-:Y:S02]  /*3b700*/  ISETP.GT.AND P3, PT, R2.reuse, 0x4e, PT ;  /* 0x0000004e0200780c */ /* 0x040fe40003f64270 */
[----:B------:R-:W-:-:S11]  /*3b710*/  ISETP.GT.AND P2, PT, R2, 0x4f, PT ;  /* 0x0000004f0200780c */ /* 0x000fd60003f44270 */
[----:B0-----:R-:W-:-:S04]  /*3b720*/  @P3 LOP3.LUT R5, R5, R4, RZ, 0x3c, !PT ;  /* 0x0000000405053212 */ /* 0x001fc800078e3cff */
[----:B------:R-:W-:-:S04]  /*3b730*/  @P3 LOP3.LUT R4, R5, R4, RZ, 0x3c, !PT ;  /* 0x0000000405043212 */ /* 0x000fc800078e3cff */
[----:B------:R-:W-:-:S05]  /*3b740*/  @P3 LOP3.LUT R5, R5, R4, RZ, 0x3c, !PT ;  /* 0x0000000405053212 */ /* 0x000fca00078e3cff */
[----:B------:R4:W2:Y:S04]  /*3b750*/  @P3 LDG.E.U8 R203, desc[UR6][R4.64] ;  /* 0x0000000604cb3981 */ /* 0x0008a8000c1e1100 */
[----:B------:R-:W3:Y:S01]  /*3b760*/  LDL R5, [R1+0xe98] ;  /* 0x000e980001057983 */ /* 0x000ee20000100800 */
[----:B----4-:R-:W-:Y:S01]  /*3b770*/  @P2 IMAD.MOV.U32 R4, RZ, RZ, R149 ;  /* 0x000000ffff042224 */ /* 0x010fe200078e0095 */
[----:B------:R-:W-:Y:S02]  /*3b780*/  ISETP.GT.AND P5, PT, R2, 0x50, PT ;  /* 0x000000500200780c */ /* 0x000fe40003fa4270 */
[----:B------:R-:W4:Y:S04]  /*3b790*/  LDL R149, [R1+0xe74] ;  /* 0x000e740001957983 */ /* 0x000f280000100800 */
[----:B---3--:R0:W3:Y:S04]  /*3b7a0*/  @P2 LDG.E.U8 R204, desc[UR6][R4.64] ;  /* 0x0000000604cc2981 */ /* 0x0080e8000c1e1100 */
[----:B------:R-:W0:Y:S04]  /*3b7b0*/  LDL R4, [R1+0xe90] ;  /* 0x000e900001047983 */ /* 0x000e280000100800 */
[----:B------:R-:W0:Y:S02]  /*3b7c0*/  LDL R5, [R1+0xe94] ;  /* 0x000e940001057983 */ /* 0x000e240000100800 */
        /* <DEDUP_REMOVED lines=21> */
[----:B------:R-:W3:Y:S01]  /*3b920*/  @P1 LDG.E.U8 R212, desc[UR6][R4.64] ;  /* 0x0000000604d41981 */ /* 0x000ee2000c1e1100 */
[----:B------:R-:W-:-:S03]  /*3b930*/  ISETP.GT.AND P3, PT, R2, 0x53, PT ;  /* 0x000000530200780c */ /* 0x000fc60003f64270 */
[----:B---3--:R0:W-:Y:S04]  /*3b940*/  STL [R1+0x854], R212 ;  /* 0x000854d401007387 */ /* 0x0081e80000100800 */
[----:B0-----:R-:W3:Y:S04]  /*3b950*/  LDL.LU R212, [R1+0x256c] ;  /* 0x00256c0001d47983 */ /* 0x001ee80000300800 */
[----:B------:R-:W2:Y:S04]  /*3b960*/  LDL R4, [R1+0xe78] ;  /* 0x000e780001047983 */ /* 0x000ea80000100800 */
[----:B------:R-:W2:Y:S02]  /*3b970*/  LDL R5, [R1+0xe7c] ;  /* 0x000e7c0001057983 */ /* 0x000ea40000100800 */
[----:B--2---:R-:W-:-:S04]  /*3b980*/  @P3 LOP3.LUT R5, R5, R4, RZ, 0x3c, !PT ;  /* 0x0000000405053212 */ /* 0x004fc800078e3cff */
[----:B------:R-:W-:-:S04]  /*3b990*/  @P3 LOP3.LUT R4, R5, R4, RZ, 0x3c, !PT ;  /* 0x0000000405043212 */ /* 0x000fc800078e3cff */
[----:B------:R-:W-:-:S05]  /*3b9a0*/  @P3 LOP3.LUT R5, R5, R4, RZ, 0x3c, !PT ;  /* 0x0000000405053212 */ /* 0x000fca00078e3cff */
[----:B------:R-:W2:Y:S01]  /*3b9b0*/  @P3 LDG.E.U8 R211, desc[UR6][R4.64] ;  /* 0x0000000604d33981 */ /* 0x000ea2000c1e1100 */
[----:B------:R-:W-:-:S03]  /*3b9c0*/  ISETP.GT.AND P2, PT, R2, 0x54, PT ;  /* 0x000000540200780c */ /* 0x000fc60003f44270 */
[----:B--2---:R0:W-:Y:S04]  /*3b9d0*/  STL [R1+0x858], R211 ;  /* 0x000858d301007387 */ /* 0x0041e80000100800 */
[----:B0-----:R-:W2:Y:S04]  /*3b9e0*/  LDL.LU R211, [R1+0x2568] ;  /* 0x0025680001d37983 */ /* 0x001ea80000300800 */
[----:B------:R-:W4:Y:S02]  /*3b9f0*/  LDL R5, [R1+0xe70] ;  /* 0x000e700001057983 */ /* 0x000f240000100800 */
[----:B------:R-:W-:Y:S01]  /*3ba00*/  @P2 IMAD.MOV.U32 R4, RZ, RZ, R149 ;  /* 0x000000ffff042224 */ /* 0x000fe200078e0095 */
[----:B------:R-:W-:Y:S01]  /*3ba10*/  ISETP.GT.AND P5, PT, R2, 0x55, PT ;  /* 0x000000550200780c */ /* 0x000fe20003fa4270 */
[----:B------:R-:W3:Y:S04]  /*3ba20*/  LDL R149, [R1+0xe48] ;  /* 0x000e480001957983 */ /* 0x000ee80000100800 */
[----:B----4-:R0:W4:Y:S04]  /*3ba30*/  @P2 LDG.E.U8 R30, desc[UR6][R4.64] ;  /* 0x00000006041e2981 */ /* 0x010128000c1e1100 */
[----:B------:R-:W0:Y:S04]  /*3ba40*/  LDL R4, [R1+0xe68] ;  /* 0x000e680001047983 */ /* 0x000e280000100800 */
[----:B------:R-:W0:Y:S02]  /*3ba50*/  LDL R5, [R1+0xe6c] ;  /* 0x000e6c0001057983 */ /* 0x000e240000100800 */
[----:B0-----:R-:W-:-:S04]  /*3ba60*/  @P5 LOP3.LUT R5, R5, R4, RZ, 0x3c, !PT ;  /* 0x0000000405055212 */ /* 0x001fc800078e3cff */
[----:B------:R-:W-:-:S04]  /*3ba70*/  @P5 LOP3.LUT R4, R5, R4, RZ, 0x3c, !PT ;  /* 0x0000000405045212 */ /* 0x000fc800078e3cff */
[----:B------:R-:W-:-:S05]  /*3ba80*/  @P5 LOP3.LUT R5, R5, R4, RZ, 0x3c, !PT ;  /* 0x0000000405055212 */ /* 0x000fca00078e3cff */
[----:B------:R-:W2:Y:S04]  /*3ba90*/  @P5 LDG.E.U8 R210, desc[UR6][R4.64] ;  /* 0x0000000604d25981 */ /* 0x000ea8000c1e1100 */
[----:B----4-:R0:W-:Y:S04]  /*3baa0*/  STL [R1+0x85c], R30 ;  /* 0x00085c1e01007387 */ /* 0x0101e80000100800 */
[----:B0-----:R-:W4:Y:S04]  /*3bab0*/  LDL R30, [R1+0xe4c] ;  /* 0x000e4c00011e7983 */ /* 0x001f280000100800 */
[----:B--2---:R0:W-:Y:S04]  /*3bac0*/  STL [R1+0x84c], R210 ;  /* 0x00084cd201007387 */ /* 0x0041e80000100800 */
[----:B0-----:R-:W2:Y:S04]  /*3bad0*/  LDL.LU R210, [R1+0x2564] ;  /* 0x0025640001d27983 */ /* 0x001ea80000300800 */
[----:B------:R-:W3:Y:S04]  /*3bae0*/  LDL R4, [R1+0xe60] ;  /* 0x000e600001047983 */ /* 0x000ee80000100800 */
[----:B------:R-:W3:Y:S01]  /*3baf0*/  LDL R5, [R1+0xe64] ;  /* 0x000e640001057983 */ /* 0x000ee20000100800 */
[----:B------:R-:W-:-:S13]  /*3bb00*/  ISETP.GT.AND P4, PT, R2, 0x56, PT ;  /* 0x000000560200780c */ /* 0x000fda0003f84270 */
[----:B---3--:R-:W-:-:S04]  /*3bb10*/  @P4 LOP3.LUT R5, R5, R4, RZ, 0x3c, !PT ;  /* 0x0000000405054212 */ /* 0x008fc800078e3cff */
[----:B------:R-:W-:-:S04]  /*3bb20*/  @P4 LOP3.LUT R4, R5, R4, RZ, 0x3c, !PT ;  /* 0x0000000405044212 */ /* 0x000fc800078e3cff */
[----:B------:R-:W-:-:S05]  /*3bb30*/  @P4 LOP3.LUT R5, R5, R4, RZ, 0x3c, !PT ;  /* 0x0000000405054212 */ /* 0x000fca00078e3cff */
[----:B------:R-:W3:Y:S01]  /*3bb40*/  @P4 LDG.E.U8 R209, desc[UR6][R4.64] ;  /* 0x0000000604d14981 */ /* 0x000ee2000c1e1100 */
[----:B------:R-:W-:-:S03]  /*3bb50*/  ISETP.GT.AND P1, PT, R2, 0x57, PT ;  /* 0x000000570200780c */ /* 0x000fc60003f24270 */
[----:B---3--:R0:W-:Y:S04]  /*3bb60*/  STL [R1+0x850], R209 ;  /* 0x000850d101007387 */ /* 0x0081e80000100800 */
[----:B0-----:R-:W3:Y:S04]  /*3bb70*/  LDL.LU R209, [R1+0x2560] ;  /* 0x0025600001d17983 */ /* 0x001ee80000300800 */
        /* <DEDUP_REMOVED lines=9> */
[----:B------:R-:W2:Y:S04]  /*3bc10*/  LDL R4, [R1+0xe50] ;  /* 0x000e500001047983 */ /* 0x000ea80000100800 */
[----:B------:R-:W2:Y:S01]  /*3bc20*/  LDL R5, [R1+0xe54] ;  /* 0x000e540001057983 */ /* 0x000ea20000100800 */
[----:B------:R-:W-:-:S02]  /*3bc30*/  ISETP.GT.AND P2, PT, R2, 0x59, PT ;  /* 0x000000590200780c */ /* 0x000fc40003f44270 */
[----:B--2---:R-:W-:-:S04]  /*3bc40*/  @P3 LOP3.LUT R5, R5, R4, RZ, 0x3c, !PT ;  /* 0x0000000405053212 */ /* 0x004fc800078e3cff */
[----:B------:R-:W-:-:S04]  /*3bc50*/  @P3 LOP3.LUT R4, R5, R4, RZ, 0x3c, !PT ;  /* 0x0000000405043212 */ /* 0x000fc800078e3cff */
[----:B------:R-:W-:-:S05]  /*3bc60*/  @P3 LOP3.LUT R5, R5, R4, RZ, 0x3c, !PT ;  /* 0x0000000405053212 */ /* 0x000fca00078e3cff */
[----:B------:R0:W2:Y:S02]  /*3bc70*/  @P3 LDG.E.U8 R207, desc[UR6][R4.64] ;  /* 0x0000000604cf3981 */ /* 0x0000a4000c1e1100 */
[----:B0-----:R-:W-:Y:S02]  /*3bc80*/  @P2 IMAD.MOV.U32 R4, RZ, RZ, R30 ;  /* 0x000000ffff042224 */ /* 0x001fe400078e001e */
[----:B------:R-:W-:-:S05]  /*3bc90*/  @P2 IMAD.MOV.U32 R5, RZ, RZ, R149 ;  /* 0x000000ffff052224 */ /* 0x000fca00078e0095 */
[----:B------:R0:W3:Y:S04]  /*3bca0*/  @P2 LDG.E.U8 R10, desc[UR6][R4.64] ;  /* 0x00000006040a2981 */ /* 0x0000e8000c1e1100 */
[----:B--2---:R1:W-:Y:S04]  /*3bcb0*/  STL [R1+0x844], R207 ;  /* 0x000844cf01007387 */ /* 0x0043e80000100800 */
[----:B-1----:R-:W2:Y:S04]  /*3bcc0*/  LDL.LU R207, [R1+0x2558] ;  /* 0x0025580001cf7983 */ /* 0x002ea80000300800 */
[----:B------:R-:W0:Y:S04]  /*3bcd0*/  LDL R4, [R1+0xe40] ;  /* 0x000e400001047983 */ /* 0x000e280000100800 */
[----:B------:R-:W0:Y:S01]  /*3bce0*/  LDL R5, [R1+0xe44] ;  /* 0x000e440001057983 */ /* 0x000e220000100800 */
[----:B------:R-:W-:-:S03]  /*3bcf0*/  ISETP.GT.AND P5, PT, R2, 0x5a, PT ;  /* 0x0000005a0200780c */ /* 0x000fc60003fa4270 */
[----:B------:R-:W4:Y:S04]  /*3bd00*/  LDL R149, [R1+0xe2c] ;  /* 0x000e2c0001957983 */ /* 0x000f280000100800 */
[----:B------:R-:W2:Y:S06]  /*3bd10*/  LDL R30, [R1+0xe20] ;  /* 0x000e2000011e7983 */ /* 0x000eac0000100800 */
[----:B0-----:R-:W-:-:S04]  /*3bd20*/  @P5 LOP3.LUT R5, R5, R4, RZ, 0x3c, !PT ;  /* 0x0000000405055212 */ /* 0x001fc800078e3cff */
[----:B------:R-:W-:-:S04]  /*3bd30*/  @P5 LOP3.LUT R4, R5, R4, RZ, 0x3c, !PT ;  /* 0x0000000405045212 */ /* 0x000fc800078e3cff */
[----:B------:R-:W-:-:S05]  /*3bd40*/  @P5 LOP3.LUT R5, R5, R4, RZ, 0x3c, !PT ;  /* 0x0000000405055212 */ /* 0x000fca00078e3cff */
[----:B------:R-:W4:Y:S04]  /*3bd50*/  @P5 LDG.E.U8 R206, desc[UR6][R4.64] ;  /* 0x0000000604ce5981 */ /* 0x000f28000c1e1100 */
[----:B---3--:R0:W-:Y:S04]  /*3bd60*/  STL [R1+0x848], R10 ;  /* 0x0008480a01007387 */ /* 0x0081e80000100800 */
[----:B0-----:R-:W3:Y:S04]  /*3bd70*/  LDL R10, [R1+0xe24] ;  /* 0x000e2400010a7983 */ /* 0x001ee80000100800 */
[----:B----4-:R0:W-:Y:S04]  /*3bd80*/  STL [R1+0x838], R206 ;  /* 0x000838ce01007387 */ /* 0x0101e80000100800 */
[----:B0-----:R-:W4:Y:S04]  /*3bd90*/  LDL.LU R206, [R1+0x2554] ;  /* 0x0025540001ce7983 */ /* 0x001f280000300800 */
[----:B------:R-:W2:Y:S04]  /*3bda0*/  LDL R4, [R1+0xe38] ;  /* 0x000e380001047983 */ /* 0x000ea80000100800 */
[----:B------:R-:W2:Y:S01]  /*3bdb0*/  LDL R5, [R1+0xe3c] ;  /* 0x000e3c0001057983 */ /* 0x000ea20000100800 */
[----:B------:R-:W-:-:S13]  /*3bdc0*/  ISETP.GT.AND P4, PT, R2, 0x5b, PT ;  /* 0x0000005b0200780c */ /* 0x000fda0003f84270 */
[----:B--2---:R-:W-:-:S04]  /*3bdd0*/  @P4 LOP3.LUT R5, R5, R4, RZ, 0x3c, !PT ;  /* 0x0000000405054212 */ /* 0x004fc800078e3cff */
        /* <DEDUP_REMOVED lines=9> */
[----:B------:R-:W3:Y:S04]  /*3be70*/  @P1 LDG.E.U8 R205, desc[UR6][R4.64] ;  /* 0x0000000604cd1981 */ /* 0x000ee8000c1e1100 */
[----:B--2---:R0:W-:Y:S04]  /*3be80*/  STL [R1+0x83c], R27 ;  /* 0x00083c1b01007387 */ /* 0x0041e80000100800 */
[----:B0-----:R-:W2:Y:S01]  /*3be90*/  LDL R27, [R1+0xe1c] ;  /* 0x000e1c00011b7983 */ /* 0x001ea20000100800 */
[----:B------:R-:W-:-:S03]  /*3bea0*/  ISETP.GT.AND P3, PT, R2, 0x5d, PT ;  /* 0x0000005d0200780c */ /* 0x000fc60003f64270 */
[----:B---3--:R0:W-:Y:S04]  /*3beb0*/  STL [R1+0x824], R205 ;  /* 0x000824cd01007387 */ /* 0x0081e80000100800 */
[----:B0-----:R-:W3:Y:S04]  /*3bec0*/  LDL.LU R205, [R1+0x2550] ;  /* 0x0025500001cd7983 */ /* 0x001ee80000300800 */
[----:B------:R-:W4:Y:S01]  /*3bed0*/  LDL R5, [R1+0xe28] ;  /* 0x000e280001057983 */ /* 0x000f220000100800 */
[C---:B------:R-:W-:Y:S01]  /*3bee0*/  ISETP.GT.AND P2, PT, R2.reuse, 0x5e, PT ;  /* 0x0000005e0200780c */ /* 0x040fe20003f44270 */
[----:B------:R-:W-:Y:S01]  /*3bef0*/  @P3 IMAD.MOV.U32 R4, RZ, RZ, R149 ;  /* 0x000000ffff043224 */ /* 0x000fe200078e0095 */
[----:B------:R-:W-:Y:S01]  /*3bf00*/  PRMT R3, RZ, 0x7610, R3 ;  /* 0x00007610ff037816 */ /* 0x000fe20000000003 */
[----:B------:R-:W3:Y:S01]  /*3bf10*/  LDL R149, [R1+0xe14] ;  /* 0x000e140001957983 */ /* 0x000ee20000100800 */
[----:B------:R-:W-:-:S03]  /*3bf20*/  ISETP.GT.AND P5, PT, R2, 0x5f, PT ;  /* 0x0000005f0200780c */ /* 0x000fc60003fa4270 */
[----:B----4-:R0:W4:Y:S06]  /*3bf30*/  @P3 LDG.E.U8 R133, desc[UR6][R4.64] ;  /* 0x0000000604853981 */ /* 0x01012c000c1e1100 */
[----:B0-----:R-:W-:Y:S02]  /*3bf40*/  @P2 IMAD.MOV.U32 R4, RZ, RZ, R10 ;  /* 0x000000ffff042224 */ /* 0x001fe400078e000a */
[----:B------:R-:W-:-:S05]  /*3bf50*/  @P2 IMAD.MOV.U32 R5, RZ, RZ, R30 ;  /* 0x000000ffff052224 */ /* 0x000fca00078e001e */
[----:B------:R2:W3:Y:S04]  /*3bf60*/  @P2 LDG.E.U8 R3, desc[UR6][R4.64] ;  /* 0x0000000604032981 */ /* 0x0004e8000c1e1100 */
[----:B------:R-:W3:Y:S01]  /*3bf70*/  LDL R5, [R1+0xe18] ;  /* 0x000e180001057983 */ /* 0x000ee20000100800 */
[----:B------:R-:W-:Y:S01]  /*3bf80*/  PRMT R8, RZ, 0x7610, R8 ;  /* 0x00007610ff087816 */ /* 0x000fe20000000008 */
[----:B--2---:R-:W-:Y:S02]  /*3bf90*/  @P5 IMAD.MOV.U32 R4, RZ, RZ, R27 ;  /* 0x000000ffff045224 */ /* 0x004fe400078e001b */
[----:B----4-:R0:W-:Y:S04]  /*3bfa0*/  STL [R1+0x82c], R133 ;  /* 0x00082c8501007387 */ /* 0x0101e80000100800 */
[----:B------:R-:W2:Y:S04]  /*3bfb0*/  LDL R30, [R1+0xe0c] ;  /* 0x000e0c00011e7983 */ /* 0x000ea80000100800 */
[----:B------:R-:W4:Y:S04]  /*3bfc0*/  LDL R10, [R1+0xe00] ;  /* 0x000e0000010a7983 */ /* 0x000f280000100800 */
[----:B0-----:R-:W4:Y:S04]  /*3bfd0*/  LDL R133, [R1+0xe08] ;  /* 0x000e080001857983 */ /* 0x001f280000100800 */
[----:B---3--:R0:W-:Y:S01]  /*3bfe0*/  STL [R1+0x834], R3 ;  /* 0x0008340301007387 */ /* 0x0081e20000100800 */
[----:B------:R-:W-:-:S02]  /*3bff0*/  ISETP.GT.AND P4, PT, R2, 0x60, PT ;  /* 0x000000600200780c */ /* 0x000fc40003f84270 */
[C---:B------:R-:W-:Y:S01]  /*3c000*/  ISETP.GT.AND P1, PT, R2.reuse, 0x61, PT ;  /* 0x000000610200780c */ /* 0x040fe20003f24270 */
[----:B------:R-:W3:Y:S04]  /*3c010*/  LDL R27, [R1+0xdf8] ;  /* 0x000df800011b7983 */ /* 0x000ee80000100800 */
[----:B------:R1:W2:Y:S04]  /*3c020*/  @P5 LDG.E.U8 R8, desc[UR6][R4.64] ;  /* 0x0000000604085981 */ /* 0x0002a8000c1e1100 */
[----:B0-----:R-:W3:Y:S04]  /*3c030*/  LDL R3, [R1+0xe04] ;  /* 0x000e040001037983 */ /* 0x001ee80000100800 */
[----:B------:R-:W4:Y:S01]  /*3c040*/  LDL R5, [R1+0xe10] ;  /* 0x000e100001057983 */ /* 0x000f220000100800 */
[----:B------:R-:W-:Y:S01]  /*3c050*/  PRMT R138, RZ, 0x7610, R138 ;  /* 0x00007610ff8a7816 */ /* 0x000fe2000000008a */
[----:B-1----:R-:W-:Y:S01]  /*3c060*/  @P4 IMAD.MOV.U32 R4, RZ, RZ, R149 ;  /* 0x000000ffff044224 */ /* 0x002fe200078e0095 */
[----:B------:R-:W-:-:S02]  /*3c070*/  ISETP.GT.AND P3, PT, R2, 0x62, PT ;  /* 0x000000620200780c */ /* 0x000fc40003f64270 */
[----:B------:R-:W-:Y:S02]  /*3c080*/  PRMT R28, RZ, 0x7610, R28 ;  /* 0x00007610ff1c7816 */ /* 0x000fe4000000001c */
[----:B------:R-:W-:Y:S01]  /*3c090*/  PRMT R39, RZ, 0x7610, R39 ;  /* 0x00007610ff277816 */ /* 0x000fe20000000027 */
[----:B--2---:R0:W-:Y:S04]  /*3c0a0*/  STL [R1+0x818], R8 ;  /* 0x0008180801007387 */ /* 0x0041e80000100800 */
[----:B----4-:R1:W2:Y:S04]  /*3c0b0*/  @P4 LDG.E.U8 R138, desc[UR6][R4.64] ;  /* 0x00000006048a4981 */ /* 0x0102a8000c1e1100 */
[----:B0-----:R-:W4:Y:S01]  /*3c0c0*/  LDL R8, [R1+0xdfc] ;  /* 0x000dfc0001087983 */ /* 0x001f220000100800 */
[----:B-1----:R-:W-:-:S02]  /*3c0d0*/  @P1 IMAD.MOV.U32 R4, RZ, RZ, R30 ;  /* 0x000000ffff041224 */ /* 0x002fc400078e001e */
[----:B------:R-:W-:-:S05]  /*3c0e0*/  @P1 IMAD.MOV.U32 R5, RZ, RZ, R133 ;  /* 0x000000ffff051224 */ /* 0x000fca00078e0085 */
[----:B------:R3:W4:Y:S02]  /*3c0f0*/  @P1 LDG.E.U8 R28, desc[UR6][R4.64] ;  /* 0x00000006041c1981 */ /* 0x000724000c1e1100 */
[----:B---3--:R-:W-:Y:S02]  /*3c100*/  @P3 IMAD.MOV.U32 R4, RZ, RZ, R3 ;  /* 0x000000ffff043224 */ /* 0x008fe400078e0003 */
[----:B------:R-:W-:-:S05]  /*3c110*/  @P3 IMAD.MOV.U32 R5, RZ, RZ, R10 ;  /* 0x000000ffff053224 */ /* 0x000fca00078e000a */
[----:B------:R0:W3:Y:S01]  /*3c120*/  @P3 LDG.E.U8 R39, desc[UR6][R4.64] ;  /* 0x0000000604273981 */ /* 0x0000e2000c1e1100 */
[----:B------:R-:W-:Y:S02]  /*3c130*/  ISETP.GT.AND P2, PT, R2, 0x63, PT ;  /* 0x000000630200780c */ /* 0x000fe40003f44270 */
[----:B------:R-:W-:-:S11]  /*3c140*/  PRMT R36, RZ, 0x7610, R36 ;  /* 0x00007610ff247816 */ /* 0x000fd60000000024 */
[----:B0-----:R-:W-:Y:S01]  /*3c150*/  @P2 IMAD.MOV.U32 R5, RZ, RZ, R27 ;  /* 0x000000ffff052224 */ /* 0x001fe200078e001b */
[----:B--2---:R0:W-:Y:S04]  /*3c160*/  STL [R1+0x830], R138 ;  /* 0x0008308a01007387 */ /* 0x0041e80000100800 */
[----:B------:R-:W2:Y:S01]  /*3c170*/  LDL R133, [R1+0xdf4] ;  /* 0x000df40001857983 */ /* 0x000ea20000100800 */
[----:B----4-:R-:W-:-:S03]  /*3c180*/  @P2 IMAD.MOV.U32 R4, RZ, RZ, R8 ;  /* 0x000000ffff042224 */ /* 0x010fc600078e0008 */
[----:B------:R-:W4:Y:S04]  /*3c190*/  LDL R10, [R1+0xde8] ;  /* 0x000de800010a7983 */ /* 0x000f280000100800 */
[----:B0-----:R-:W4:Y:S04]  /*3c1a0*/  LDL R138, [R1+0xdf0] ;  /* 0x000df000018a7983 */ /* 0x001f280000100800 */
[----:B------:R-:W4:Y:S04]  /*3c1b0*/  LDL R3, [R1+0xdec] ;  /* 0x000dec0001037983 */ /* 0x000f280000100800 */
[----:B------:R2:W4:Y:S04]  /*3c1c0*/  @P2 LDG.E.U8 R36, desc[UR6][R4.64] ;  /* 0x0000000604242981 */ /* 0x000528000c1e1100 */
[----:B---3--:R-:W-:Y:S04]  /*3c1d0*/  STL [R1+0x2538], R39 ;  /* 0x0025382701007387 */ /* 0x008fe80000100800 */
[----:B------:R-:W3:Y:S04]  /*3c1e0*/  LDL R30, [R1+0xde0] ;  /* 0x000de000011e7983 */ /* 0x000ee80000100800 */
[----:B------:R0:W-:Y:S04]  /*3c1f0*/  STL [R1+0x81c], R28 ;  /* 0x00081c1c01007387 */ /* 0x0001e80000100800 */
[----:B------:R-:W3:Y:S04]  /*3c200*/  LDL R27, [R1+0xdd8] ;  /* 0x000dd800011b7983 */ /* 0x000ee80000100800 */
[----:B------:R-:W3:Y:S04]  /*3c210*/  LDL R8, [R1+0xddc] ;  /* 0x000ddc0001087983 */ /* 0x000ee80000100800 */
[----:B0-----:R-:W3:Y:S01]  /*3c220*/  LDL R28, [R1+0xde4] ;  /* 0x000de400011c7983 */ /* 0x001ee20000100800 */
[----:B------:R-:W-:-:S02]  /*3c230*/  ISETP.GT.AND P5, PT, R2, 0x64, PT ;  /* 0x000000640200780c */ /* 0x000fc40003fa4270 */
[C---:B------:R-:W-:Y:S02]  /*3c240*/  ISETP.GT.AND P4, PT, R2.reuse, 0x65, PT ;  /* 0x000000650200780c */ /* 0x040fe40003f84270 */
[----:B------:R-:W-:Y:S02]  /*3c250*/  PRMT R31, RZ, 0x7610, R31 ;  /* 0x00007610ff1f7816 */ /* 0x000fe4000000001f */
[C---:B------:R-:W-:Y:S02]  /*3c260*/  ISETP.GT.AND P1, PT, R2.reuse, 0x66, PT ;  /* 0x000000660200780c */ /* 0x040fe40003f24270 */
[----:B------:R-:W-:Y:S02]  /*3c270*/  PRMT R26, RZ, 0x7610, R26 ;  /* 0x00007610ff1a7816 */ /* 0x000fe4000000001a */
[----:B------:R-:W-:Y:S02]  /*3c280*/  PRMT R41, RZ, 0x7610, R41 ;  /* 0x00007610ff297816 */ /* 0x000fe40000000029 */
[----:B------:R-:W-:-:S02]  /*3c290*/  ISETP.GT.AND P3, PT, R2, 0x67, PT ;  /* 0x000000670200780c */ /* 0x000fc40003f64270 */
[----:B------:R-:W-:Y:S01]  /*3c2a0*/  PRMT R38, RZ, 0x7610, R38 ;  /* 0x00007610ff267816 */ /* 0x000fe20000000026 */
[----:B--2---:R-:W-:Y:S02]  /*3c2b0*/  @P5 IMAD.MOV.U32 R4, RZ, RZ, R133 ;  /* 0x000000ffff045224 */ /* 0x004fe400078e0085 */
[----:B----4-:R-:W-:-:S05]  /*3c2c0*/  @P5 IMAD.MOV.U32 R5, RZ, RZ, R138 ;  /* 0x000000ffff055224 */ /* 0x010fca00078e008a */
[----:B------:R0:W2:Y:S02]  /*3c2d0*/  @P5 LDG.E.U8 R31, desc[UR6][R4.64] ;  /* 0x00000006041f5981 */ /* 0x0000a4000c1e1100 */
[----:B0-----:R-:W-:Y:S02]  /*3c2e0*/  @P4 IMAD.MOV.U32 R4, RZ, RZ, R3 ;  /* 0x000000ffff044224 */ /* 0x001fe400078e0003 */
[----:B------:R-:W-:Y:S01]  /*3c2f0*/  @P4 IMAD.MOV.U32 R5, RZ, RZ, R10 ;  /* 0x000000ffff054224 */ /* 0x000fe200078e000a */
[----:B------:R-:W-:Y:S04]  /*3c300*/  STL [R1+0x253c], R36 ;  /* 0x00253c2401007387 */ /* 0x000fe80000100800 */
[----:B------:R3:W4:Y:S04]  /*3c310*/  @P4 LDG.E.U8 R26, desc[UR6][R4.64] ;  /* 0x00000006041a4981 */ /* 0x000728000c1e1100 */
[----:B------:R-:W2:Y:S04]  /*3c320*/  LDL R10, [R1+0xdd0] ;  /* 0x000dd000010a7983 */ /* 0x000ea80000100800 */
[----:B------:R-:W2:Y:S01]  /*3c330*/  LDL R3, [R1+0xdd4] ;  /* 0x000dd40001037983 */ /* 0x000ea20000100800 */
[----:B---3--:R-:W-:-:S02]  /*3c340*/  @P1 IMAD.MOV.U32 R5, RZ, RZ, R30 ;  /* 0x000000ffff051224 */ /* 0x008fc400078e001e */
[----:B------:R-:W-:-:S05]  /*3c350*/  @P1 IMAD.MOV.U32 R4, RZ, RZ, R28 ;  /* 0x000000ffff041224 */ /* 0x000fca00078e001c */
[----:B------:R0:W3:Y:S02]  /*3c360*/  @P1 LDG.E.U8 R41, desc[UR6][R4.64] ;  /* 0x0000000604291981 */ /* 0x0000e4000c1e1100 */
[----:B0-----:R-:W-:Y:S02]  /*3c370*/  @P3 IMAD.MOV.U32 R4, RZ, RZ, R8 ;  /* 0x000000ffff043224 */ /* 0x001fe400078e0008 */
[----:B------:R-:W-:-:S05]  /*3c380*/  @P3 IMAD.MOV.U32 R5, RZ, RZ, R27 ;  /* 0x000000ffff053224 */ /* 0x000fca00078e001b */
[----:B------:R2:W3:Y:S01]  /*3c390*/  @P3 LDG.E.U8 R38, desc[UR6][R4.64] ;  /* 0x0000000604263981 */ /* 0x0004e2000c1e1100 */
[----:B------:R-:W-:Y:S02]  /*3c3a0*/  ISETP.GT.AND P2, PT, R2, 0x68, PT ;  /* 0x000000680200780c */ /* 0x000fe40003f44270 */
[----:B------:R-:W-:Y:S01]  /*3c3b0*/  PRMT R9, RZ, 0x7610, R9 ;  /* 0x00007610ff097816 */ /* 0x000fe20000000009 */
[----:B----4-:R-:W-:Y:S10]  /*3c3c0*/  STL [R1+0x2540], R26 ;  /* 0x0025401a01007387 */ /* 0x010ff40000100800 */
[----:B--2---:R-:W-:-:S02]  /*3c3d0*/  @P2 IMAD.MOV.U32 R5, RZ, RZ, R10 ;  /* 0x000000ffff052224 */ /* 0x004fc400078e000a */
[----:B------:R-:W-:-:S05]  /*3c3e0*/  @P2 IMAD.MOV.U32 R4, RZ, RZ, R3 ;  /* 0x000000ffff042224 */ /* 0x000fca00078e0003 */
[----:B------:R-:W2:Y:S04]  /*3c3f0*/  @P2 LDG.E.U8 R9, desc[UR6][R4.64] ;  /* 0x0000000604092981 */ /* 0x000ea8000c1e1100 */
[----:B---3--:R-:W-:Y:S04]  /*3c400*/  STL [R1+0x2544], R41 ;  /* 0x0025442901007387 */ /* 0x008fe80000100800 */
[----:B------:R0:W-:Y:S04]  /*3c410*/  STL [R1+0x810], R31 ;  /* 0x0008101f01007387 */ /* 0x0001e80000100800 */
[----:B------:R-:W3:Y:S04]  /*3c420*/  LDL R8, [R1+0xdcc] ;  /* 0x000dcc0001087983 */ /* 0x000ee80000100800 */
[----:B------:R-:W4:Y:S04]  /*3c430*/  LDL R30, [R1+0xdc0] ;  /* 0x000dc000011e7983 */ /* 0x000f280000100800 */
[----:B0-----:R-:W4:Y:S04]  /*3c440*/  LDL R31, [R1+0xdc8] ;  /* 0x000dc800011f7983 */ /* 0x001f280000100800 */
[----:B------:R-:W4:Y:S04]  /*3c450*/  LDL R28, [R1+0xdc4] ;  /* 0x000dc400011c7983 */ /* 0x000f280000100800 */
[----:B------:R-:W-:Y:S04]  /*3c460*/  STL [R1+0x2548], R38 ;  /* 0x0025482601007387 */ /* 0x000fe80000100800 */
[----:B------:R-:W4:Y:S04]  /*3c470*/  LDL R27, [R1+0xdb8] ;  /* 0x000db800011b7983 */ /* 0x000f280000100800 */
[----:B------:R-:W4:Y:S04]  /*3c480*/  LDL R26, [R1+0xdbc] ;  /* 0x000dbc00011a7983 */ /* 0x000f280000100800 */
[----:B------:R-:W4:Y:S04]  /*3c490*/  LDL R3, [R1+0xdb4] ;  /* 0x000db40001037983 */ /* 0x000f280000100800 */
[----:B------:R-:W4:Y:S01]  /*3c4a0*/  LDL R10, [R1+0xdb0] ;  /* 0x000db000010a7983 */ /* 0x000f220000100800 */
[----:B------:R-:W-:-:S02]  /*3c4b0*/  ISETP.GT.AND P5, PT, R2, 0x69, PT ;  /* 0x000000690200780c */ /* 0x000fc40003fa4270 */
[C---:B------:R-:W-:Y:S02]  /*3c4c0*/  ISETP.GT.AND P4, PT, R2.reuse, 0x6a, PT ;  /* 0x0000006a0200780c */ /* 0x040fe40003f84270 */
[----:B------:R-:W-:Y:S02]  /*3c4d0*/  PRMT R33, RZ, 0x7610, R33 ;  /* 0x00007610ff217816 */ /* 0x000fe40000000021 */
[C---:B------:R-:W-:Y:S02]  /*3c4e0*/  ISETP.GT.AND P1, PT, R2.reuse, 0x6b, PT ;  /* 0x0000006b0200780c */ /* 0x040fe40003f24270 */
[----:B------:R-:W-:Y:S02]  /*3c4f0*/  PRMT R29, RZ, 0x7610, R29 ;  /* 0x00007610ff1d7816 */ /* 0x000fe4000000001d */
[C---:B------:R-:W-:Y:S02]  /*3c500*/  ISETP.GT.AND P3, PT, R2.reuse, 0x6c, PT ;  /* 0x0000006c0200780c */ /* 0x040fe40003f64270 */
[----:B------:R-:W-:Y:S01]  /*3c510*/  PRMT R40, RZ, 0x7610, R40 ;  /* 0x00007610ff287816 */ /* 0x000fe20000000028 */
[----:B--2---:R0:W-:Y:S01]  /*3c520*/  STL [R1+0x254c], R9 ;  /* 0x00254c0901007387 */ /* 0x0041e20000100800 */
[----:B------:R-:W-:-:S02]  /*3c530*/  ISETP.GT.AND P2, PT, R2, 0x6d, PT ;  /* 0x0000006d0200780c */ /* 0x000fc40003f44270 */
[----:B------:R-:W-:Y:S01]  /*3c540*/  PRMT R32, RZ, 0x7610, R32 ;  /* 0x00007610ff207816 */ /* 0x000fe20000000020 */
[----:B------:R-:W2:Y:S04]  /*3c550*/  LDL R36, [R1+0xd68] ;  /* 0x000d680001247983 */ /* 0x000ea80000100800 */
[----:B0-----:R-:W2:Y:S01]  /*3c560*/  LDL R9, [R1+0xda8] ;  /* 0x000da80001097983 */ /* 0x001ea20000100800 */
[----:B---3--:R-:W-:-:S03]  /*3c570*/  @P5 IMAD.MOV.U32 R4, RZ, RZ, R8 ;  /* 0x000000ffff045224 */ /* 0x008fc600078e0008 */
[----:B------:R-:W3:Y:S01]  /*3c580*/  LDL R8, [R1+0xdac] ;  /* 0x000dac0001087983 */ /* 0x000ee20000100800 */
[----:B----4-:R-:W-:Y:S01]  /*3c590*/  @P5 IMAD.MOV.U32 R5, RZ, RZ, R31 ;  /* 0x000000ffff055224 */ /* 0x010fe200078e001f */
[----:B------:R-:W-:Y:S02]  /*3c5a0*/  PRMT R35, RZ, 0x7610, R35 ;  /* 0x00007610ff237816 */ /* 0x000fe40000000023 */
[----:B------:R-:W4:Y:S04]  /*3c5b0*/  LDL R31, [R1+0xd6c] ;  /* 0x000d6c00011f7983 */ /* 0x000f280000100800 */
[----:B------:R0:W4:Y:S02]  /*3c5c0*/  @P5 LDG.E.U8 R33, desc[UR6][R4.64] ;  /* 0x0000000604215981 */ /* 0x000124000c1e1100 */
[----:B0-----:R-:W-:-:S02]  /*3c5d0*/  @P4 IMAD.MOV.U32 R4, RZ, RZ, R28 ;  /* 0x000000ffff044224 */ /* 0x001fc400078e001c */
[----:B------:R-:W-:Y:S01]  /*3c5e0*/  @P4 IMAD.MOV.U32 R5, RZ, RZ, R30 ;  /* 0x000000ffff054224 */ /* 0x000fe200078e001e */
[----:B------:R-:W4:Y:S04]  /*3c5f0*/  LDL R28, [R1+0xd94] ;  /* 0x000d9400011c7983 */ /* 0x000f280000100800 */
[----:B------:R0:W4:Y:S04]  /*3c600*/  @P4 LDG.E.U8 R29, desc[UR6][R4.64] ;  /* 0x00000006041d4981 */ /* 0x000128000c1e1100 */
[----:B------:R-:W4:Y:S01]  /*3c610*/  LDL R30, [R1+0xd90] ;  /* 0x000d9000011e7983 */ /* 0x000f220000100800 */
[----:B0-----:R-:W-:-:S02]  /*3c620*/  @P1 IMAD.MOV.U32 R4, RZ, RZ, R26 ;  /* 0x000000ffff041224 */ /* 0x001fc400078e001a */
[----:B------:R-:W-:Y:S01]  /*3c630*/  @P1 IMAD.MOV.U32 R5, RZ, RZ, R27 ;  /* 0x000000ffff051224 */ /* 0x000fe200078e001b */
[----:B------:R-:W4:Y:S04]  /*3c640*/  LDL R26, [R1+0xda4] ;  /* 0x000da400011a7983 */ /* 0x000f280000100800 */
[----:B------:R-:W4:Y:S04]  /*3c650*/  LDL R27, [R1+0xda0] ;  /* 0x000da000011b7983 */ /* 0x000f280000100800 */
[----:B------:R0:W4:Y:S02]  /*3c660*/  @P1 LDG.E.U8 R40, desc[UR6][R4.64] ;  /* 0x0000000604281981 */ /* 0x000124000c1e1100 */
[----:B0-----:R-:W-:-:S02]  /*3c670*/  @P3 IMAD.MOV.U32 R4, RZ, RZ, R3 ;  /* 0x000000ffff043224 */ /* 0x001fc400078e0003 */
[----:B------:R-:W-:Y:S01]  /*3c680*/  @P3 IMAD.MOV.U32 R5, RZ, RZ, R10 ;  /* 0x000000ffff053224 */ /* 0x000fe200078e000a */
[----:B------:R-:W4:Y:S04]  /*3c690*/  LDL R3, [R1+0xd9c] ;  /* 0x000d9c0001037983 */ /* 0x000f280000100800 */
[----:B------:R-:W4:Y:S01]  /*3c6a0*/  LDL R10, [R1+0xd98] ;  /* 0x000d9800010a7983 */ /* 0x000f220000100800 */
[----:B------:R-:W-:-:S03]  /*3c6b0*/  ISETP.GT.AND P5, PT, R2, 0x6e, PT ;  /* 0x0000006e0200780c */ /* 0x000fc60003fa4270 */
[----:B------:R2:W4:Y:S01]  /*3c6c0*/  @P3 LDG.E.U8 R32, desc[UR6][R4.64] ;  /* 0x0000000604203981 */ /* 0x000522000c1e1100 */
[----:B------:R-:W-:Y:S02]  /*3c6d0*/  ISETP.GT.AND P4, PT, R2, 0x6f, PT ;  /* 0x0000006f0200780c */ /* 0x000fe40003f84270 */
[----:B------:R-:W-:Y:S01]  /*3c6e0*/  PRMT R34, RZ, 0x7610, R34 ;  /* 0x00007610ff227816 */ /* 0x000fe20000000022 */
[----:B--2---:R-:W-:Y:S02]  /*3c6f0*/  @P2 IMAD.MOV.U32 R5, RZ, RZ, R9 ;  /* 0x000000ffff052224 */ /* 0x004fe400078e0009 */
[----:B------:R-:W2:Y:S01]  /*3c700*/  LDL R9, [R1+0xd88] ;  /* 0x000d880001097983 */ /* 0x000ea20000100800 */
[----:B---3--:R-:W-:-:S03]  /*3c710*/  @P2 IMAD.MOV.U32 R4, RZ, RZ, R8 ;  /* 0x000000ffff042224 */ /* 0x008fc600078e0008 */
[----:B------:R-:W3:Y:S04]  /*3c720*/  LDL R8, [R1+0xd8c] ;  /* 0x000d8c0001087983 */ /* 0x000ee80000100800 */
[----:B------:R4:W3:Y:S02]  /*3c730*/  @P2 LDG.E.U8 R35, desc[UR6][R4.64] ;  /* 0x0000000604232981 */ /* 0x0008e4000c1e1100 */
[----:B----4-:R-:W-:Y:S02]  /*3c740*/  @P5 IMAD.MOV.U32 R4, RZ, RZ, R26 ;  /* 0x000000ffff045224 */ /* 0x010fe400078e001a */
[----:B------:R-:W4:Y:S01]  /*3c750*/  LDL R26, [R1+0xd84] ;  /* 0x000d8400011a7983 */ /* 0x000f220000100800 */
[----:B------:R-:W-:-:S03]  /*3c760*/  @P5 IMAD.MOV.U32 R5, RZ, RZ, R27 ;  /* 0x000000ffff055224 */ /* 0x000fc600078e001b */
[----:B------:R-:W4:Y:S04]  /*3c770*/  LDL R27, [R1+0xd80] ;  /* 0x000d8000011b7983 */ /* 0x000f280000100800 */
[----:B------:R0:W4:Y:S02]  /*3c780*/  @P5 LDG.E.U8 R34, desc[UR6][R4.64] ;  /* 0x0000000604225981 */ /* 0x000124000c1e1100 */
[----:B0-----:R-:W-:Y:S02]  /*3c790*/  @P4 IMAD.MOV.U32 R4, RZ, RZ, R3 ;  /* 0x000000ffff044224 */ /* 0x001fe400078e0003 */
[----:B------:R-:W4:Y:S01]  /*3c7a0*/  LDL R3, [R1+0xd7c] ;  /* 0x000d7c0001037983 */ /* 0x000f220000100800 */
[----:B------:R-:W-:-:S03]  /*3c7b0*/  @P4 IMAD.MOV.U32 R5, RZ, RZ, R10 ;  /* 0x000000ffff054224 */ /* 0x000fc600078e000a */
[----:B------:R-:W4:Y:S01]  /*3c7c0*/  LDL R10, [R1+0xd78] ;  /* 0x000d7800010a7983 */ /* 0x000f220000100800 */
[C---:B------:R-:W-:Y:S02]  /*3c7d0*/  ISETP.GT.AND P1, PT, R2.reuse, 0x70, PT ;  /* 0x000000700200780c */ /* 0x040fe40003f24270 */
[----:B------:R-:W-:Y:S02]  /*3c7e0*/  PRMT R37, RZ, 0x7610, R37 ;  /* 0x00007610ff257816 */ /* 0x000fe40000000025 */
[C---:B------:R-:W-:Y:S02]  /*3c7f0*/  ISETP.GT.AND P3, PT, R2.reuse, 0x71, PT ;  /* 0x000000710200780c */ /* 0x040fe40003f64270 */
[----:B------:R-:W-:Y:S02]  /*3c800*/  PRMT R43, RZ, 0x7610, R43 ;  /* 0x00007610ff2b7816 */ /* 0x000fe4000000002b */
[----:B------:R0:W4:Y:S01]  /*3c810*/  @P4 LDG.E.U8 R37, desc[UR6][R4.64] ;  /* 0x0000000604254981 */ /* 0x000122000c1e1100 */
[----:B------:R-:W-:-:S04]  /*3c820*/  ISETP.GT.AND P2, PT, R2, 0x72, PT ;  /* 0x000000720200780c */ /* 0x000fc80003f44270 */
[----:B0-----:R-:W-:Y:S02]  /*3c830*/  @P1 IMAD.MOV.U32 R4, RZ, RZ, R28 ;  /* 0x000000ffff041224 */ /* 0x001fe400078e001c */
[----:B------:R-:W-:Y:S01]  /*3c840*/  @P1 IMAD.MOV.U32 R5, RZ, RZ, R30 ;  /* 0x000000ffff051224 */ /* 0x000fe200078e001e */
[----:B------:R-:W-:Y:S01]  /*3c850*/  PRMT R42, RZ, 0x7610, R42 ;  /* 0x00007610ff2a7816 */ /* 0x000fe2000000002a */
[----:B------:R-:W4:Y:S04]  /*3c860*/  LDL R30, [R1+0xd60] ;  /* 0x000d6000011e7983 */ /* 0x000f280000100800 */
[----:B------:R2:W4:Y:S01]  /*3c870*/  @P1 LDG.E.U8 R43, desc[UR6][R4.64] ;  /* 0x00000006042b1981 */ /* 0x000522000c1e1100 */
[----:B------:R-:W-:Y:S02]  /*3c880*/  ISETP.GT.AND P5, PT, R2, 0x73, PT ;  /* 0x000000730200780c */ /* 0x000fe40003fa4270 */
[----:B------:R-:W-:Y:S01]  /*3c890*/  PRMT R53, RZ, 0x7610, R53 ;  /* 0x00007610ff357816 */ /* 0x000fe20000000035 */
[----:B------:R-:W4:Y:S01]  /*3c8a0*/  LDL R28, [R1+0xd64] ;  /* 0x000d6400011c7983 */ /* 0x000f220000100800 */
[----:B--2---:R-:W-:-:S03]  /*3c8b0*/  @P3 IMAD.MOV.U32 R5, RZ, RZ, R9 ;  /* 0x000000ffff053224 */ /* 0x004fc600078e0009 */
[----:B------:R-:W2:Y:S01]  /*3c8c0*/  LDL R9, [R1+0xd70] ;  /* 0x000d700001097983 */ /* 0x000ea20000100800 */
[----:B---3--:R-:W-:-:S03]  /*3c8d0*/  @P3 IMAD.MOV.U32 R4, RZ, RZ, R8 ;  /* 0x000000ffff043224 */ /* 0x008fc600078e0008 */
[----:B------:R-:W3:Y:S04]  /*3c8e0*/  LDL R8, [R1+0xd74] ;  /* 0x000d740001087983 */ /* 0x000ee80000100800 */
[----:B------:R4:W3:Y:S02]  /*3c8f0*/  @P3 LDG.E.U8 R42, desc[UR6][R4.64] ;  /* 0x00000006042a3981 */ /* 0x0008e4000c1e1100 */
[----:B----4-:R-:W-:Y:S02]  /*3c900*/  @P2 IMAD.MOV.U32 R4, RZ, RZ, R26 ;  /* 0x000000ffff042224 */ /* 0x010fe400078e001a */
[----:B------:R-:W-:Y:S01]  /*3c910*/  @P2 IMAD.MOV.U32 R5, RZ, RZ, R27 ;  /* 0x000000ffff052224 */ /* 0x000fe200078e001b */
[----:B------:R-:W-:Y:S01]  /*3c920*/  ISETP.GT.AND P4, PT, R2, 0x74, PT ;  /* 0x000000740200780c */ /* 0x000fe20003f84270 */
[----:B------:R-:W4:Y:S04]  /*3c930*/  LDL R27, [R1+0xd50] ;  /* 0x000d5000011b7983 */ /* 0x000f280000100800 */
[----:B------:R0:W4:Y:S01]  /*3c940*/  @P2 LDG.E.U8 R53, desc[UR6][R4.64] ;  /* 0x0000000604352981 */ /* 0x000122000c1e1100 */
[----:B------:R-:W-:-:S02]  /*3c950*/  PRMT R52, RZ, 0x7610, R52 ;  /* 0x00007610ff347816 */ /* 0x000fc40000000034 */
[----:B------:R-:W-:Y:S01]  /*3c960*/  ISETP.GT.AND P1, PT, R2, 0x75, PT ;  /* 0x000000750200780c */ /* 0x000fe20003f24270 */
[----:B------:R-:W4:Y:S01]  /*3c970*/  LDL R26, [R1+0xd54] ;  /* 0x000d5400011a7983 */ /* 0x000f220000100800 */
[----:B0-----:R-:W-:-:S03]  /*3c980*/  @P5 IMAD.MOV.U32 R4, RZ, RZ, R3 ;  /* 0x000000ffff045224 */ /* 0x001fc600078e0003 */
[----:B------:R-:W4:Y:S01]  /*3c990*/  LDL R3, [R1+0xd5c] ;  /* 0x000d5c0001037983 */ /* 0x000f220000100800 */
[----:B------:R-:W-:-:S03]  /*3c9a0*/  @P5 IMAD.MOV.U32 R5, RZ, RZ, R10 ;  /* 0x000000ffff055224 */ /* 0x000fc600078e000a */
[----:B------:R-:W4:Y:S01]  /*3c9b0*/  LDL R10, [R1+0xd58] ;  /* 0x000d5800010a7983 */ /* 0x000f220000100800 */
[----:B------:R-:W-:Y:S02]  /*3c9c0*/  PRMT R45, RZ, 0x7610, R45 ;  /* 0x00007610ff2d7816 */ /* 0x000fe4000000002d */
[C---:B------:R-:W-:Y:S01]  /*3c9d0*/  ISETP.GT.AND P3, PT, R2.reuse, 0x76, PT ;  /* 0x000000760200780c */ /* 0x040fe20003f64270 */
[----:B------:R2:W4:Y:S01]  /*3c9e0*/  @P5 LDG.E.U8 R52, desc[UR6][R4.64] ;  /* 0x0000000604345981 */ /* 0x000522000c1e1100 */
[----:B------:R-:W-:Y:S02]  /*3c9f0*/  ISETP.GT.AND P2, PT, R2, 0x77, PT ;  /* 0x000000770200780c */ /* 0x000fe40003f44270 */
[----:B------:R-:W-:Y:S02]  /*3ca00*/  PRMT R44, RZ, 0x7610, R44 ;  /* 0x00007610ff2c7816 */ /* 0x000fe4000000002c */
[----:B------:R-:W-:Y:S01]  /*3ca10*/  PRMT R55, RZ, 0x7610, R55 ;  /* 0x00007610ff377816 */ /* 0x000fe20000000037 */
[----:B--2---:R-:W-:-:S02]  /*3ca20*/  @P4 IMAD.MOV.U32 R5, RZ, RZ, R9 ;  /* 0x000000ffff054224 */ /* 0x004fc400078e0009 */
[----:B------:R-:W2:Y:S01]  /*3ca30*/  LDL R9, [R1+0xd48] ;  /* 0x000d480001097983 */ /* 0x000ea20000100800 */
[----:B---3--:R-:W-:-:S03]  /*3ca40*/  @P4 IMAD.MOV.U32 R4, RZ, RZ, R8 ;  /* 0x000000ffff044224 */ /* 0x008fc600078e0008 */
[----:B------:R-:W3:Y:S04]  /*3ca50*/  LDL R8, [R1+0xd4c] ;  /* 0x000d4c0001087983 */ /* 0x000ee80000100800 */
[----:B------:R0:W3:Y:S02]  /*3ca60*/  @P4 LDG.E.U8 R45, desc[UR6][R4.64] ;  /* 0x00000006042d4981 */ /* 0x0000e4000c1e1100 */
[----:B0-----:R-:W-:Y:S02]  /*3ca70*/  @P1 IMAD.MOV.U32 R4, RZ, RZ, R31 ;  /* 0x000000ffff041224 */ /* 0x001fe400078e001f */
[----:B------:R-:W-:Y:S01]  /*3ca80*/  @P1 IMAD.MOV.U32 R5, RZ, RZ, R36 ;  /* 0x000000ffff051224 */ /* 0x000fe200078e0024 */
[----:B------:R-:W-:Y:S01]  /*3ca90*/  ISETP.GT.AND P5, PT, R2, 0x78, PT ;  /* 0x000000780200780c */ /* 0x000fe20003fa4270 */
[----:B------:R-:W3:Y:S04]  /*3caa0*/  LDL R31, [R1+0xd38] ;  /* 0x000d3800011f7983 */ /* 0x000ee80000100800 */
[----:B------:R0:W3:Y:S02]  /*3cab0*/  @P1 LDG.E.U8 R44, desc[UR6][R4.64] ;  /* 0x00000006042c1981 */ /* 0x0000e4000c1e1100 */
[----:B0-----:R-:W-:-:S02]  /*3cac0*/  @P3 IMAD.MOV.U32 R4, RZ, RZ, R28 ;  /* 0x000000ffff043224 */ /* 0x001fc400078e001c */
[----:B------:R-:W-:Y:S01]  /*3cad0*/  @P3 IMAD.MOV.U32 R5, RZ, RZ, R30 ;  /* 0x000000ffff053224 */ /* 0x000fe200078e001e */
[----:B------:R-:W-:Y:S01]  /*3cae0*/  PRMT R54, RZ, 0x7610, R54 ;  /* 0x00007610ff367816 */ /* 0x000fe20000000036 */
[----:B------:R-:W3:Y:S04]  /*3caf0*/  LDL R30, [R1+0xd3c] ;  /* 0x000d3c00011e7983 */ /* 0x000ee80000100800 */
[----:B------:R4:W3:Y:S01]  /*3cb00*/  @P3 LDG.E.U8 R55, desc[UR6][R4.64] ;  /* 0x0000000604373981 */ /* 0x0008e2000c1e1100 */
[----:B------:R-:W-:Y:S02]  /*3cb10*/  ISETP.GT.AND P4, PT, R2, 0x79, PT ;  /* 0x000000790200780c */ /* 0x000fe40003f84270 */
[----:B------:R-:W-:Y:S01]  /*3cb20*/  PRMT R47, RZ, 0x7610, R47 ;  /* 0x00007610ff2f7816 */ /* 0x000fe2000000002f */
[----:B------:R-:W3:Y:S01]  /*3cb30*/  LDL R28, [R1+0xd30] ;  /* 0x000d3000011c7983 */ /* 0x000ee20000100800 */
[----:B----4-:R-:W-:-:S03]  /*3cb40*/  @P2 IMAD.MOV.U32 R4, RZ, RZ, R3 ;  /* 0x000000ffff042224 */ /* 0x010fc600078e0003 */
[----:B------:R-:W4:Y:S01]  /*3cb50*/  LDL R3, [R1+0xd44] ;  /* 0x000d440001037983 */ /* 0x000f220000100800 */
[----:B------:R-:W-:-:S03]  /*3cb60*/  @P2 IMAD.MOV.U32 R5, RZ, RZ, R10 ;  /* 0x000000ffff052224 */ /* 0x000fc600078e000a */
[----:B------:R-:W4:Y:S04]  /*3cb70*/  LDL R10, [R1+0xd40] ;  /* 0x000d4000010a7983 */ /* 0x000f280000100800 */
[----:B------:R0:W4:Y:S01]  /*3cb80*/  @P2 LDG.E.U8 R54, desc[UR6][R4.64] ;  /* 0x0000000604362981 */ /* 0x000122000c1e1100 */
[C---:B------:R-:W-:Y:S01]  /*3cb90*/  ISETP.GT.AND P1, PT, R2.reuse, 0x7a, PT ;  /* 0x0000007a0200780c */ /* 0x040fe20003f24270 */
[----:B0-----:R-:W-:Y:S02]  /*3cba0*/  @P5 IMAD.MOV.U32 R4, RZ, RZ, R26 ;  /* 0x000000ffff045224 */ /* 0x001fe400078e001a */
[----:B------:R-:W-:Y:S01]  /*3cbb0*/  @P5 IMAD.MOV.U32 R5, RZ, RZ, R27 ;  /* 0x000000ffff055224 */ /* 0x000fe200078e001b */
[----:B------:R-:W-:Y:S01]  /*3cbc0*/  PRMT R46, RZ, 0x7610, R46 ;  /* 0x00007610ff2e7816 */ /* 0x000fe2000000002e */
[----:B------:R-:W4:Y:S04]  /*3cbd0*/  LDL R27, [R1+0xd34] ;  /* 0x000d3400011b7983 */ /* 0x000f280000100800 */
[----:B------:R2:W4:Y:S01]  /*3cbe0*/  @P5 LDG.E.U8 R47, desc[UR6][R4.64] ;  /* 0x00000006042f5981 */ /* 0x000522000c1e1100 */
[----:B------:R-:W-:-:S02]  /*3cbf0*/  ISETP.GT.AND P2, PT, R2, 0x7b, PT ;  /* 0x0000007b0200780c */ /* 0x000fc40003f44270 */
[C---:B------:R-:W-:Y:S01]  /*3cc00*/  ISETP.GT.AND P3, PT, R2.reuse, 0x7c, PT ;  /* 0x0000007c0200780c */ /* 0x040fe20003f64270 */
[----:B------:R-:W4:Y:S01]  /*3cc10*/  LDL R26, [R1+0xd20] ;  /* 0x000d2000011a7983 */ /* 0x000f220000100800 */
[C---:B------:R-:W-:Y:S02]  /*3cc20*/  ISETP.GT.AND P5, PT, R2.reuse, 0x7e, PT ;  /* 0x0000007e0200780c */ /* 0x040fe40003fa4270 */
[----:B------:R-:W-:Y:S01]  /*3cc30*/  ISETP.GT.AND P6, PT, R2, 0x7f, PT ;  /* 0x0000007f0200780c */ /* 0x000fe20003fc4270 */
[----:B--2---:R-:W-:Y:S02]  /*3cc40*/  @P4 IMAD.MOV.U32 R5, RZ, RZ, R9 ;  /* 0x000000ffff054224 */ /* 0x004fe400078e0009 */
[----:B------:R-:W2:Y:S01]  /*3cc50*/  LDL R9, [R1+0xd28] ;  /* 0x000d280001097983 */ /* 0x000ea20000100800 */
[----:B---3--:R-:W-:-:S03]  /*3cc60*/  @P4 IMAD.MOV.U32 R4, RZ, RZ, R8 ;  /* 0x000000ffff044224 */ /* 0x008fc600078e0008 */
[----:B------:R-:W3:Y:S04]  /*3cc70*/  LDL R8, [R1+0xd2c] ;  /* 0x000d2c0001087983 */ /* 0x000ee80000100800 */
[----:B------:R-:W3:Y:S01]  /*3cc80*/  @P4 LDG.E.U8 R46, desc[UR6][R4.64] ;  /* 0x00000006042e4981 */ /* 0x000ee2000c1e1100 */
[----:B------:R-:W-:-:S03]  /*3cc90*/  ISETP.GT.AND P4, PT, R2, 0x7d, PT ;  /* 0x0000007d0200780c */ /* 0x000fc60003f84270 */
[----:B------:R-:W3:Y:S04]  /*3cca0*/  LDL R5, [R1+0xd18] ;  /* 0x000d180001057983 */ /* 0x000ee80000100800 */
[----:B------:R-:W3:Y:S01]  /*3ccb0*/  LDL R4, [R1+0xd1c] ;  /* 0x000d1c0001047983 */ /* 0x000ee20000100800 */
[----:B----4-:R-:W-:Y:S02]  /*3ccc0*/  @P1 IMAD.MOV.U32 R2, RZ, RZ, R3 ;  /* 0x000000ffff021224 */ /* 0x010fe400078e0003 */
[----:B------:R-:W-:Y:S02]  /*3ccd0*/  @P1 IMAD.MOV.U32 R3, RZ, RZ, R10 ;  /* 0x000000ffff031224 */ /* 0x000fe400078e000a */
[----:B------:R-:W4:Y:S01]  /*3cce0*/  LDL R10, [R1+0xd24] ;  /* 0x000d2400010a7983 */ /* 0x000f220000100800 */
[----:B------:R-:W-:-:S02]  /*3ccf0*/  PRMT R24, RZ, 0x7610, R24 ;  /* 0x00007610ff187816 */ /* 0x000fc40000000018 */
[----:B------:R-:W-:-:S04]  /*3cd00*/  PRMT R124, RZ, 0x7610, R124 ;  /* 0x00007610ff7c7816 */ /* 0x000fc8000000007c */
[----:B------:R0:W4:Y:S01]  /*3cd10*/  @P1 LDG.E.U8 R24, desc[UR6][R2.64] ;  /* 0x0000000602181981 */ /* 0x000122000c1e1100 */
[----:B------:R-:W-:Y:S01]  /*3cd20*/  PRMT R49, RZ, 0x7610, R49 ;  /* 0x00007610ff317816 */ /* 0x000fe20000000031 */
[----:B0-----:R-:W-:Y:S02]  /*3cd30*/  @P2 IMAD.MOV.U32 R2, RZ, RZ, R30 ;  /* 0x000000ffff022224 */ /* 0x001fe400078e001e */
[----:B------:R-:W-:Y:S01]  /*3cd40*/  @P2 IMAD.MOV.U32 R3, RZ, RZ, R31 ;  /* 0x000000ffff032224 */ /* 0x000fe200078e001f */
[----:B------:R-:W4:Y:S04]  /*3cd50*/  LDL R30, [R1+0x1d28] ;  /* 0x001d2800011e7983 */ /* 0x000f280000100800 */
[----:B------:R0:W4:Y:S04]  /*3cd60*/  @P2 LDG.E.U8 R124, desc[UR6][R2.64] ;  /* 0x00000006027c2981 */ /* 0x000128000c1e1100 */
[----:B------:R-:W4:Y:S01]  /*3cd70*/  LDL R31, [R1+0x1128] ;  /* 0x00112800011f7983 */ /* 0x000f220000100800 */
[----:B0-----:R-:W-:-:S02]  /*3cd80*/  @P3 IMAD.MOV.U32 R2, RZ, RZ, R27 ;  /* 0x000000ffff023224 */ /* 0x001fc400078e001b */
[----:B------:R-:W-:Y:S01]  /*3cd90*/  @P3 IMAD.MOV.U32 R3, RZ, RZ, R28 ;  /* 0x000000ffff033224 */ /* 0x000fe200078e001c */
[----:B------:R-:W-:Y:S01]  /*3cda0*/  PRMT R48, RZ, 0x7610, R48 ;  /* 0x00007610ff307816 */ /* 0x000fe20000000030 */
[----:B------:R-:W4:Y:S04]  /*3cdb0*/  LDL R28, [R1+0x1c84] ;  /* 0x001c8400011c7983 */ /* 0x000f280000100800 */
[----:B------:R2:W4:Y:S01]  /*3cdc0*/  @P3 LDG.E.U8 R49, desc[UR6][R2.64] ;  /* 0x0000000602313981 */ /* 0x000522000c1e1100 */
[----:B------:R-:W-:Y:S02]  /*3cdd0*/  PRMT R51, RZ, 0x7610, R51 ;  /* 0x00007610ff337816 */ /* 0x000fe40000000033 */
[----:B------:R-:W-:Y:S01]  /*3cde0*/  PRMT R50, RZ, 0x7610, R50 ;  /* 0x00007610ff327816 */ /* 0x000fe20000000032 */
[----:B------:R-:W4:Y:S01]  /*3cdf0*/  LDL R27, [R1+0x1c88] ;  /* 0x001c8800011b7983 */ /* 0x000f220000100800 */
[----:B--2---:R-:W-:-:S03]  /*3ce00*/  @P4 IMAD.MOV.U32 R3, RZ, RZ, R9 ;  /* 0x000000ffff034224 */ /* 0x004fc600078e0009 */
[----:B------:R-:W2:Y:S01]  /*3ce10*/  LDL R9, [R1+0x1d04] ;  /* 0x001d040001097983 */ /* 0x000ea20000100800 */
[----:B---3--:R-:W-:-:S03]  /*3ce20*/  @P4 IMAD.MOV.U32 R2, RZ, RZ, R8 ;  /* 0x000000ffff024224 */ /* 0x008fc600078e0008 */
[----:B------:R-:W3:Y:S04]  /*3ce30*/  LDL R8, [R1+0x1d08] ;  /* 0x001d080001087983 */ /* 0x000ee80000100800 */
[----:B------:R0:W3:Y:S02]  /*3ce40*/  @P4 LDG.E.U8 R48, desc[UR6][R2.64] ;  /* 0x0000000602304981 */ /* 0x0000e4000c1e1100 */
[----:B0-----:R-:W-:Y:S01]  /*3ce50*/  @P5 IMAD.MOV.U32 R3, RZ, RZ, R26 ;  /* 0x000000ffff035224 */ /* 0x001fe200078e001a */
[----:B------:R-:W-:Y:S01]  /*3ce60*/  PRMT R57, RZ, 0x7610, R57 ;  /* 0x00007610ff397816 */ /* 0x000fe20000000039 */
[----:B------:R-:W3:Y:S01]  /*3ce70*/  LDL R26, [R1+0x1c44] ;  /* 0x001c4400011a7983 */ /* 0x000ee20000100800 */
[----:B----4-:R-:W-:-:S03]  /*3ce80*/  @P5 IMAD.MOV.U32 R2, RZ, RZ, R10 ;  /* 0x000000ffff025224 */ /* 0x010fc600078e000a */
[----:B------:R-:W4:Y:S04]  /*3ce90*/  LDL R10, [R1+0x1c48] ;  /* 0x001c4800010a7983 */ /* 0x000f280000100800 */
[----:B------:R0:W4:Y:S02]  /*3cea0*/  @P5 LDG.E.U8 R51, desc[UR6][R2.64] ;  /* 0x0000000602335981 */ /* 0x000124000c1e1100 */
[----:B0-----:R-:W-:Y:S02]  /*3ceb0*/  @P6 IMAD.MOV.U32 R2, RZ, RZ, R4 ;  /* 0x000000ffff026224 */ /* 0x001fe400078e0004 */
[----:B------:R-:W-:Y:S01]  /*3cec0*/  @P6 IMAD.MOV.U32 R3, RZ, RZ, R5 ;  /* 0x000000ffff036224 */ /* 0x000fe200078e0005 */
[----:B------:R-:W4:Y:S04]  /*3ced0*/  LDL R4, [R1+0x1cc8] ;  /* 0x001cc80001047983 */ /* 0x000f280000100800 */
[----:B------:R-:W4:Y:S04]  /*3cee0*/  LDL R5, [R1+0x1cc4] ;  /* 0x001cc40001057983 */ /* 0x000f280000100800 */
[----:B------:R0:W4:Y:S02]  /*3cef0*/  @P6 LDG.E.U8 R50, desc[UR6][R2.64] ;  /* 0x0000000602326981 */ /* 0x000124000c1e1100 */
[----:B0-----:R-:W-:-:S02]  /*3cf00*/  @!P0 IMAD.MOV.U32 R2, RZ, RZ, R30 ;  /* 0x000000ffff028224 */ /* 0x001fc400078e001e */
[----:B------:R-:W-:Y:S01]  /*3cf10*/  @!P0 IMAD.MOV.U32 R3, RZ, RZ, R31 ;  /* 0x000000ffff038224 */ /* 0x000fe200078e001f */
[----:B------:R-:W-:Y:S01]  /*3cf20*/  BAR.SYNC.DEFER_BLOCKING 0x0 ;  /* 0x0000000000007b1d */ /* 0x000fe20000010000 */
[----:B------:R-:W-:Y:S02]  /*3cf30*/  PRMT R56, RZ, 0x7610, R56 ;  /* 0x00007610ff387816 */ /* 0x000fe40000000038 */
[----:B------:R-:W-:Y:S02]  /*3cf40*/  PRMT R59, RZ, 0x7610, R59 ;  /* 0x00007610ff3b7816 */ /* 0x000fe4000000003b */
[----:B------:R-:W-:Y:S01]  /*3cf50*/  PRMT R58, RZ, 0x7610, R58 ;  /* 0x00007610ff3a7816 */ /* 0x000fe2000000003a */
[----:B------:R-:W4:Y:S04]  /*3cf60*/  LDL R31, [R1+0x1b84] ;  /* 0x001b8400011f7983 */ /* 0x000f280000100800 */
[----:B------:R-:W4:Y:S04]  /*3cf70*/  LDL R30, [R1+0x1b88] ;  /* 0x001b8800011e7983 */ /* 0x000f280000100800 */
[----:B------:R2:W4:Y:S02]  /*3cf80*/  @!P0 LDG.E.U8 R57, desc[UR6][R2.64] ;  /* 0x0000000602398981 */ /* 0x000524000c1e1100 */
[----:B--2---:R-:W-:-:S02]  /*3cf90*/  @!P0 IMAD.MOV.U32 R3, RZ, RZ, R9 ;  /* 0x000000ffff038224 */ /* 0x004fc400078e0009 */
[----:B------:R-:W2:Y:S01]  /*3cfa0*/  LDL R9, [R1+0x1c04] ;  /* 0x001c040001097983 */ /* 0x000ea20000100800 */
[----:B---3--:R-:W-:-:S03]  /*3cfb0*/  @!P0 IMAD.MOV.U32 R2, RZ, RZ, R8 ;  /* 0x000000ffff028224 */ /* 0x008fc600078e0008 */
[----:B------:R-:W3:Y:S04]  /*3cfc0*/  LDL R8, [R1+0x1c08] ;  /* 0x001c080001087983 */ /* 0x000ee80000100800 */
[----:B------:R4:W3:Y:S02]  /*3cfd0*/  @!P0 LDG.E.U8 R56, desc[UR6][R2.64] ;  /* 0x0000000602388981 */ /* 0x0008e4000c1e1100 */
[----:B----4-:R-:W-:Y:S02]  /*3cfe0*/  @!P0 IMAD.MOV.U32 R2, RZ, RZ, R4 ;  /* 0x000000ffff028224 */ /* 0x010fe400078e0004 */
[----:B------:R-:W4:Y:S01]  /*3cff0*/  LDL R4, [R1+0x1bc8] ;  /* 0x001bc80001047983 */ /* 0x000f220000100800 */
[----:B------:R-:W-:-:S03]  /*3d000*/  @!P0 IMAD.MOV.U32 R3, RZ, RZ, R5 ;  /* 0x000000ffff038224 */ /* 0x000fc600078e0005 */
[----:B------:R-:W4:Y:S04]  /*3d010*/  LDL R5, [R1+0x1bc4] ;  /* 0x001bc40001057983 */ /* 0x000f280000100800 */
[----:B------:R0:W4:Y:S01]  /*3d020*/  @!P0 LDG.E.U8 R59, desc[UR6][R2.64] ;  /* 0x00000006023b8981 */ /* 0x000122000c1e1100 */
[----:B------:R-:W-:Y:S01]  /*3d030*/  PRMT R61, RZ, 0x7610, R61 ;  /* 0x00007610ff3d7816 */ /* 0x000fe2000000003d */
[----:B0-----:R-:W-:Y:S02]  /*3d040*/  @!P0 IMAD.MOV.U32 R2, RZ, RZ, R27 ;  /* 0x000000ffff028224 */ /* 0x001fe400078e001b */
[----:B------:R-:W-:Y:S01]  /*3d050*/  @!P0 IMAD.MOV.U32 R3, RZ, RZ, R28 ;  /* 0x000000ffff038224 */ /* 0x000fe200078e001c */
[----:B------:R-:W-:Y:S01]  /*3d060*/  PRMT R60, RZ, 0x7610, R60 ;  /* 0x00007610ff3c7816 */ /* 0x000fe2000000003c */
[----:B------:R-:W4:Y:S04]  /*3d070*/  LDL R28, [R1+0x1ac4] ;  /* 0x001ac400011c7983 */ /* 0x000f280000100800 */
[----:B------:R0:W4:Y:S04]  /*3d080*/  @!P0 LDG.E.U8 R58, desc[UR6][R2.64] ;  /* 0x00000006023a8981 */ /* 0x000128000c1e1100 */
[----:B------:R-:W4:Y:S01]  /*3d090*/  LDL R27, [R1+0x1ac8] ;  /* 0x001ac800011b7983 */ /* 0x000f220000100800 */
[----:B0-----:R-:W-:-:S02]  /*3d0a0*/  @!P0 IMAD.MOV.U32 R2, RZ, RZ, R10 ;  /* 0x000000ffff028224 */ /* 0x001fc400078e000a */
[----:B------:R-:W-:Y:S01]  /*3d0b0*/  @!P0 IMAD.MOV.U32 R3, RZ, RZ, R26 ;  /* 0x000000ffff038224 */ /* 0x000fe200078e001a */
        /* <DEDUP_REMOVED lines=11> */
[----:B------:R-:W4:Y:S01]  /*3d170*/  LDL R5, [R1+0x1a84] ;  /* 0x001a840001057983 */ /* 0x000f220000100800 */
[----:B------:R-:W-:Y:S02]  /*3d180*/  PRMT R63, RZ, 0x7610, R63 ;  /* 0x00007610ff3f7816 */ /* 0x000fe4000000003f */
[----:B------:R-:W-:-:S04]  /*3d190*/  PRMT R62, RZ, 0x7610, R62 ;  /* 0x00007610ff3e7816 */ /* 0x000fc8000000003e */
[----:B------:R0:W4:Y:S01]  /*3d1a0*/  @!P0 LDG.E.U8 R63, desc[UR6][R2.64] ;  /* 0x00000006023f8981 */ /* 0x000122000c1e1100 */
[----:B------:R-:W-:Y:S01]  /*3d1b0*/  PRMT R65, RZ, 0x7610, R65 ;  /* 0x00007610ff417816 */ /* 0x000fe20000000041 */
[----:B0-----:R-:W-:Y:S02]  /*3d1c0*/  @!P0 IMAD.MOV.U32 R2, RZ, RZ, R30 ;  /* 0x000000ffff028224 */ /* 0x001fe400078e001e */
[----:B------:R-:W-:Y:S01]  /*3d1d0*/  @!P0 IMAD.MOV.U32 R3, RZ, RZ, R31 ;  /* 0x000000ffff038224 */ /* 0x000fe200078e001f */
[----:B------:R-:W-:Y:S01]  /*3d1e0*/  PRMT R64, RZ, 0x7610, R64 ;  /* 0x00007610ff407816 */ /* 0x000fe20000000040 */
[----:B------:R-:W4:Y:S04]  /*3d1f0*/  LDL R31, [R1+0x19c4] ;  /* 0x0019c400011f7983 */ /* 0x000f280000100800 */
[----:B------:R0:W4:Y:S01]  /*3d200*/  @!P0 LDG.E.U8 R62, desc[UR6][R2.64] ;  /* 0x00000006023e8981 */ /* 0x000122000c1e1100 */
[----:B------:R-:W-:-:S03]  /*3d210*/  PRMT R67, RZ, 0x7610, R67 ;  /* 0x00007610ff437816 */ /* 0x000fc60000000043 */
[----:B------:R-:W4:Y:S01]  /*3d220*/  LDL R30, [R1+0x19c8] ;  /* 0x0019c800011e7983 */ /* 0x000f220000100800 */
[----:B0-----:R-:W-:Y:S02]  /*3d230*/  @!P0 IMAD.MOV.U32 R2, RZ, RZ, R10 ;  /* 0x000000ffff028224 */ /* 0x001fe400078e000a */
        /* <DEDUP_REMOVED lines=9> */
[----:B0-----:R-:W-:Y:S02]  /*3d2d0*/  @!P0 IMAD.MOV.U32 R2, RZ, RZ, R27 ;  /* 0x000000ffff028224 */ /* 0x001fe400078e001b */
[----:B------:R-:W-:Y:S01]  /*3d2e0*/  @!P0 IMAD.MOV.U32 R3, RZ, RZ, R28 ;  /* 0x000000ffff038224 */ /* 0x000fe200078e001c */
[----:B------:R-:W-:Y:S01]  /*3d2f0*/  PRMT R66, RZ, 0x7610, R66 ;  /* 0x00007610ff427816 */ /* 0x000fe20000000042 */
[----:B------:R-:W3:Y:S04]  /*3d300*/  LDL R28, [R1+0x1944] ;  /* 0x00194400011c7983 */ /* 0x000ee80000100800 */
[----:B------:R4:W3:Y:S04]  /*3d310*/  @!P0 LDG.E.U8 R67, desc[UR6][R2.64] ;  /* 0x0000000602438981 */ /* 0x0008e8000c1e1100 */
[----:B------:R-:W3:Y:S01]  /*3d320*/  LDL R27, [R1+0x1948] ;  /* 0x00194800011b7983 */ /* 0x000ee20000100800 */
[----:B----4-:R-:W-:-:S03]  /*3d330*/  @!P0 IMAD.MOV.U32 R2, RZ, RZ, R4 ;  /* 0x000000ffff028224 */ /* 0x010fc600078e0004 */
[----:B------:R-:W4:Y:S01]  /*3d340*/  LDL R4, [R1+0x1988] ;  /* 0x0019880001047983 */ /* 0x000f220000100800 */
[----:B------:R-:W-:-:S03]  /*3d350*/  @!P0 IMAD.MOV.U32 R3, RZ, RZ, R5 ;  /* 0x000000ffff038224 */ /* 0x000fc600078e0005 */
[----:B------:R-:W4:Y:S01]  /*3d360*/  LDL R5, [R1+0x1984] ;  /* 0x0019840001057983 */ /* 0x000f220000100800 */
[----:B------:R-:W-:-:S03]  /*3d370*/  PRMT R69, RZ, 0x7610, R69 ;  /* 0x00007610ff457816 */ /* 0x000fc60000000045 */
[----:B------:R0:W4:Y:S01]  /*3d380*/  @!P0 LDG.E.U8 R66, desc[UR6][R2.64] ;  /* 0x0000000602428981 */ /* 0x000122000c1e1100 */
[----:B------:R-:W-:Y:S02]  /*3d390*/  PRMT R68, RZ, 0x7610, R68 ;  /* 0x00007610ff447816 */ /* 0x000fe40000000044 */
[----:B------:R-:W-:Y:S01]  /*3d3a0*/  PRMT R71, RZ, 0x7610, R71 ;  /* 0x00007610ff477816 */ /* 0x000fe20000000047 */
[----:B0-----:R-:W-:Y:S02]  /*3d3b0*/  @!P0 IMAD.MOV.U32 R2, RZ, RZ, R10 ;  /* 0x000000ffff028224 */ /* 0x001fe400078e000a */
[----:B------:R-:W4:Y:S01]  /*3d3c0*/  LDL R10, [R1+0x1908] ;  /* 0x00190800010a7983 */ /* 0x000f220000100800 */
[----:B------:R-:W-:-:S03]  /*3d3d0*/  @!P0 IMAD.MOV.U32 R3, RZ, RZ, R26 ;  /* 0x000000ffff038224 */ /* 0x000fc600078e001a */
[----:B------:R-:W4:Y:S04]  /*3d3e0*/  LDL R26, [R1+0x1904] ;  /* 0x00190400011a7983 */ /* 0x000f280000100800 */
[----:B------:R2:W4:Y:S02]  /*3d3f0*/  @!P0 LDG.E.U8 R69, desc[UR6][R2.64] ;  /* 0x0000000602458981 */ /* 0x000524000c1e1100 */
[----:B--2---:R-:W-:Y:S02]  /*3d400*/  @!P0 IMAD.MOV.U32 R3, RZ, RZ, R9 ;  /* 0x000000ffff038224 */ /* 0x004fe400078e0009 */
[----:B------:R-:W2:Y:S01]  /*3d410*/  LDL R9, [R1+0x18c4] ;  /* 0x0018c40001097983 */ /* 0x000ea20000100800 */
[----:B---3--:R-:W-:-:S03]  /*3d420*/  @!P0 IMAD.MOV.U32 R2, RZ, RZ, R8 ;  /* 0x000000ffff028224 */ /* 0x008fc600078e0008 */
[----:B------:R-:W3:Y:S04]  /*3d430*/  LDL R8, [R1+0x18c8] ;  /* 0x0018c80001087983 */ /* 0x000ee80000100800 */
[----:B------:R0:W3:Y:S02]  /*3d440*/  @!P0 LDG.E.U8 R68, desc[UR6][R2.64] ;  /* 0x0000000602448981 */ /* 0x0000e4000c1e1100 */
[----:B0-----:R-:W-:Y:S02]  /*3d450*/  @!P0 IMAD.MOV.U32 R2, RZ, RZ, R30 ;  /* 0x000000ffff028224 */ /* 0x001fe400078e001e */
[----:B------:R-:W-:-:S05]  /*3d460*/  @!P0 IMAD.MOV.U32 R3, RZ, RZ, R31 ;  /* 0x000000ffff038224 */ /* 0x000fca00078e001f */
[----:B------:R4:W3:Y:S02]  /*3d470*/  @!P0 LDG.E.U8 R71, desc[UR6][R2.64] ;  /* 0x0000000602478981 */ /* 0x0008e4000c1e1100 */
[----:B----4-:R-:W-:Y:S02]  /*3d480*/  @!P0 IMAD.MOV.U32 R2, RZ, RZ, R4 ;  /* 0x000000ffff028224 */ /* 0x010fe400078e0004 */
[----:B------:R-:W4:Y:S01]  /*3d490*/  LDL R4, [R1+0x1888] ;  /* 0x0018880001047983 */ /* 0x000f220000100800 */
[----:B------:R-:W-:-:S03]  /*3d4a0*/  @!P0 IMAD.MOV.U32 R3, RZ, RZ, R5 ;  /* 0x000000ffff038224 */ /* 0x000fc600078e0005 */
[----:B------:R-:W4:Y:S04]  /*3d4b0*/  LDL R5, [R1+0x1884] ;  /* 0x0018840001057983 */ /* 0x000f280000100800 */
[----:B------:R-:W4:Y:S04]  /*3d4c0*/  LDL.LU R30, [R1+0x17c8] ;  /* 0x0017c800011e7983 */ /* 0x000f280000300800 */
[----:B------:R-:W4:Y:S01]  /*3d4d0*/  LDL R36, [R1+0x1848] ;  /* 0x0018480001247983 */ /* 0x000f220000100800 */
[----:B------:R-:W-:Y:S02]  /*3d4e0*/  PRMT R70, RZ, 0x7610, R70 ;  /* 0x00007610ff467816 */ /* 0x000fe40000000046 */
[----:B------:R-:W-:Y:S01]  /*3d4f0*/  PRMT R73, RZ, 0x7610, R73 ;  /* 0x00007610ff497816 */ /* 0x000fe20000000049 */
[----:B------:R-:W4:Y:S04]  /*3d500*/  LDL R31, [R1+0x17c4] ;  /* 0x0017c400011f7983 */ /* 0x000f280000100800 */
[----:B------:R0:W4:Y:S01]  /*3d510*/  @!P0 LDG.E.U8 R70, desc[UR6][R2.64] ;  /* 0x0000000602468981 */ /* 0x000122000c1e1100 */
[----:B------:R-:W-:-:S02]  /*3d520*/  PRMT R72, RZ, 0x7610, R72 ;  /* 0x00007610ff487816 */ /* 0x000fc40000000048 */
[----:B------:R-:W-:Y:S01]  /*3d530*/  PRMT R75, RZ, 0x7610, R75 ;  /* 0x00007610ff4b7816 */ /* 0x000fe2000000004b */
[----:B------:R-:W4:Y:S01]  /*3d540*/  LDL R38, [R1+0x1684] ;  /* 0x0016840001267983 */ /* 0x000f220000100800 */
[----:B0-----:R-:W-:Y:S02]  /*3d550*/  @!P0 IMAD.MOV.U32 R2, RZ, RZ, R27 ;  /* 0x000000ffff028224 */ /* 0x001fe400078e001b */
[----:B------:R-:W-:Y:S01]  /*3d560*/  @!P0 IMAD.MOV.U32 R3, RZ, RZ, R28 ;  /* 0x000000ffff038224 */ /* 0x000fe200078e001c */
[----:B------:R-:W4:Y:S04]  /*3d570*/  LDL R27, [R1+0x1788] ;  /* 0x00178800011b7983 */ /* 0x000f280000100800 */
[----:B------:R0:W4:Y:S04]  /*3d580*/  @!P0 LDG.E.U8 R73, desc[UR6][R2.64] ;  /* 0x0000000602498981 */ /* 0x000128000c1e1100 */
[----:B------:R-:W4:Y:S01]  /*3d590*/  LDL R28, [R1+0x1784] ;  /* 0x00178400011c7983 */ /* 0x000f220000100800 */
[----:B0-----:R-:W-:-:S02]  /*3d5a0*/  @!P0 IMAD.MOV.U32 R2, RZ, RZ, R10 ;  /* 0x000000ffff028224 */ /* 0x001fc400078e000a */
[----:B------:R-:W-:Y:S01]  /*3d5b0*/  @!P0 IMAD.MOV.U32 R3, RZ, RZ, R26 ;  /* 0x000000ffff038224 */ /* 0x000fe200078e001a */
[----:B------:R-:W4:Y:S04]  /*3d5c0*/  LDL R10, [R1+0x1704] ;  /* 0x00170400010a7983 */ /* 0x000f280000100800 */
[----:B------:R2:W4:Y:S04]  /*3d5d0*/  @!P0 LDG.E.U8 R72, desc[UR6][R2.64] ;  /* 0x0000000602488981 */ /* 0x000528000c1e1100 */
[----:B------:R-:W4:Y:S01]  /*3d5e0*/  LDL R26, [R1+0x1744] ;  /* 0x00174400011a7983 */ /* 0x000f220000100800 */
[----:B--2---:R-:W-:-:S03]  /*3d5f0*/  @!P0 IMAD.MOV.U32 R3, RZ, RZ, R9 ;  /* 0x000000ffff038224 */ /* 0x004fc600078e0009 */
        /* <DEDUP_REMOVED lines=16> */
[----:B------:R0:W4:Y:S02]  /*3d700*/  @!P0 LDG.E.U8 R77, desc[UR6][R2.64] ;  /* 0x00000006024d8981 */ /* 0x000124000c1e1100 */
[----:B0-----:R-:W-:-:S02]  /*3d710*/  @!P0 IMAD.MOV.U32 R2, RZ, RZ, R136 ;  /* 0x000000ffff028224 */ /* 0x001fc400078e0088 */
[----:B------:R-:W-:-:S05]  /*3d720*/  @!P0 IMAD.MOV.U32 R3, RZ, RZ, R147 ;  /* 0x000000ffff038224 */ /* 0x000fca00078e0093 */
        /* <DEDUP_REMOVED lines=8> */
[----:B------:R-:W-:Y:S01]  /*3d7b0*/  @!P0 IMAD.MOV.U32 R3, RZ, RZ, R28 ;  /* 0x000000ffff038224 */ /* 0x000fe200078e001c */
[----:B------:R-:W4:Y:S04]  /*3d7c0*/  LDL R27, [R1+0x1644] ;  /* 0x00164400011b7983 */ /* 0x000f280000100800 */
[----:B------:R-:W4:Y:S04]  /*3d7d0*/  LDL R28, [R1+0x1688] ;  /* 0x00168800011c7983 */ /* 0x000f280000100800 */
[----:B------:R0:W4:Y:S01]  /*3d7e0*/  @!P0 LDG.E.U8 R78, desc[UR6][R2.64] ;  /* 0x00000006024e8981 */ /* 0x000122000c1e1100 */
[----:B------:R-:W-:Y:S01]  /*3d7f0*/  PRMT R80, RZ, 0x7610, R80 ;  /* 0x00007610ff507816 */ /* 0x000fe20000000050 */
[----:B0-----:R-:W-:-:S02]  /*3d800*/  @!P0 IMAD.MOV.U32 R3, RZ, RZ, R26 ;  /* 0x000000ffff038224 */ /* 0x001fc400078e001a */
[----:B------:R-:W4:Y:S01]  /*3d810*/  LDL R26, [R1+0x15c4] ;  /* 0x0015c400011a7983 */ /* 0x000f220000100800 */
[----:B--2---:R-:W-:-:S03]  /*3d820*/  @!P0 IMAD.MOV.U32 R2, RZ, RZ, R9 ;  /* 0x000000ffff028224 */ /* 0x004fc600078e0009 */
[----:B------:R-:W2:Y:S04]  /*3d830*/  LDL R9, [R1+0x1648] ;  /* 0x0016480001097983 */ /* 0x000ea80000100800 */
[----:B------:R3:W2:Y:S02]  /*3d840*/  @!P0 LDG.E.U8 R81, desc[UR6][R2.64] ;  /* 0x0000000602518981 */ /* 0x0006a4000c1e1100 */
[----:B---3--:R-:W-:Y:S02]  /*3d850*/  @!P0 IMAD.MOV.U32 R2, RZ, RZ, R8 ;  /* 0x000000ffff028224 */ /* 0x008fe400078e0008 */
[----:B------:R-:W-:Y:S02]  /*3d860*/  @!P0 IMAD.MOV.U32 R3, RZ, RZ, R10 ;  /* 0x000000ffff038224 */ /* 0x000fe400078e000a */
[----:B------:R-:W3:Y:S04]  /*3d870*/  LDL R10, [R1+0x15c8] ;  /* 0x0015c800010a7983 */ /* 0x000ee80000100800 */
[----:B------:R4:W3:Y:S02]  /*3d880*/  @!P0 LDG.E.U8 R80, desc[UR6][R2.64] ;  /* 0x0000000602508981 */ /* 0x0008e4000c1e1100 */
[----:B----4-:R-:W-:-:S02]  /*3d890*/  @!P0 IMAD.MOV.U32 R2, RZ, RZ, R4 ;  /* 0x000000ffff028224 */ /* 0x010fc400078e0004 */
[----:B------:R-:W4:Y:S01]  /*3d8a0*/  LDL R4, [R1+0x1588] ;  /* 0x0015880001047983 */ /* 0x000f220000100800 */
[----:B------:R-:W-:-:S03]  /*3d8b0*/  @!P0 IMAD.MOV.U32 R3, RZ, RZ, R5 ;  /* 0x000000ffff038224 */ /* 0x000fc600078e0005 */
[----:B------:R-:W4:Y:S01]  /*3d8c0*/  LDL R5, [R1+0x1584] ;  /* 0x0015840001057983 */ /* 0x000f220000100800 */
[----:B------:R-:W-:Y:S02]  /*3d8d0*/  PRMT R83, RZ, 0x7610, R83 ;  /* 0x00007610ff537816 */ /* 0x000fe40000000053 */
[----:B------:R-:W-:Y:S01]  /*3d8e0*/  PRMT R82, RZ, 0x7610, R82 ;  /* 0x00007610ff527816 */ /* 0x000fe20000000052 */
[----:B------:R-:W4:Y:S04]  /*3d8f0*/  LDL.LU R8, [R1+0x1544] ;  /* 0x0015440001087983 */ /* 0x000f280000300800 */
[----:B------:R0:W4:Y:S01]  /*3d900*/  @!P0 LDG.E.U8 R83, desc[UR6][R2.64] ;  /* 0x0000000602538981 */ /* 0x000122000c1e1100 */
[----:B------:R-:W-:Y:S02]  /*3d910*/  PRMT R85, RZ, 0x7610, R85 ;  /* 0x00007610ff557816 */ /* 0x000fe40000000055 */
[----:B------:R-:W-:Y:S01]  /*3d920*/  PRMT R84, RZ, 0x7610, R84 ;  /* 0x00007610ff547816 */ /* 0x000fe20000000054 */
[----:B------:R-:W4:Y:S01]  /*3d930*/  LDL R39, [R1+0xaec] ;  /* 0x000aec0001277983 */ /* 0x000f220000100800 */
[----:B0-----:R-:W-:Y:S01]  /*3d940*/  @!P0 IMAD.MOV.U32 R3, RZ, RZ, R38 ;  /* 0x000000ffff038224 */ /* 0x001fe200078e0026 */
[----:B------:R-:W-:-:S02]  /*3d950*/  PRMT R87, RZ, 0x7610, R87 ;  /* 0x00007610ff577816 */ /* 0x000fc40000000057 */
[----:B------:R-:W4:Y:S01]  /*3d960*/  LDL R38, [R1+0x1444] ;  /* 0x0014440001267983 */ /* 0x000f220000100800 */
[----:B------:R-:W-:-:S03]  /*3d970*/  @!P0 IMAD.MOV.U32 R2, RZ, RZ, R28 ;  /* 0x000000ffff028224 */ /* 0x000fc600078e001c */
[----:B------:R-:W4:Y:S04]  /*3d980*/  LDL R28, [R1+0x1548] ;  /* 0x00154800011c7983 */ /* 0x000f280000100800 */
[----:B------:R0:W4:Y:S02]  /*3d990*/  @!P0 LDG.E.U8 R82, desc[UR6][R2.64] ;  /* 0x0000000602528981 */ /* 0x000124000c1e1100 */
[----:B0-----:R-:W-:Y:S02]  /*3d9a0*/  @!P0 IMAD.MOV.U32 R3, RZ, RZ, R27 ;  /* 0x000000ffff038224 */ /* 0x001fe400078e001b */
[----:B------:R-:W4:Y:S01]  /*3d9b0*/  LDL R27, [R1+0x1504] ;  /* 0x00150400011b7983 */ /* 0x000f220000100800 */
[----:B--2---:R-:W-:-:S03]  /*3d9c0*/  @!P0 IMAD.MOV.U32 R2, RZ, RZ, R9 ;  /* 0x000000ffff028224 */ /* 0x004fc600078e0009 */
[----:B------:R-:W2:Y:S04]  /*3d9d0*/  LDL R9, [R1+0x1508] ;  /* 0x0015080001097983 */ /* 0x000ea80000100800 */
[----:B------:R0:W2:Y:S02]  /*3d9e0*/  @!P0 LDG.E.U8 R85, desc[UR6][R2.64] ;  /* 0x0000000602558981 */ /* 0x0000a4000c1e1100 */
[----:B0-----:R-:W-:Y:S02]  /*3d9f0*/  @!P0 IMAD.MOV.U32 R2, RZ, RZ, R31 ;  /* 0x000000ffff028224 */ /* 0x001fe400078e001f */
[----:B------:R-:W-:Y:S01]  /*3da00*/  @!P0 IMAD.MOV.U32 R3, RZ, RZ, R36 ;  /* 0x000000ffff038224 */ /* 0x000fe200078e0024 */
[----:B------:R-:W-:Y:S01]  /*3da10*/  PRMT R86, RZ, 0x7610, R86 ;  /* 0x00007610ff567816 */ /* 0x000fe20000000056 */
[----:B------:R-:W2:Y:S04]  /*3da20*/  LDL R36, [R1+0x1448] ;  /* 0x0014480001247983 */ /* 0x000ea80000100800 */
[----:B------:R3:W2:Y:S01]  /*3da30*/  @!P0 LDG.E.U8 R84, desc[UR6][R2.64] ;  /* 0x0000000602548981 */ /* 0x0006a2000c1e1100 */
[----:B------:R-:W-:-:S03]  /*3da40*/  PRMT R89, RZ, 0x7610, R89 ;  /* 0x00007610ff597816 */ /* 0x000fc60000000059 */
[----:B------:R-:W2:Y:S01]  /*3da50*/  LDL R31, [R1+0x1404] ;  /* 0x00140400011f7983 */ /* 0x000ea20000100800 */
[----:B---3--:R-:W-:Y:S02]  /*3da60*/  @!P0 IMAD.MOV.U32 R2, RZ, RZ, R10 ;  /* 0x000000ffff028224 */ /* 0x008fe400078e000a */
[----:B------:R-:W-:Y:S01]  /*3da70*/  @!P0 IMAD.MOV.U32 R3, RZ, RZ, R26 ;  /* 0x000000ffff038224 */ /* 0x000fe200078e001a */
[----:B------:R-:W3:Y:S04]  /*3da80*/  LDL R10, [R1+0x1488] ;  /* 0x00148800010a7983 */ /* 0x000ee80000100800 */
[----:B------:R4:W3:Y:S04]  /*3da90*/  @!P0 LDG.E.U8 R87, desc[UR6][R2.64] ;  /* 0x0000000602578981 */ /* 0x0008e8000c1e1100 */
[----:B------:R-:W3:Y:S01]  /*3daa0*/  LDL R26, [R1+0x1484] ;  /* 0x00148400011a7983 */ /* 0x000ee20000100800 */
[----:B----4-:R-:W-:-:S03]  /*3dab0*/  @!P0 IMAD.MOV.U32 R2, RZ, RZ, R4 ;  /* 0x000000ffff028224 */ /* 0x010fc600078e0004 */
[----:B------:R-:W4:Y:S01]  /*3dac0*/  LDL R4, [R1+0x14c8] ;  /* 0x0014c80001047983 */ /* 0x000f220000100800 */
[----:B------:R-:W-:-:S03]  /*3dad0*/  @!P0 IMAD.MOV.U32 R3, RZ, RZ, R5 ;  /* 0x000000ffff038224 */ /* 0x000fc600078e0005 */
[----:B------:R-:W3:Y:S04]  /*3dae0*/  LDL R5, [R1+0x14c4] ;  /* 0x0014c40001057983 */ /* 0x000ee80000100800 */
[----:B------:R0:W3:Y:S02]  /*3daf0*/  @!P0 LDG.E.U8 R86, desc[UR6][R2.64] ;  /* 0x0000000602568981 */ /* 0x0000e4000c1e1100 */
[----:B0-----:R-:W-:Y:S01]  /*3db00*/  @!P0 IMAD.MOV.U32 R3, RZ, RZ, R8 ;  /* 0x000000ffff038224 */ /* 0x001fe200078e0008 */
[----:B------:R-:W-:Y:S02]  /*3db10*/  PRMT R88, RZ, 0x7610, R88 ;  /* 0x00007610ff587816 */ /* 0x000fe40000000058 */
[----:B------:R-:W-:Y:S01]  /*3db20*/  PRMT R91, RZ, 0x7610, R91 ;  /* 0x00007610ff5b7816 */ /* 0x000fe2000000005b */
[----:B------:R-:W-:-:S02]  /*3db30*/  @!P0 IMAD.MOV.U32 R2, RZ, RZ, R28 ;  /* 0x000000ffff028224 */ /* 0x000fc400078e001c */
[----:B------:R-:W3:Y:S04]  /*3db40*/  LDL R28, [R1+0x1408] ;  /* 0x00140800011c7983 */ /* 0x000ee80000100800 */
[----:B------:R0:W3:Y:S02]  /*3db50*/  @!P0 LDG.E.U8 R89, desc[UR6][R2.64] ;  /* 0x0000000602598981 */ /* 0x0000e4000c1e1100 */
[----:B0-----:R-:W-:Y:S02]  /*3db60*/  @!P0 IMAD.MOV.U32 R3, RZ, RZ, R27 ;  /* 0x000000ffff038224 */ /* 0x001fe400078e001b */
[----:B------:R-:W3:Y:S01]  /*3db70*/  LDL R27, [R1+0x13c4] ;  /* 0x0013c400011b7983 */ /* 0x000ee20000100800 */
[----:B--2---:R-:W-:-:S03]  /*3db80*/  @!P0 IMAD.MOV.U32 R2, RZ, RZ, R9 ;  /* 0x000000ffff028224 */ /* 0x004fc600078e0009 */
[----:B------:R-:W2:Y:S04]  /*3db90*/  LDL R9, [R1+0x13c8] ;  /* 0x0013c80001097983 */ /* 0x000ea80000100800 */
[----:B------:R4:W2:Y:S02]  /*3dba0*/  @!P0 LDG.E.U8 R88, desc[UR6][R2.64] ;  /* 0x0000000602588981 */ /* 0x0008a4000c1e1100 */
[----:B----4-:R-:W-:Y:S02]  /*3dbb0*/  @!P0 IMAD.MOV.U32 R2, RZ, RZ, R4 ;  /* 0x000000ffff028224 */ /* 0x010fe400078e0004 */
[----:B------:R-:W4:Y:S01]  /*3dbc0*/  LDL R4, [R1+0x1388] ;  /* 0x0013880001047983 */ /* 0x000f220000100800 */
[----:B---3--:R-:W-:-:S03]  /*3dbd0*/  @!P0 IMAD.MOV.U32 R3, RZ, RZ, R5 ;  /* 0x000000ffff038224 */ /* 0x008fc600078e0005 */
[----:B------:R-:W3:Y:S04]  /*3dbe0*/  LDL R5, [R1+0x1384] ;  /* 0x0013840001057983 */ /* 0x000ee80000100800 */
[----:B------:R0:W3:Y:S02]  /*3dbf0*/  @!P0 LDG.E.U8 R91, desc[UR6][R2.64] ;  /* 0x00000006025b8981 */ /* 0x0000e4000c1e1100 */
[----:B0-----:R-:W-:Y:S02]  /*3dc00*/  @!P0 IMAD.MOV.U32 R3, RZ, RZ, R26 ;  /* 0x000000ffff038224 */ /* 0x001fe400078e001a */
[----:B------:R-:W3:Y:S01]  /*3dc10*/  LDL R26, [R1+0x1344] ;  /* 0x00134400011a7983 */ /* 0x000ee20000100800 */
[----:B------:R-:W-:Y:S01]  /*3dc20*/  PRMT R90, RZ, 0x7610, R90 ;  /* 0x00007610ff5a7816 */ /* 0x000fe2000000005a */
[----:B------:R-:W-:-:S02]  /*3dc30*/  @!P0 IMAD.MOV.U32 R2, RZ, RZ, R10 ;  /* 0x000000ffff028224 */ /* 0x000fc400078e000a */
[----:B------:R-:W3:Y:S01]  /*3dc40*/  LDL R10, [R1+0x1348] ;  /* 0x00134800010a7983 */ /* 0x000ee20000100800 */
[----:B------:R-:W-:-:S03]  /*3dc50*/  PRMT R93, RZ, 0x7610, R93 ;  /* 0x00007610ff5d7816 */ /* 0x000fc6000000005d */
[----:B------:R0:W3:Y:S01]  /*3dc60*/  @!P0 LDG.E.U8 R90, desc[UR6][R2.64] ;  /* 0x00000006025a8981 */ /* 0x0000e2000c1e1100 */
[----:B------:R-:W-:Y:S01]  /*3dc70*/  PRMT R92, RZ, 0x7610, R92 ;  /* 0x00007610ff5c7816 */ /* 0x000fe2000000005c */
[----:B0-----:R-:W-:Y:S02]  /*3dc80*/  @!P0 IMAD.MOV.U32 R2, RZ, RZ, R36 ;  /* 0x000000ffff028224 */ /* 0x001fe400078e0024 */
[----:B------:R-:W-:Y:S01]  /*3dc90*/  @!P0 IMAD.MOV.U32 R3, RZ, RZ, R38 ;  /* 0x000000ffff038224 */ /* 0x000fe200078e0026 */
[----:B------:R-:W-:Y:S01]  /*3dca0*/  PRMT R95, RZ, 0x7610, R95 ;  /* 0x00007610ff5f7816 */ /* 0x000fe2000000005f */
[----:B------:R-:W3:Y:S04]  /*3dcb0*/  LDL R38, [R1+0x1284] ;  /* 0x0012840001267983 */ /* 0x000ee80000100800 */
[----:B------:R0:W3:Y:S04]  /*3dcc0*/  @!P0 LDG.E.U8 R93, desc[UR6][R2.64] ;  /* 0x00000006025d8981 */ /* 0x0000e8000c1e1100 */
[----:B------:R-:W3:Y:S01]  /*3dcd0*/  LDL R36, [R1+0x1288] ;  /* 0x0012880001247983 */ /* 0x000ee20000100800 */
[----:B0-----:R-:W-:Y:S01]  /*3dce0*/  @!P0 IMAD.MOV.U32 R3, RZ, RZ, R31 ;  /* 0x000000ffff038224 */ /* 0x001fe200078e001f */
[----:B------:R-:W-:-:S02]  /*3dcf0*/  PRMT R94, RZ, 0x7610, R94 ;  /* 0x00007610ff5e7816 */ /* 0x000fc4000000005e */
[----:B------:R-:W3:Y:S01]  /*3dd00*/  LDL R31, [R1+0x1244] ;  /* 0x00124400011f7983 */ /* 0x000ee20000100800 */
[----:B------:R-:W-:-:S03]  /*3dd10*/  @!P0 IMAD.MOV.U32 R2, RZ, RZ, R28 ;  /* 0x000000ffff028224 */ /* 0x000fc600078e001c */
        /* <DEDUP_REMOVED lines=14> */
[----:B------:R-:W-:-:S03]  /*3de00*/  @!P0 IMAD.MOV.U32 R2, RZ, RZ, R10 ;  /* 0x000000ffff028224 */ /* 0x000fc600078e000a */
[----:B------:R-:W3:Y:S01]  /*3de10*/  LDL R10, [R1+0x1208] ;  /* 0x00120800010a7983 */ /* 0x000ee20000100800 */
[----:B------:R-:W-:-:S06]  /*3de20*/  PRMT R97, RZ, 0x7610, R97 ;  /* 0x00007610ff617816 */ /* 0x000fcc0000000061 */
[----:B------:R0:W3:Y:S01]  /*3de30*/  @!P0 LDG.E.U8 R97, desc[UR6][R2.64] ;  /* 0x0000000602618981 */ /* 0x0000e2000c1e1100 */
[----:B------:R-:W-:Y:S02]  /*3de40*/  PRMT R96, RZ, 0x7610, R96 ;  /* 0x00007610ff607816 */ /* 0x000fe40000000060 */
[----:B------:R-:W-:Y:S02]  /*3de50*/  PRMT R99, RZ, 0x7610, R99 ;  /* 0x00007610ff637816 */ /* 0x000fe40000000063 */
[----:B------:R-:W-:Y:S02]  /*3de60*/  PRMT R98, RZ, 0x7610, R98 ;  /* 0x00007610ff627816 */ /* 0x000fe40000000062 */
[----:B------:R-:W-:Y:S01]  /*3de70*/  PRMT R101, RZ, 0x7610, R101 ;  /* 0x00007610ff657816 */ /* 0x000fe20000000065 */
        /* <DEDUP_REMOVED lines=16> */
[----:B0-----:R-:W-:-:S02]  /*3df80*/  @!P0 IMAD.MOV.U32 R2, RZ, RZ, R28 ;  /* 0x000000ffff028224 */ /* 0x001fc400078e001c */
[----:B------:R-:W-:Y:S01]  /*3df90*/  @!P0 IMAD.MOV.U32 R3, RZ, RZ, R31 ;  /* 0x000000ffff038224 */ /* 0x000fe200078e001f */
[----:B------:R-:W-:Y:S01]  /*3dfa0*/  PRMT R103, RZ, 0x7610, R103 ;  /* 0x00007610ff677816 */ /* 0x000fe20000000067 */
[----:B------:R-:W3:Y:S04]  /*3dfb0*/  LDL R31, [R1+0xc6c] ;  /* 0x000c6c00011f7983 */ /* 0x000ee80000100800 */
[----:B------:R0:W3:Y:S04]  /*3dfc0*/  @!P0 LDG.E.U8 R101, desc[UR6][R2.64] ;  /* 0x0000000602658981 */ /* 0x0000e8000c1e1100 */
[----:B------:R-:W3:Y:S01]  /*3dfd0*/  LDL R28, [R1+0xc70] ;  /* 0x000c7000011c7983 */ /* 0x000ee20000100800 */
[----:B0-----:R-:W-:-:S03]  /*3dfe0*/  @!P0 IMAD.MOV.U32 R3, RZ, RZ, R26 ;  /* 0x000000ffff038224 */ /* 0x001fc600078e001a */
[----:B------:R-:W3:Y:S01]  /*3dff0*/  LDL R26, [R1+0x1144] ;  /* 0x00114400011a7983 */ /* 0x000ee20000100800 */
[----:B------:R-:W-:-:S03]  /*3e000*/  @!P0 IMAD.MOV.U32 R2, RZ, RZ, R10 ;  /* 0x000000ffff028224 */ /* 0x000fc600078e000a */
[----:B------:R-:W3:Y:S04]  /*3e010*/  LDL R10, [R1+0x1148] ;  /* 0x00114800010a7983 */ /* 0x000ee80000100800 */
[----:B------:R0:W3:Y:S02]  /*3e020*/  @!P0 LDG.E.U8 R100, desc[UR6][R2.64] ;  /* 0x0000000602648981 */ /* 0x0000e4000c1e1100 */
[----:B0-----:R-:W-:Y:S02]  /*3e030*/  @!P0 IMAD.MOV.U32 R3, RZ, RZ, R27 ;  /* 0x000000ffff038224 */ /* 0x001fe400078e001b */
[----:B------:R-:W3:Y:S01]  /*3e040*/  LDL R27, [R1+0xcec] ;  /* 0x000cec00011b7983 */ /* 0x000ee20000100800 */
[----:B------:R-:W-:Y:S01]  /*3e050*/  PRMT R102, RZ, 0x7610, R102 ;  /* 0x00007610ff667816 */ /* 0x000fe20000000066 */
[----:B--2---:R-:W-:-:S02]  /*3e060*/  @!P0 IMAD.MOV.U32 R2, RZ, RZ, R9 ;  /* 0x000000ffff028224 */ /* 0x004fc400078e0009 */
        /* <DEDUP_REMOVED lines=11> */
[----:B------:R-:W-:Y:S02]  /*3e120*/  PRMT R105, RZ, 0x7610, R105 ;  /* 0x00007610ff697816 */ /* 0x000fe40000000069 */
[----:B------:R-:W-:-:S04]  /*3e130*/  PRMT R104, RZ, 0x7610, R104 ;  /* 0x00007610ff687816 */ /* 0x000fc80000000068 */
[----:B------:R0:W3:Y:S01]  /*3e140*/  @!P0 LDG.E.U8 R105, desc[UR6][R2.64] ;  /* 0x0000000602698981 */ /* 0x0000e2000c1e1100 */
[----:B------:R-:W-:Y:S02]  /*3e150*/  PRMT R107, RZ, 0x7610, R107 ;  /* 0x00007610ff6b7816 */ /* 0x000fe4000000006b */
[----:B------:R-:W-:Y:S01]  /*3e160*/  PRMT R106, RZ, 0x7610, R106 ;  /* 0x00007610ff6a7816 */ /* 0x000fe2000000006a */
[----:B0-----:R-:W-:Y:S02]  /*3e170*/  @!P0 IMAD.MOV.U32 R3, RZ, RZ, R27 ;  /* 0x000000ffff038224 */ /* 0x001fe400078e001b */
[----:B------:R-:W3:Y:S01]  /*3e180*/  LDL R27, [R1+0xbac] ;  /* 0x000bac00011b7983 */ /* 0x000ee20000100800 */
[----:B------:R-:W-:Y:S01]  /*3e190*/  PRMT R109, RZ, 0x7610, R109 ;  /* 0x00007610ff6d7816 */ /* 0x000fe2000000006d */
[----:B--2---:R-:W-:Y:S02]  /*3e1a0*/  @!P0 IMAD.MOV.U32 R2, RZ, RZ, R9 ;  /* 0x000000ffff028224 */ /* 0x004fe400078e0009 */
[----:B------:R-:W2:Y:S04]  /*3e1b0*/  LDL R9, [R1+0xbb0] ;  /* 0x000bb00001097983 */ /* 0x000ea80000100800 */
[----:B------:R0:W2:Y:S02]  /*3e1c0*/  @!P0 LDG.E.U8 R104, desc[UR6][R2.64] ;  /* 0x0000000602688981 */ /* 0x0000a4000c1e1100 */
[----:B0-----:R-:W-:-:S02]  /*3e1d0*/  @!P0 IMAD.MOV.U32 R2, RZ, RZ, R36 ;  /* 0x000000ffff028224 */ /* 0x001fc400078e0024 */
[----:B------:R-:W-:Y:S01]  /*3e1e0*/  @!P0 IMAD.MOV.U32 R3, RZ, RZ, R38 ;  /* 0x000000ffff038224 */ /* 0x000fe200078e0026 */
[----:B------:R-:W-:Y:S01]  /*3e1f0*/  PRMT R108, RZ, 0x7610, R108 ;  /* 0x00007610ff6c7816 */ /* 0x000fe2000000006c */
[----:B------:R-:W2:Y:S04]  /*3e200*/  LDL R38, [R1+0xaf0] ;  /* 0x000af00001267983 */ /* 0x000ea80000100800 */
[----:B------:R0:W2:Y:S04]  /*3e210*/  @!P0 LDG.E.U8 R107, desc[UR6][R2.64] ;  /* 0x00000006026b8981 */ /* 0x0000a8000c1e1100 */
[----:B------:R-:W2:Y:S01]  /*3e220*/  LDL R36, [R1+0xaac] ;  /* 0x000aac0001247983 */ /* 0x000ea20000100800 */
[----:B0-----:R-:W-:-:S02]  /*3e230*/  @!P0 IMAD.MOV.U32 R2, RZ, RZ, R28 ;  /* 0x000000ffff028224 */ /* 0x001fc400078e001c */
[----:B------:R-:W-:Y:S01]  /*3e240*/  @!P0 IMAD.MOV.U32 R3, RZ, RZ, R31 ;  /* 0x000000ffff038224 */ /* 0x000fe200078e001f */
[----:B------:R-:W-:Y:S01]  /*3e250*/  PRMT R111, RZ, 0x7610, R111 ;  /* 0x00007610ff6f7816 */ /* 0x000fe2000000006f */
[----:B------:R-:W2:Y:S04]  /*3e260*/  LDL R31, [R1+0xab0] ;  /* 0x000ab000011f7983 */ /* 0x000ea80000100800 */
[----:B------:R4:W2:Y:S04]  /*3e270*/  @!P0 LDG.E.U8 R106, desc[UR6][R2.64] ;  /* 0x00000006026a8981 */ /* 0x0008a8000c1e1100 */
[----:B------:R-:W2:Y:S01]  /*3e280*/  LDL R28, [R1+0xa6c] ;  /* 0x000a6c00011c7983 */ /* 0x000ea20000100800 */
[----:B----4-:R-:W-:-:S03]  /*3e290*/  @!P0 IMAD.MOV.U32 R2, RZ, RZ, R4 ;  /* 0x000000ffff028224 */ /* 0x010fc600078e0004 */
[----:B------:R-:W4:Y:S01]  /*3e2a0*/  LDL R4, [R1+0xb70] ;  /* 0x000b700001047983 */ /* 0x000f220000100800 */
[----:B---3--:R-:W-:-:S03]  /*3e2b0*/  @!P0 IMAD.MOV.U32 R3, RZ, RZ, R5 ;  /* 0x000000ffff038224 */ /* 0x008fc600078e0005 */
[----:B------:R-:W3:Y:S04]  /*3e2c0*/  LDL R5, [R1+0xb6c] ;  /* 0x000b6c0001057983 */ /* 0x000ee80000100800 */
[----:B------:R0:W3:Y:S02]  /*3e2d0*/  @!P0 LDG.E.U8 R109, desc[UR6][R2.64] ;  /* 0x00000006026d8981 */ /* 0x0000e4000c1e1100 */
[----:B0-----:R-:W-:Y:S02]  /*3e2e0*/  @!P0 IMAD.MOV.U32 R3, RZ, RZ, R26 ;  /* 0x000000ffff038224 */ /* 0x001fe400078e001a */
[----:B------:R-:W3:Y:S01]  /*3e2f0*/  LDL R26, [R1+0xb2c] ;  /* 0x000b2c00011a7983 */ /* 0x000ee20000100800 */
[----:B------:R-:W-:-:S03]  /*3e300*/  @!P0 IMAD.MOV.U32 R2, RZ, RZ, R10 ;  /* 0x000000ffff028224 */ /* 0x000fc600078e000a */
[----:B------:R-:W3:Y:S04]  /*3e310*/  LDL R10, [R1+0xb30] ;  /* 0x000b3000010a7983 */ /* 0x000ee80000100800 */
[----:B------:R0:W3:Y:S01]  /*3e320*/  @!P0 LDG.E.U8 R108, desc[UR6][R2.64] ;  /* 0x00000006026c8981 */ /* 0x0000e2000c1e1100 */
[----:B------:R-:W-:Y:S01]  /*3e330*/  PRMT R110, RZ, 0x7610, R110 ;  /* 0x00007610ff6e7816 */ /* 0x000fe2000000006e */
[----:B0-----:R-:W-:Y:S02]  /*3e340*/  @!P0 IMAD.MOV.U32 R3, RZ, RZ, R27 ;  /* 0x000000ffff038224 */ /* 0x001fe400078e001b */
[----:B--2---:R-:W-:Y:S02]  /*3e350*/  @!P0 IMAD.MOV.U32 R2, RZ, RZ, R9 ;  /* 0x000000ffff028224 */ /* 0x004fe400078e0009 */
[----:B------:R-:W2:Y:S04]  /*3e360*/  LDL R9, [R1+0xa70] ;  /* 0x000a700001097983 */ /* 0x000ea80000100800 */
[----:B------:R4:W2:Y:S02]  /*3e370*/  @!P0 LDG.E.U8 R111, desc[UR6][R2.64] ;  /* 0x00000006026f8981 */ /* 0x0008a4000c1e1100 */
[----:B----4-:R-:W-:-:S02]  /*3e380*/  @!P0 IMAD.MOV.U32 R2, RZ, RZ, R4 ;  /* 0x000000ffff028224 */ /* 0x010fc400078e0004 */
[----:B------:R-:W4:Y:S01]  /*3e390*/  LDL R4, [R1+0xa30] ;  /* 0x000a300001047983 */ /* 0x000f220000100800 */
[----:B---3--:R-:W-:-:S03]  /*3e3a0*/  @!P0 IMAD.MOV.U32 R3, RZ, RZ, R5 ;  /* 0x000000ffff038224 */ /* 0x008fc600078e0005 */
[----:B------:R-:W3:Y:S04]  /*3e3b0*/  LDL R5, [R1+0xa2c] ;  /* 0x000a2c0001057983 */ /* 0x000ee80000100800 */
[----:B------:R0:W3:Y:S02]  /*3e3c0*/  @!P0 LDG.E.U8 R110, desc[UR6][R2.64] ;  /* 0x00000006026e8981 */ /* 0x0000e4000c1e1100 */
[----:B0-----:R-:W-:Y:S02]  /*3e3d0*/  @!P0 IMAD.MOV.U32 R3, RZ, RZ, R26 ;  /* 0x000000ffff038224 */ /* 0x001fe400078e001a */
[----:B------:R-:W3:Y:S01]  /*3e3e0*/  LDL R26, [R1+0x9ec] ;  /* 0x0009ec00011a7983 */ /* 0x000ee20000100800 */
[----:B------:R-:W-:Y:S01]  /*3e3f0*/  PRMT R113, RZ, 0x7610, R113 ;  /* 0x00007610ff717816 */ /* 0x000fe20000000071 */
[----:B------:R-:W-:Y:S01]  /*3e400*/  @!P0 IMAD.MOV.U32 R2, RZ, RZ, R10 ;  /* 0x000000ffff028224 */ /* 0x000fe200078e000a */
[----:B------:R-:W-:Y:S01]  /*3e410*/  PRMT R112, RZ, 0x7610, R112 ;  /* 0x00007610ff707816 */ /* 0x000fe20000000070 */
[----:B------:R-:W3:Y:S04]  /*3e420*/  LDL R10, [R1+0x9f0] ;  /* 0x0009f000010a7983 */ /* 0x000ee80000100800 */
[----:B------:R0:W3:Y:S01]  /*3e430*/  @!P0 LDG.E.U8 R113, desc[UR6][R2.64] ;  /* 0x0000000602718981 */ /* 0x0000e2000c1e1100 */
[----:B------:R-:W-:-:S03]  /*3e440*/  PRMT R115, RZ, 0x7610, R115 ;  /* 0x00007610ff737816 */ /* 0x000fc60000000073 */
[----:B------:R-:W3:Y:S01]  /*3e450*/  LDL.LU R27, [R1+0x9ac] ;  /* 0x0009ac00011b7983 */ /* 0x000ee20000300800 */
[----:B------:R-:W-:-:S03]  /*3e460*/  PRMT R114, RZ, 0x7610, R114 ;  /* 0x00007610ff727816 */ /* 0x000fc60000000072 */
[----:B------:R-:W3:Y:S01]  /*3e470*/  LDL R133, [R1+0x1cfc] ;  /* 0x001cfc0001857983 */ /* 0x000ee20000100800 */
[----:B0-----:R-:W-:Y:S02]  /*3e480*/  @!P0 IMAD.MOV.U32 R2, RZ, RZ, R38 ;  /* 0x000000ffff028224 */ /* 0x001fe400078e0026 */
[----:B------:R-:W-:Y:S01]  /*3e490*/  @!P0 IMAD.MOV.U32 R3, RZ, RZ, R39 ;  /* 0x000000ffff038224 */ /* 0x000fe200078e0027 */
[----:B------:R-:W3:Y:S04]  /*3e4a0*/  LDL R41, [R1+0x1d00] ;  /* 0x001d000001297983 */ /* 0x000ee80000100800 */
[----:B------:R0:W3:Y:S04]  /*3e4b0*/  @!P0 LDG.E.U8 R112, desc[UR6][R2.64] ;  /* 0x0000000602708981 */ /* 0x0000e8000c1e1100 */
[----:B------:R-:W3:Y:S04]  /*3e4c0*/  LDL R39, [R1+0x1cbc] ;  /* 0x001cbc0001277983 */ /* 0x000ee80000100800 */
[----:B------:R-:W3:Y:S01]  /*3e4d0*/  LDL R38, [R1+0x1cc0] ;  /* 0x001cc00001267983 */ /* 0x000ee20000100800 */
[----:B0-----:R-:W-:-:S02]  /*3e4e0*/  @!P0 IMAD.MOV.U32 R2, RZ, RZ, R31 ;  /* 0x000000ffff028224 */ /* 0x001fc400078e001f */
[----:B------:R-:W-:-:S05]  /*3e4f0*/  @!P0 IMAD.MOV.U32 R3, RZ, RZ, R36 ;  /* 0x000000ffff038224 */ /* 0x000fca00078e0024 */
[----:B------:R0:W3:Y:S02]  /*3e500*/  @!P0 LDG.E.U8 R115, desc[UR6][R2.64] ;  /* 0x0000000602738981 */ /* 0x0000e4000c1e1100 */
[----:B0-----:R-:W-:Y:S01]  /*3e510*/  @!P0 IMAD.MOV.U32 R3, RZ, RZ, R28 ;  /* 0x000000ffff038224 */ /* 0x001fe200078e001c */
[----:B------:R-:W-:Y:S01]  /*3e520*/  PRMT R117, RZ, 0x7610, R117 ;  /* 0x00007610ff757816 */ /* 0x000fe20000000075 */
        /* <DEDUP_REMOVED lines=8> */
[----:B------:R-:W3:Y:S04]  /*3e5b0*/  LDL.LU R31, [R1+0x970] ;  /* 0x00097000011f7983 */ /* 0x000ee80000300800 */
[----:B------:R-:W3:Y:S04]  /*3e5c0*/  LDL R36, [R1+0x1c7c] ;  /* 0x001c7c0001247983 */ /* 0x000ee80000100800 */
[----:B------:R0:W3:Y:S02]  /*3e5d0*/  @!P0 LDG.E.U8 R117, desc[UR6][R2.64] ;  /* 0x0000000602758981 */ /* 0x0000e4000c1e1100 */
[----:B0-----:R-:W-:-:S02]  /*3e5e0*/  @!P0 IMAD.MOV.U32 R3, RZ, RZ, R26 ;  /* 0x000000ffff038224 */ /* 0x001fc400078e001a */
[----:B------:R-:W3:Y:S01]  /*3e5f0*/  LDL R26, [R1+0x96c] ;  /* 0x00096c00011a7983 */ /* 0x000ee20000100800 */
[----:B------:R-:W-:Y:S01]  /*3e600*/  PRMT R116, RZ, 0x7610, R116 ;  /* 0x00007610ff747816 */ /* 0x000fe20000000074 */
[----:B------:R-:W-:Y:S02]  /*3e610*/  @!P0 IMAD.MOV.U32 R2, RZ, RZ, R10 ;  /* 0x000000ffff028224 */ /* 0x000fe400078e000a */
[----:B------:R-:W3:Y:S04]  /*3e620*/  LDL R10, [R1+0x1c3c] ;  /* 0x001c3c00010a7983 */ /* 0x000ee80000100800 */
[----:B------:R0:W3:Y:S01]  /*3e630*/  @!P0 LDG.E.U8 R116, desc[UR6][R2.64] ;  /* 0x0000000602748981 */ /* 0x0000e2000c1e1100 */
[----:B------:R-:W-:Y:S02]  /*3e640*/  PRMT R119, RZ, 0x7610, R119 ;  /* 0x00007610ff777816 */ /* 0x000fe40000000077 */
[----:B------:R-:W-:Y:S01]  /*3e650*/  PRMT R121, RZ, 0x7610, R121 ;  /* 0x00007610ff797816 */ /* 0x000fe20000000079 */
[----:B0-----:R-:W-:Y:S01]  /*3e660*/  @!P0 IMAD.MOV.U32 R3, RZ, RZ, R27 ;  /* 0x000000ffff038224 */ /* 0x001fe200078e001b */
[----:B------:R-:W-:-:S02]  /*3e670*/  PRMT R120, RZ, 0x7610, R120 ;  /* 0x00007610ff787816 */ /* 0x000fc40000000078 */
[----:B------:R-:W-:Y:S02]  /*3e680*/  PRMT R123, RZ, 0x7610, R123 ;  /* 0x00007610ff7b7816 */ /* 0x000fe4000000007b */
[----:B------:R-:W-:Y:S01]  /*3e690*/  PRMT R122, RZ, 0x7610, R122 ;  /* 0x00007610ff7a7816 */ /* 0x000fe2000000007a */
        /* <DEDUP_REMOVED lines=9> */
[----:B------:R-:W-:-:S05]  /*3e730*/  @!P0 IMAD.MOV.U32 R3, RZ, RZ, R133 ;  /* 0x000000ffff038224 */ /* 0x000fca00078e0085 */
[----:B------:R0:W3:Y:S02]  /*3e740*/  @!P0 LDG.E.U8 R120, desc[UR6][R2.64] ;  /* 0x0000000602788981 */ /* 0x0000e4000c1e1100 */
[----:B0-----:R-:W-:Y:S02]  /*3e750*/  @!P0 IMAD.MOV.U32 R2, RZ, RZ, R38 ;  /* 0x000000ffff028224 */ /* 0x001fe400078e0026 */
[----:B------:R-:W-:Y:S01]  /*3e760*/  @!P0 IMAD.MOV.U32 R3, RZ, RZ, R39 ;  /* 0x000000ffff038224 */ /* 0x000fe200078e0027 */
[----:B------:R-:W-:Y:S01]  /*3e770*/  PRMT R118, RZ, 0x7610, R118 ;  /* 0x00007610ff767816 */ /* 0x000fe20000000076 */
[----:B------:R-:W3:Y:S04]  /*3e780*/  LDL R38, [R1+0x1d2c] ;  /* 0x001d2c0001267983 */ /* 0x000ee80000100800 */
[----:B------:R0:W3:Y:S02]  /*3e790*/  @!P0 LDG.E.U8 R123, desc[UR6][R2.64] ;  /* 0x00000006027b8981 */ /* 0x0000e4000c1e1100 */
[----:B0-----:R-:W-:-:S02]  /*3e7a0*/  @!P0 IMAD.MOV.U32 R2, RZ, RZ, R28 ;  /* 0x000000ffff028224 */ /* 0x001fc400078e001c */
[----:B------:R-:W-:Y:S01]  /*3e7b0*/  @!P0 IMAD.MOV.U32 R3, RZ, RZ, R36 ;  /* 0x000000ffff038224 */ /* 0x000fe200078e0024 */
[----:B------:R-:W-:Y:S01]  /*3e7c0*/  PRMT R150, RZ, 0x7610, R150 ;  /* 0x00007610ff967816 */ /* 0x000fe20000000096 */
[----:B------:R-:W3:Y:S04]  /*3e7d0*/  LDL R36, [R1+0x1b7c] ;  /* 0x001b7c0001247983 */ /* 0x000ee80000100800 */
[----:B------:R0:W3:Y:S01]  /*3e7e0*/  @!P0 LDG.E.U8 R122, desc[UR6][R2.64] ;  /* 0x00000006027a8981 */ /* 0x0000e2000c1e1100 */
[----:B------:R-:W-:-:S03]  /*3e7f0*/  PRMT R148, RZ, 0x7610, R148 ;  /* 0x00007610ff947816 */ /* 0x000fc60000000094 */
[----:B------:R-:W3:Y:S01]  /*3e800*/  LDL R28, [R1+0x1b3c] ;  /* 0x001b3c00011c7983 */ /* 0x000ee20000100800 */
[----:B0-----:R-:W-:-:S03]  /*3e810*/  @!P0 IMAD.MOV.U32 R3, RZ, RZ, R26 ;  /* 0x000000ffff038224 */ /* 0x001fc600078e001a */
[----:B------:R-:W3:Y:S01]  /*3e820*/  LDL R26, [R1+0x1bbc] ;  /* 0x001bbc00011a7983 */ /* 0x000ee20000100800 */
[----:B------:R-:W-:-:S05]  /*3e830*/  @!P0 IMAD.MOV.U32 R2, RZ, RZ, R31 ;  /* 0x000000ffff028224 */ /* 0x000fca00078e001f */
[----:B------:R0:W3:Y:S02]  /*3e840*/  @!P0 LDG.E.U8 R118, desc[UR6][R2.64] ;  /* 0x0000000602768981 */ /* 0x0000e4000c1e1100 */
[----:B0-----:R-:W-:Y:S02]  /*3e850*/  @!P0 IMAD.MOV.U32 R3, RZ, RZ, R10 ;  /* 0x000000ffff038224 */ /* 0x001fe400078e000a */
[----:B------:R-:W3:Y:S01]  /*3e860*/  LDL R10, [R1+0x1bc0] ;  /* 0x001bc000010a7983 */ /* 0x000ee20000100800 */
[----:B--2---:R-:W-:-:S03]  /*3e870*/  @!P0 IMAD.MOV.U32 R2, RZ, RZ, R9 ;  /* 0x000000ffff028224 */ /* 0x004fc600078e0009 */
[----:B------:R-:W2:Y:S04]  /*3e880*/  LDL R9, [R1+0x1b80] ;  /* 0x001b800001097983 */ /* 0x000ea80000100800 */
[----:B------:R4:W2:Y:S02]  /*3e890*/  @!P0 LDG.E.U8 R150, desc[UR6][R2.64] ;  /* 0x0000000602968981 */ /* 0x0008a4000c1e1100 */
[----:B----4-:R-:W-:Y:S02]  /*3e8a0*/  @!P0 IMAD.MOV.U32 R2, RZ, RZ, R4 ;  /* 0x000000ffff028224 */ /* 0x010fe400078e0004 */
[----:B---3--:R-:W-:-:S05]  /*3e8b0*/  @!P0 IMAD.MOV.U32 R3, RZ, RZ, R5 ;  /* 0x000000ffff038224 */ /* 0x008fca00078e0005 */
[----:B------:R0:W3:Y:S02]  /*3e8c0*/  @!P0 LDG.E.U8 R148, desc[UR6][R2.64] ;  /* 0x0000000602948981 */ /* 0x0000e4000c1e1100 */
[----:B0-----:R-:W-:Y:S02]  /*3e8d0*/  LOP3.LUT R3, R20, 0xffff, RZ, 0xc0, !PT ;  /* 0x0000ffff14037812 */ /* 0x001fe400078ec0ff */
[----:B------:R-:W-:-:S04]  /*3e8e0*/  LOP3.LUT R2, R21, 0xffff, RZ, 0xc0, !PT ;  /* 0x0000ffff15027812 */ /* 0x000fc800078ec0ff */
[----:B------:R-:W-:Y:S02]  /*3e8f0*/  PRMT R20, R3, 0x3340, R2 ;  /* 0x0000334003147816 */ /* 0x000fe40000000002 */
[----:B------:R-:W-:Y:S02]  /*3e900*/  LOP3.LUT R3, R19, 0xffff, RZ, 0xc0, !PT ;  /* 0x0000ffff13037812 */ /* 0x000fe400078ec0ff */
[----:B------:R-:W-:-:S04]  /*3e910*/  LOP3.LUT R2, R15, 0xffff, RZ, 0xc0, !PT ;  /* 0x0000ffff0f027812 */ /* 0x000fc800078ec0ff */
[----:B------:R-:W-:Y:S02]  /*3e920*/  PRMT R15, R3, 0x3340, R2 ;  /* 0x00003340030f7816 */ /* 0x000fe40000000002 */
[----:B------:R-:W-:Y:S02]  /*3e930*/  LOP3.LUT R3, R13, 0xffff, RZ, 0xc0, !PT ;  /* 0x0000ffff0d037812 */ /* 0x000fe400078ec0ff */
[----:B------:R-:W-:-:S04]  /*3e940*/  LOP3.LUT R2, R14, 0xffff, RZ, 0xc0, !PT ;  /* 0x0000ffff0e027812 */ /* 0x000fc800078ec0ff */
[----:B------:R-:W-:Y:S02]  /*3e950*/  PRMT R13, R3, 0x3340, R2 ;  /* 0x00003340030d7816 */ /* 0x000fe40000000002 */
[----:B------:R-:W-:Y:S02]  /*3e960*/  LOP3.LUT R3, R12, 0xffff, RZ, 0xc0, !PT ;  /* 0x0000ffff0c037812 */ /* 0x000fe400078ec0ff */
[----:B------:R-:W-:Y:S01]  /*3e970*/  LOP3.LUT R2, R6, 0xffff, RZ, 0xc0, !PT ;  /* 0x0000ffff06027812 */ /* 0x000fe200078ec0ff */
[----:B------:R-:W4:Y:S03]  /*3e980*/  LDL R12, [R1+0x1ac0] ;  /* 0x001ac000010c7983 */ /* 0x000f260000100800 */
[----:B------:R-:W-:Y:S01]  /*3e990*/  PRMT R2, R3, 0x3340, R2 ;  /* 0x0000334003027816 */ /* 0x000fe20000000002 */
[----:B------:R-:W-:Y:S02]  /*3e9a0*/  @!P0 IMAD.MOV.U32 R3, RZ, RZ, R26 ;  /* 0x000000ffff038224 */ /* 0x000fe400078e001a */
[----:B------:R-:W3:Y:S01]  /*3e9b0*/  LDL R26, [R1+0x1b40] ;  /* 0x001b4000011a7983 */ /* 0x000ee20000100800 */
[----:B------:R-:W-:-:S02]  /*3e9c0*/  LOP3.LUT R5, R23, 0xffff, RZ, 0xc0, !PT ;  /* 0x0000ffff17057812 */ /* 0x000fc400078ec0ff */
        /* <DEDUP_REMOVED lines=9> */
[----:B------:R-:W-:Y:S02]  /*3ea60*/  LOP3.LUT R4, R11, 0xffff, RZ, 0xc0, !PT ;  /* 0x0000ffff0b047812 */ /* 0x000fe400078ec0ff */
[----:B------:R-:W-:Y:S01]  /*3ea70*/  PRMT R6, R14, 0x5410, R13 ;  /* 0x000054100e067816 */ /* 0x000fe2000000000d */
[----:B------:R-:W4:Y:S01]  /*3ea80*/  LDL R11, [R1+0x1a7c] ;  /* 0x001a7c00010b7983 */ /* 0x000f220000100800 */
[----:B------:R-:W-:Y:S02]  /*3ea90*/  PRMT R7, R5, 0x3340, R4 ;  /* 0x0000334005077816 */ /* 0x000fe40000000004 */
[----:B------:R-:W-:Y:S01]  /*3eaa0*/  PRMT R5, R18, 0x5410, R15 ;  /* 0x0000541012057816 */ /* 0x000fe2000000000f */
[----:B------:R-:W4:Y:S04]  /*3eab0*/  LDL R14, [R1+0x1b00] ;  /* 0x001b0000010e7983 */ /* 0x000f280000100800 */
[----:B------:R-:W4:Y:S04]  /*3eac0*/  LDL R15, [R1+0x1afc] ;  /* 0x001afc00010f7983 */ /* 0x000f280000100800 */
[----:B------:R-:W4:Y:S01]  /*3ead0*/  LDL R13, [R1+0x1abc] ;  /* 0x001abc00010d7983 */ /* 0x000f220000100800 */
[----:B------:R-:W-:-:S02]  /*3eae0*/  PRMT R146, RZ, 0x7610, R146 ;  /* 0x00007610ff927816 */ /* 0x000fc40000000092 */
[----:B------:R-:W-:Y:S01]  /*3eaf0*/  PRMT R7, R7, 0x5410, R2 ;  /* 0x0000541007077816 */ /* 0x000fe20000000002 */
[----:B------:R-:W-:Y:S01]  /*3eb00*/  @!P0 IMAD.MOV.U32 R2, RZ, RZ, R10 ;  /* 0x000000ffff028224 */ /* 0x000fe200078e000a */
[----:B------:R-:W-:Y:S01]  /*3eb10*/  PRMT R4, R21, 0x5410, R20 ;  /* 0x0000541015047816 */ /* 0x000fe20000000014 */
[----:B------:R-:W4:Y:S04]  /*3eb20*/  LDL R10, [R1+0x1a80] ;  /* 0x001a8000010a7983 */ /* 0x000f280000100800 */
[----:B------:R-:W4:Y:S04]  /*3eb30*/  LDL.LU R133, [R1+0x183c] ;  /* 0x00183c0001857983 */ /* 0x000f280000300800 */
[----:B------:R0:W4:Y:S04]  /*3eb40*/  @!P0 LDG.E.U8 R146, desc[UR6][R2.64] ;  /* 0x0000000602928981 */ /* 0x000128000c1e1100 */
[----:B------:R-:W4:Y:S04]  /*3eb50*/  LDL.LU R138, [R1+0x1800] ;  /* 0x00180000018a7983 */ /* 0x000f280000300800 */
[----:B------:R1:W-:Y:S04]  /*3eb60*/  STS.128 [R38+UR4+0x10000], R4 ;  /* 0x0100000426007988 */ /* 0x0003e80008000c04 */
[----:B------:R-:W4:Y:S01]  /*3eb70*/  LDL.LU R149, [R1+0x17fc] ;  /* 0x0017fc0001957983 */ /* 0x000f220000300800 */
[----:B------:R-:W-:Y:S01]  /*3eb80*/  PRMT R145, RZ, 0x7610, R145 ;  /* 0x00007610ff917816 */ /* 0x000fe20000000091 */
[----:B0-----:R-:W-:Y:S01]  /*3eb90*/  @!P0 IMAD.MOV.U32 R3, RZ, RZ, R36 ;  /* 0x000000ffff038224 */ /* 0x001fe200078e0024 */
[----:B------:R-:W-:Y:S01]  /*3eba0*/  PRMT R144, RZ, 0x7610, R144 ;  /* 0x00007610ff907816 */ /* 0x000fe20000000090 */
[----:B------:R-:W4:Y:S01]  /*3ebb0*/  LDL R39, [R1+0x17bc] ;  /* 0x0017bc0001277983 */ /* 0x000f220000100800 */
[----:B------:R-:W-:-:S02]  /*3ebc0*/  PRMT R143, RZ, 0x7610, R143 ;  /* 0x00007610ff8f7816 */ /* 0x000fc4000000008f */
[----:B------:R-:W-:Y:S01]  /*3ebd0*/  PRMT R142, RZ, 0x7610, R142 ;  /* 0x00007610ff8e7816 */ /* 0x000fe2000000008e */
[----:B------:R-:W4:Y:S04]  /*3ebe0*/  LDL R36, [R1+0x177c] ;  /* 0x00177c0001247983 */ /* 0x000f280000100800 */
[----:B-1----:R-:W4:Y:S04]  /*3ebf0*/  LDL R7, [R1+0x1a40] ;  /* 0x001a400001077983 */ /* 0x002f280000100800 */
[----:B------:R-:W4:Y:S04]  /*3ec00*/  LDL R6, [R1+0x19fc] ;  /* 0x0019fc0001067983 */ /* 0x000f280000100800 */
[----:B------:R-:W4:Y:S04]  /*3ec10*/  LDL R5, [R1+0x1a00] ;  /* 0x001a000001057983 */ /* 0x000f280000100800 */
[----:B------:R-:W4:Y:S01]  /*3ec20*/  LDL R4, [R1+0x19c0] ;  /* 0x0019c00001047983 */ /* 0x000f220000100800 */
[----:B------:R-:W-:-:S02]  /*3ec30*/  PRMT R141, RZ, 0x7610, R141 ;  /* 0x00007610ff8d7816 */ /* 0x000fc4000000008d */
[----:B------:R-:W-:Y:S01]  /*3ec40*/  PRMT R139, RZ, 0x7610, R139 ;  /* 0x00007610ff8b7816 */ /* 0x000fe2000000008b */
[----:B------:R-:W4:Y:S01]  /*3ec50*/  LDL R38, [R1+0x1d4c] ;  /* 0x001d4c0001267983 */ /* 0x000f220000100800 */
[----:B--2---:R-:W-:-:S03]  /*3ec60*/  @!P0 IMAD.MOV.U32 R2, RZ, RZ, R9 ;  /* 0x000000ffff028224 */ /* 0x004fc600078e0009 */
[----:B------:R-:W2:Y:S04]  /*3ec70*/  LDL R9, [R1+0x1a3c] ;  /* 0x001a3c0001097983 */ /* 0x000ea80000100800 */
[----:B------:R3:W2:Y:S02]  /*3ec80*/  @!P0 LDG.E.U8 R145, desc[UR6][R2.64] ;  /* 0x0000000602918981 */ /* 0x0006a4000c1e1100 */
[----:B---3--:R-:W-:Y:S02]  /*3ec90*/  @!P0 IMAD.MOV.U32 R2, RZ, RZ, R26 ;  /* 0x000000ffff028224 */ /* 0x008fe400078e001a */
[----:B------:R-:W3:Y:S01]  /*3eca0*/  LDL R26, [R1+0x19bc] ;  /* 0x0019bc00011a7983 */ /* 0x000ee20000100800 */
[----:B------:R-:W-:Y:S01]  /*3ecb0*/  @!P0 IMAD.MOV.U32 R3, RZ, RZ, R28 ;  /* 0x000000ffff038224 */ /* 0x000fe200078e001c */
[----:B------:R-:W-:-:S02]  /*3ecc0*/  PRMT R137, RZ, 0x7610, R137 ;  /* 0x00007610ff897816 */ /* 0x000fc40000000089 */
[----:B------:R-:W-:Y:S01]  /*3ecd0*/  PRMT R134, RZ, 0x7610, R134 ;  /* 0x00007610ff867816 */ /* 0x000fe20000000086 */
[----:B------:R-:W3:Y:S04]  /*3ece0*/  LDL R28, [R1+0x1780] ;  /* 0x00178000011c7983 */ /* 0x000ee80000100800 */
[----:B------:R4:W3:Y:S02]  /*3ecf0*/  @!P0 LDG.E.U8 R144, desc[UR6][R2.64] ;  /* 0x0000000602908981 */ /* 0x0008e4000c1e1100 */
[----:B----4-:R-:W-:Y:S02]  /*3ed00*/  @!P0 IMAD.MOV.U32 R2, RZ, RZ, R14 ;  /* 0x000000ffff028224 */ /* 0x010fe400078e000e */
[----:B------:R-:W4:Y:S01]  /*3ed10*/  LDL R14, [R1+0x1980] ;  /* 0x00198000010e7983 */ /* 0x000f220000100800 */
[----:B------:R-:W-:-:S03]  /*3ed20*/  @!P0 IMAD.MOV.U32 R3, RZ, RZ, R15 ;  /* 0x000000ffff038224 */ /* 0x000fc600078e000f */
[----:B------:R-:W4:Y:S04]  /*3ed30*/  LDL R15, [R1+0x197c] ;  /* 0x00197c00010f7983 */ /* 0x000f280000100800 */
[----:B------:R0:W4:Y:S02]  /*3ed40*/  @!P0 LDG.E.U8 R143, desc[UR6][R2.64] ;  /* 0x00000006028f8981 */ /* 0x000124000c1e1100 */
[----:B0-----:R-:W-:Y:S02]  /*3ed50*/  @!P0 IMAD.MOV.U32 R2, RZ, RZ, R12 ;  /* 0x000000ffff028224 */ /* 0x001fe400078e000c */
[----:B------:R-:W-:Y:S01]  /*3ed60*/  @!P0 IMAD.MOV.U32 R3, RZ, RZ, R13 ;  /* 0x000000ffff038224 */ /* 0x000fe200078e000d */
[----:B------:R-:W4:Y:S04]  /*3ed70*/  LDL R12, [R1+0x1940] ;  /* 0x00194000010c7983 */ /* 0x000f280000100800 */
[----:B------:R-:W4:Y:S04]  /*3ed80*/  LDL R13, [R1+0x193c] ;  /* 0x00193c00010d7983 */ /* 0x000f280000100800 */
[----:B------:R0:W4:Y:S02]  /*3ed90*/  @!P0 LDG.E.U8 R142, desc[UR6][R2.64] ;  /* 0x00000006028e8981 */ /* 0x000124000c1e1100 */
[----:B0-----:R-:W-:-:S02]  /*3eda0*/  @!P0 IMAD.MOV.U32 R2, RZ, RZ, R10 ;  /* 0x000000ffff028224 */ /* 0x001fc400078e000a */
[----:B------:R-:W-:Y:S01]  /*3edb0*/  @!P0 IMAD.MOV.U32 R3, RZ, RZ, R11 ;  /* 0x000000ffff038224 */ /* 0x000fe200078e000b */
[----:B------:R-:W4:Y:S04]  /*3edc0*/  LDL R10, [R1+0x1900] ;  /* 0x00190000010a7983 */ /* 0x000f280000100800 */
[----:B------:R-:W4:Y:S04]  /*3edd0*/  LDL R11, [R1+0x18fc] ;  /* 0x0018fc00010b7983 */ /* 0x000f280000100800 */
[----:B------:R0:W4:Y:S02]  /*3ede0*/  @!P0 LDG.E.U8 R141, desc[UR6][R2.64] ;  /* 0x00000006028d8981 */ /* 0x000124000c1e1100 */
[----:B0-----:R-:W-:-:S02]  /*3edf0*/  @!P0 IMAD.MOV.U32 R2, RZ, RZ, R7 ;  /* 0x000000ffff028224 */ /* 0x001fc400078e0007 */
[----:B------:R-:W4:Y:S01]  /*3ee00*/  LDL R7, [R1+0x18c0] ;  /* 0x0018c00001077983 */ /* 0x000f220000100800 */
[----:B--2---:R-:W-:-:S03]  /*3ee10*/  @!P0 IMAD.MOV.U32 R3, RZ, RZ, R9 ;  /* 0x000000ffff038224 */ /* 0x004fc600078e0009 */
[----:B------:R-:W2:Y:S04]  /*3ee20*/  LDL R9, [R1+0x18bc] ;  /* 0x0018bc0001097983 */ /* 0x000ea80000100800 */
[----:B------:R0:W2:Y:S02]  /*3ee30*/  @!P0 LDG.E.U8 R139, desc[UR6][R2.64] ;  /* 0x00000006028b8981 */ /* 0x0000a4000c1e1100 */
[----:B0-----:R-:W-:Y:S02]  /*3ee40*/  @!P0 IMAD.MOV.U32 R2, RZ, RZ, R5 ;  /* 0x000000ffff028224 */ /* 0x001fe400078e0005 */
[----:B------:R-:W-:Y:S01]  /*3ee50*/  @!P0 IMAD.MOV.U32 R3, RZ, RZ, R6 ;  /* 0x000000ffff038224 */ /* 0x000fe200078e0006 */
[----:B------:R-:W2:Y:S04]  /*3ee60*/  LDL R5, [R1+0x1880] ;  /* 0x0018800001057983 */ /* 0x000ea80000100800 */
[----:B------:R-:W2:Y:S04]  /*3ee70*/  LDL R6, [R1+0x187c] ;  /* 0x00187c0001067983 */ /* 0x000ea80000100800 */
[----:B------:R0:W2:Y:S02]  /*3ee80*/  @!P0 LDG.E.U8 R137, desc[UR6][R2.64] ;  /* 0x0000000602898981 */ /* 0x0000a4000c1e1100 */
[----:B0-----:R-:W-:-:S02]  /*3ee90*/  @!P0 IMAD.MOV.U32 R2, RZ, RZ, R4 ;  /* 0x000000ffff028224 */ /* 0x001fc400078e0004 */
[----:B------:R-:W2:Y:S01]  /*3eea0*/  LDL R4, [R1+0x1840] ;  /* 0x0018400001047983 */ /* 0x000ea20000100800 */
[----:B---3--:R-:W-:-:S03]  /*3eeb0*/  @!P0 IMAD.MOV.U32 R3, RZ, RZ, R26 ;  /* 0x000000ffff038224 */ /* 0x008fc600078e001a */
[----:B------:R-:W3:Y:S01]  /*3eec0*/  LDL R26, [R1+0x17c0] ;  /* 0x0017c000011a7983 */ /* 0x000ee20000100800 */
[----:B------:R-:W-:-:S03]  /*3eed0*/  PRMT R132, RZ, 0x7610, R132 ;  /* 0x00007610ff847816 */ /* 0x000fc60000000084 */
[----:B------:R4:W3:Y:S01]  /*3eee0*/  @!P0 LDG.E.U8 R134, desc[UR6][R2.64] ;  /* 0x0000000602868981 */ /* 0x0008e2000c1e1100 */
[----:B------:R-:W-:Y:S02]  /*3eef0*/  PRMT R130, RZ, 0x7610, R130 ;  /* 0x00007610ff827816 */ /* 0x000fe40000000082 */
[----:B------:R-:W-:Y:S02]  /*3ef00*/  PRMT R129, RZ, 0x7610, R129 ;  /* 0x00007610ff817816 */ /* 0x000fe40000000081 */
[----:B------:R-:W-:Y:S01]  /*3ef10*/  PRMT R128, RZ, 0x7610, R128 ;  /* 0x00007610ff807816 */ /* 0x000fe20000000080 */
[----:B----4-:R-:W-:Y:S02]  /*3ef20*/  @!P0 IMAD.MOV.U32 R2, RZ, RZ, R14 ;  /* 0x000000ffff028224 */ /* 0x010fe400078e000e */
[----:B------:R-:W-:-:S05]  /*3ef30*/  @!P0 IMAD.MOV.U32 R3, RZ, RZ, R15 ;  /* 0x000000ffff038224 */ /* 0x000fca00078e000f */
[----:B------:R0:W4:Y:S02]  /*3ef40*/  @!P0 LDG.E.U8 R132, desc[UR6][R2.64] ;  /* 0x0000000602848981 */ /* 0x000124000c1e1100 */
[----:B0-----:R-:W-:Y:S02]  /*3ef50*/  @!P0 IMAD.MOV.U32 R2, RZ, RZ, R12 ;  /* 0x000000ffff028224 */ /* 0x001fe400078e000c */
[----:B------:R-:W-:-:S05]  /*3ef60*/  @!P0 IMAD.MOV.U32 R3, RZ, RZ, R13 ;  /* 0x000000ffff038224 */ /* 0x000fca00078e000d */
[----:B------:R0:W4:Y:S01]  /*3ef70*/  @!P0 LDG.E.U8 R130, desc[UR6][R2.64] ;  /* 0x0000000602828981 */ /* 0x000122000c1e1100 */
[----:B------:R-:W-:Y:S01]  /*3ef80*/  PRMT R127, RZ, 0x7610, R127 ;  /* 0x00007610ff7f7816 */ /* 0x000fe2000000007f */
[----:B0-----:R-:W-:Y:S01]  /*3ef90*/  @!P0 IMAD.MOV.U32 R2, RZ, RZ, R10 ;  /* 0x000000ffff028224 */ /* 0x001fe200078e000a */
[----:B------:R-:W-:Y:S01]  /*3efa0*/  PRMT R126, RZ, 0x7610, R126 ;  /* 0x00007610ff7e7816 */ /* 0x000fe2000000007e */
[----:B------:R-:W4:Y:S01]  /*3efb0*/  LDL R10, [R1+0x173c] ;  /* 0x00173c00010a7983 */ /* 0x000f220000100800 */
[----:B------:R-:W-:-:S05]  /*3efc0*/  @!P0 IMAD.MOV.U32 R3, RZ, RZ, R11 ;  /* 0x000000ffff038224 */ /* 0x000fca00078e000b */
[----:B------:R0:W4:Y:S02]  /*3efd0*/  @!P0 LDG.E.U8 R129, desc[UR6][R2.64] ;  /* 0x0000000602818981 */ /* 0x000124000c1e1100 */
[----:B0-----:R-:W-:Y:S01]  /*3efe0*/  @!P0 IMAD.MOV.U32 R2, RZ, RZ, R7 ;  /* 0x000000ffff028224 */ /* 0x001fe200078e0007 */
[----:B------:R-:W-:Y:S01]  /*3eff0*/  PRMT R125, RZ, 0x7610, R125 ;  /* 0x00007610ff7d7816 */ /* 0x000fe2000000007d */
[----:B--2---:R-:W-:Y:S02]  /*3f000*/  @!P0 IMAD.MOV.U32 R3, RZ, RZ, R9 ;  /* 0x000000ffff038224 */ /* 0x004fe400078e0009 */
[----:B------:R-:W2:Y:S04]  /*3f010*/  LDL R9, [R1+0x1740] ;  /* 0x0017400001097983 */ /* 0x000ea80000100800 */
[----:B------:R0:W2:Y:S02]  /*3f020*/  @!P0 LDG.E.U8 R128, desc[UR6][R2.64] ;  /* 0x0000000602808981 */ /* 0x0000a4000c1e1100 */
[----:B0-----:R-:W-:-:S02]  /*3f030*/  @!P0 IMAD.MOV.U32 R2, RZ, RZ, R5 ;  /* 0x000000ffff028224 */ /* 0x001fc400078e0005 */
[----:B------:R-:W-:-:S05]  /*3f040*/  @!P0 IMAD.MOV.U32 R3, RZ, RZ, R6 ;  /* 0x000000ffff038224 */ /* 0x000fca00078e0006 */
[----:B------:R0:W2:Y:S02]  /*3f050*/  @!P0 LDG.E.U8 R127, desc[UR6][R2.64] ;  /* 0x00000006027f8981 */ /* 0x0000a4000c1e1100 */
[----:B0-----:R-:W-:Y:S02]  /*3f060*/  @!P0 IMAD.MOV.U32 R3, RZ, RZ, R133 ;  /* 0x000000ffff038224 */ /* 0x001fe400078e0085 */
[----:B------:R-:W-:-:S05]  /*3f070*/  @!P0 IMAD.MOV.U32 R2, RZ, RZ, R4 ;  /* 0x000000ffff028224 */ /* 0x000fca00078e0004 */
[----:B------:R0:W2:Y:S01]  /*3f080*/  @!P0 LDG.E.U8 R126, desc[UR6][R2.64] ;  /* 0x00000006027e8981 */ /* 0x0000a2000c1e1100 */
[----:B------:R-:W-:Y:S02]  /*3f090*/  LOP3.LUT R5, R168, 0xffff, RZ, 0xc0, !PT ;  /* 0x0000ffffa8057812 */ /* 0x000fe400078ec0ff */
[----:B------:R-:W-:Y:S01]  /*3f0a0*/  LOP3.LUT R4, R165, 0xffff, RZ, 0xc0, !PT ;  /* 0x0000ffffa5047812 */ /* 0x000fe200078ec0ff */
[----:B0-----:R-:W-:Y:S02]  /*3f0b0*/  @!P0 IMAD.MOV.U32 R2, RZ, RZ, R138 ;  /* 0x000000ffff028224 */ /* 0x001fe400078e008a */
[----:B------:R-:W-:-:S05]  /*3f0c0*/  @!P0 IMAD.MOV.U32 R3, RZ, RZ, R149 ;  /* 0x000000ffff038224 */ /* 0x000fca00078e0095 */
[----:B------:R0:W2:Y:S01]  /*3f0d0*/  @!P0 LDG.E.U8 R125, desc[UR6][R2.64] ;  /* 0x00000006027d8981 */ /* 0x0000a2000c1e1100 */
[----:B------:R-:W-:Y:S02]  /*3f0e0*/  PRMT R15, R5, 0x3340, R4 ;  /* 0x00003340050f7816 */ /* 0x000fe40000000004 */
[----:B------:R-:W-:Y:S02]  /*3f0f0*/  LOP3.LUT R5, R163, 0xffff, RZ, 0xc0, !PT ;  /* 0x0000ffffa3057812 */ /* 0x000fe400078ec0ff */
[----:B------:R-:W-:Y:S02]  /*3f100*/  LOP3.LUT R4, R164, 0xffff, RZ, 0xc0, !PT ;  /* 0x0000ffffa4047812 */ /* 0x000fe400078ec0ff */
[----:B0-----:R-:W-:Y:S02]  /*3f110*/  LOP3.LUT R3, R166, 0xffff, RZ, 0xc0, !PT ;  /* 0x0000ffffa6037812 */ /* 0x001fe400078ec0ff */
[----:B------:R-:W-:-:S04]  /*3f120*/  LOP3.LUT R2, R167, 0xffff, RZ, 0xc0, !PT ;  /* 0x0000ffffa7027812 */ /* 0x000fc800078ec0ff */
[----:B------:R-:W-:Y:S02]  /*3f130*/  PRMT R14, R3, 0x3340, R2 ;  /* 0x00003340030e7816 */ /* 0x000fe40000000002 */
[----:B------:R-:W-:Y:S02]  /*3f140*/  LOP3.LUT R3, R160, 0xffff, RZ, 0xc0, !PT ;  /* 0x0000ffffa0037812 */ /* 0x000fe400078ec0ff */
[----:B------:R-:W-:Y:S02]  /*3f150*/  LOP3.LUT R2, R161, 0xffff, RZ, 0xc0, !PT ;  /* 0x0000ffffa1027812 */ /* 0x000fe400078ec0ff */
[----:B------:R-:W-:Y:S02]  /*3f160*/  PRMT R13, R5, 0x3340, R4 ;  /* 0x00003340050d7816 */ /* 0x000fe40000000004 */
[----:B------:R-:W-:Y:S02]  /*3f170*/  PRMT R12, R3, 0x3340, R2 ;  /* 0x00003340030c7816 */ /* 0x000fe40000000002 */
[----:B------:R-:W-:-:S02]  /*3f180*/  LOP3.LUT R5, R162, 0xffff, RZ, 0xc0, !PT ;  /* 0x0000ffffa2057812 */ /* 0x000fc400078ec0ff */
[----:B------:R-:W-:Y:S02]  /*3f190*/  LOP3.LUT R4, R158, 0xffff, RZ, 0xc0, !PT ;  /* 0x0000ffff9e047812 */ /* 0x000fe400078ec0ff */
        /* <DEDUP_REMOVED lines=10> */
[----:B------:R-:W-:-:S02]  /*3f240*/  PRMT R4, R15, 0x5410, R14 ;  /* 0x000054100f047816 */ /* 0x000fc4000000000e */
[----:B------:R-:W-:Y:S01]  /*3f250*/  PRMT R7, R7, 0x5410, R2 ;  /* 0x0000541007077816 */ /* 0x000fe20000000002 */
[----:B------:R-:W2:Y:S01]  /*3f260*/  LDL R15, [R1+0x1700] ;  /* 0x00170000010f7983 */ /* 0x000ea20000100800 */
[----:B------:R-:W-:-:S03]  /*3f270*/  PRMT R5, R13, 0x5410, R12 ;  /* 0x000054100d057816 */ /* 0x000fc6000000000c */
[----:B------:R-:W2:Y:S04]  /*3f280*/  LDL R14, [R1+0x16bc] ;  /* 0x0016bc00010e7983 */ /* 0x000ea80000100800 */
[----:B------:R-:W2:Y:S01]  /*3f290*/  LDL R13, [R1+0x16c0] ;  /* 0x0016c000010d7983 */ /* 0x000ea20000100800 */
[----:B------:R-:W-:-:S03]  /*3f2a0*/  PRMT R6, R11, 0x5410, R6 ;  /* 0x000054100b067816 */ /* 0x000fc60000000006 */
[----:B------:R-:W2:Y:S04]  /*3f2b0*/  LDL R12, [R1+0x167c] ;  /* 0x00167c00010c7983 */ /* 0x000ea80000100800 */
[----:B------:R-:W2:Y:S04]  /*3f2c0*/  LDL R11, [R1+0x1680] ;  /* 0x00168000010b7983 */ /* 0x000ea80000100800 */
[----:B------:R0:W-:Y:S04]  /*3f2d0*/  STS.128 [R38+UR4+0x10000], R4 ;  /* 0x0100000426007988 */ /* 0x0001e80008000c04 */
[----:B0-----:R-:W2:Y:S04]  /*3f2e0*/  LDL R5, [R1+0x163c] ;  /* 0x00163c0001057983 */ /* 0x001ea80000100800 */
[----:B------:R-:W2:Y:S01]  /*3f2f0*/  LDL R4, [R1+0x1640] ;  /* 0x0016400001047983 */ /* 0x000ea20000100800 */
[----:B------:R-:W-:Y:S01]  /*3f300*/  PRMT R252, RZ, 0x7610, R252 ;  /* 0x00007610fffc7816 */ /* 0x000fe200000000fc */
[----:B------:R-:W-:Y:S01]  /*3f310*/  @!P0 IMAD.MOV.U32 R3, RZ, RZ, R39 ;  /* 0x000000ffff038224 */ /* 0x000fe200078e0027 */
[----:B------:R-:W-:Y:S01]  /*3f320*/  PRMT R251, RZ, 0x7610, R251 ;  /* 0x00007610fffb7816 */ /* 0x000fe200000000fb */
[----:B------:R-:W2:Y:S01]  /*3f330*/  LDL R7, [R1+0x15bc] ;  /* 0x0015bc0001077983 */ /* 0x000ea20000100800 */
[----:B------:R-:W-:-:S02]  /*3f340*/  PRMT R250, RZ, 0x7610, R250 ;  /* 0x00007610fffa7816 */ /* 0x000fc400000000fa */
[----:B------:R-:W-:Y:S01]  /*3f350*/  PRMT R249, RZ, 0x7610, R249 ;  /* 0x00007610fff97816 */ /* 0x000fe200000000f9 */
[----:B------:R-:W2:Y:S01]  /*3f360*/  LDL R6, [R1+0x15c0] ;  /* 0x0015c00001067983 */ /* 0x000ea20000100800 */
[----:B------:R-:W-:Y:S02]  /*3f370*/  PRMT R248, RZ, 0x7610, R248 ;  /* 0x00007610fff87816 */ /* 0x000fe400000000f8 */
[----:B------:R-:W-:Y:S01]  /*3f380*/  PRMT R247, RZ, 0x7610, R247 ;  /* 0x00007610fff77816 */ /* 0x000fe200000000f7 */
[----:B------:R-:W2:Y:S01]  /*3f390*/  LDL R38, [R1+0x1d48] ;  /* 0x001d480001267983 */ /* 0x000ea20000100800 */
[----:B---3--:R-:W-:Y:S01]  /*3f3a0*/  @!P0 IMAD.MOV.U32 R2, RZ, RZ, R26 ;  /* 0x000000ffff028224 */ /* 0x008fe200078e001a */
[----:B------:R-:W-:Y:S02]  /*3f3b0*/  PRMT R246, RZ, 0x7610, R246 ;  /* 0x00007610fff67816 */ /* 0x000fe400000000f6 */
[----:B------:R-:W3:Y:S04]  /*3f3c0*/  LDL R26, [R1+0x16fc] ;  /* 0x0016fc00011a7983 */ /* 0x000ee80000100800 */
[----:B------:R0:W3:Y:S01]  /*3f3d0*/  @!P0 LDG.E.U8 R252, desc[UR6][R2.64] ;  /* 0x0000000602fc8981 */ /* 0x0000e2000c1e1100 */
[----:B------:R-:W-:-:S02]  /*3f3e0*/  PRMT R245, RZ, 0x7610, R245 ;  /* 0x00007610fff57816 */ /* 0x000fc400000000f5 */
[----:B------:R-:W-:Y:S01]  /*3f3f0*/  PRMT R244, RZ, 0x7610, R244 ;  /* 0x00007610fff47816 */ /* 0x000fe200000000f4 */
[----:B------:R-:W3:Y:S01]  /*3f400*/  LDL R39, [R1+0x13bc] ;  /* 0x0013bc0001277983 */ /* 0x000ee20000100800 */
[----:B0-----:R-:W-:Y:S02]  /*3f410*/  @!P0 IMAD.MOV.U32 R2, RZ, RZ, R28 ;  /* 0x000000ffff028224 */ /* 0x001fe400078e001c */
[----:B------:R-:W-:Y:S01]  /*3f420*/  @!P0 IMAD.MOV.U32 R3, RZ, RZ, R36 ;  /* 0x000000ffff038224 */ /* 0x000fe200078e0024 */
[----:B------:R-:W-:Y:S01]  /*3f430*/  PRMT R243, RZ, 0x7610, R243 ;  /* 0x00007610fff37816 */ /* 0x000fe200000000f3 */
[----:B------:R-:W3:Y:S04]  /*3f440*/  LDL R36, [R1+0x137c] ;  /* 0x00137c0001247983 */ /* 0x000ee80000100800 */
[----:B------:R4:W3:Y:S01]  /*3f450*/  @!P0 LDG.E.U8 R251, desc[UR6][R2.64] ;  /* 0x0000000602fb8981 */ /* 0x0008e2000c1e1100 */
[----:B------:R-:W-:-:S02]  /*3f460*/  PRMT R242, RZ, 0x7610, R242 ;  /* 0x00007610fff27816 */ /* 0x000fc400000000f2 */
[----:B------:R-:W-:Y:S01]  /*3f470*/  PRMT R241, RZ, 0x7610, R241 ;  /* 0x00007610fff17816 */ /* 0x000fe200000000f1 */
[----:B------:R-:W3:Y:S01]  /*3f480*/  LDL R28, [R1+0x1380] ;  /* 0x00138000011c7983 */ /* 0x000ee20000100800 */
[----:B----4-:R-:W-:-:S03]  /*3f490*/  @!P0 IMAD.MOV.U32 R3, RZ, RZ, R10 ;  /* 0x000000ffff038224 */ /* 0x010fc600078e000a */
[----:B------:R-:W4:Y:S01]  /*3f4a0*/  LDL R10, [R1+0x15fc] ;  /* 0x0015fc00010a7983 */ /* 0x000f220000100800 */
[----:B--2---:R-:W-:-:S03]  /*3f4b0*/  @!P0 IMAD.MOV.U32 R2, RZ, RZ, R9 ;  /* 0x000000ffff028224 */ /* 0x004fc600078e0009 */
[----:B------:R-:W2:Y:S04]  /*3f4c0*/  LDL R9, [R1+0x1600] ;  /* 0x0016000001097983 */ /* 0x000ea80000100800 */
[----:B------:R0:W2:Y:S02]  /*3f4d0*/  @!P0 LDG.E.U8 R250, desc[UR6][R2.64] ;  /* 0x0000000602fa8981 */ /* 0x0000a4000c1e1100 */
[----:B0-----:R-:W-:Y:S02]  /*3f4e0*/  @!P0 IMAD.MOV.U32 R2, RZ, RZ, R15 ;  /* 0x000000ffff028224 */ /* 0x001fe400078e000f */
[----:B------:R-:W2:Y:S01]  /*3f4f0*/  LDL R15, [R1+0x1540] ;  /* 0x00154000010f7983 */ /* 0x000ea20000100800 */
[----:B---3--:R-:W-:-:S03]  /*3f500*/  @!P0 IMAD.MOV.U32 R3, RZ, RZ, R26 ;  /* 0x000000ffff038224 */ /* 0x008fc600078e001a */
[----:B------:R-:W3:Y:S04]  /*3f510*/  LDL R26, [R1+0x153c] ;  /* 0x00153c00011a7983 */ /* 0x000ee80000100800 */
[----:B------:R0:W3:Y:S02]  /*3f520*/  @!P0 LDG.E.U8 R249, desc[UR6][R2.64] ;  /* 0x0000000602f98981 */ /* 0x0000e4000c1e1100 */
[----:B0-----:R-:W-:Y:S02]  /*3f530*/  @!P0 IMAD.MOV.U32 R2, RZ, RZ, R13 ;  /* 0x000000ffff028224 */ /* 0x001fe400078e000d */
[----:B------:R-:W-:Y:S01]  /*3f540*/  @!P0 IMAD.MOV.U32 R3, RZ, RZ, R14 ;  /* 0x000000ffff038224 */ /* 0x000fe200078e000e */
[----:B------:R-:W3:Y:S04]  /*3f550*/  LDL R13, [R1+0x1500] ;  /* 0x00150000010d7983 */ /* 0x000ee80000100800 */
[----:B------:R0:W3:Y:S04]  /*3f560*/  @!P0 LDG.E.U8 R248, desc[UR6][R2.64] ;  /* 0x0000000602f88981 */ /* 0x0000e8000c1e1100 */
[----:B------:R-:W3:Y:S01]  /*3f570*/  LDL R14, [R1+0x14fc] ;  /* 0x0014fc00010e7983 */ /* 0x000ee20000100800 */
[----:B0-----:R-:W-:-:S02]  /*3f580*/  @!P0 IMAD.MOV.U32 R2, RZ, RZ, R11 ;  /* 0x000000ffff028224 */ /* 0x001fc400078e000b */
[----:B------:R-:W-:Y:S01]  /*3f590*/  @!P0 IMAD.MOV.U32 R3, RZ, RZ, R12 ;  /* 0x000000ffff038224 */ /* 0x000fe200078e000c */
[----:B------:R-:W3:Y:S04]  /*3f5a0*/  LDL R11, [R1+0x14c0] ;  /* 0x0014c000010b7983 */ /* 0x000ee80000100800 */
[----:B------:R0:W3:Y:S04]  /*3f5b0*/  @!P0 LDG.E.U8 R247, desc[UR6][R2.64] ;  /* 0x0000000602f78981 */ /* 0x0000e8000c1e1100 */
[----:B------:R-:W3:Y:S01]  /*3f5c0*/  LDL R12, [R1+0x14bc] ;  /* 0x0014bc00010c7983 */ /* 0x000ee20000100800 */
[----:B0-----:R-:W-:-:S02]  /*3f5d0*/  @!P0 IMAD.MOV.U32 R2, RZ, RZ, R4 ;  /* 0x000000ffff028224 */ /* 0x001fc400078e0004 */
[----:B------:R-:W-:Y:S01]  /*3f5e0*/  @!P0 IMAD.MOV.U32 R3, RZ, RZ, R5 ;  /* 0x000000ffff038224 */ /* 0x000fe200078e0005 */
[----:B------:R-:W3:Y:S04]  /*3f5f0*/  LDL R4, [R1+0x1580] ;  /* 0x0015800001047983 */ /* 0x000ee80000100800 */
[----:B------:R-:W3:Y:S04]  /*3f600*/  LDL R5, [R1+0x157c] ;  /* 0x00157c0001057983 */ /* 0x000ee80000100800 */
[----:B------:R4:W3:Y:S02]  /*3f610*/  @!P0 LDG.E.U8 R246, desc[UR6][R2.64] ;  /* 0x0000000602f68981 */ /* 0x0008e4000c1e1100 */
[----:B----4-:R-:W-:-:S02]  /*3f620*/  @!P0 IMAD.MOV.U32 R3, RZ, RZ, R10 ;  /* 0x000000ffff038224 */ /* 0x010fc400078e000a */
        /* <DEDUP_REMOVED lines=9> */
[----:B---3--:R-:W-:-:S02]  /*3f6c0*/  @!P0 IMAD.MOV.U32 R2, RZ, RZ, R4 ;  /* 0x000000ffff028224 */ /* 0x008fc400078e0004 */
[----:B------:R-:W3:Y:S01]  /*3f6d0*/  LDL R4, [R1+0x1400] ;  /* 0x0014000001047983 */ /* 0x000ee20000100800 */
[----:B------:R-:W-:-:S03]  /*3f6e0*/  @!P0 IMAD.MOV.U32 R3, RZ, RZ, R5 ;  /* 0x000000ffff038224 */ /* 0x000fc600078e0005 */
[----:B------:R-:W3:Y:S04]  /*3f6f0*/  LDL R5, [R1+0x13fc] ;  /* 0x0013fc0001057983 */ /* 0x000ee80000100800 */
[----:B------:R0:W3:Y:S02]  /*3f700*/  @!P0 LDG.E.U8 R243, desc[UR6][R2.64] ;  /* 0x0000000602f38981 */ /* 0x0000e4000c1e1100 */
[----:B0-----:R-:W-:Y:S02]  /*3f710*/  @!P0 IMAD.MOV.U32 R3, RZ, RZ, R26 ;  /* 0x000000ffff038224 */ /* 0x001fe400078e001a */
[----:B------:R-:W3:Y:S01]  /*3f720*/  LDL R26, [R1+0x13c0] ;  /* 0x0013c000011a7983 */ /* 0x000ee20000100800 */
[----:B------:R-:W-:-:S05]  /*3f730*/  @!P0 IMAD.MOV.U32 R2, RZ, RZ, R15 ;  /* 0x000000ffff028224 */ /* 0x000fca00078e000f */
[----:B------:R0:W3:Y:S01]  /*3f740*/  @!P0 LDG.E.U8 R242, desc[UR6][R2.64] ;  /* 0x0000000602f28981 */ /* 0x0000e2000c1e1100 */
[----:B------:R-:W-:Y:S01]  /*3f750*/  PRMT R240, RZ, 0x7610, R240 ;  /* 0x00007610fff07816 */ /* 0x000fe200000000f0 */
[----:B0-----:R-:W-:Y:S02]  /*3f760*/  @!P0 IMAD.MOV.U32 R2, RZ, RZ, R13 ;  /* 0x000000ffff028224 */ /* 0x001fe400078e000d */
[----:B------:R-:W-:-:S05]  /*3f770*/  @!P0 IMAD.MOV.U32 R3, RZ, RZ, R14 ;  /* 0x000000ffff038224 */ /* 0x000fca00078e000e */
[----:B------:R0:W3:Y:S01]  /*3f780*/  @!P0 LDG.E.U8 R241, desc[UR6][R2.64] ;  /* 0x0000000602f18981 */ /* 0x0000e2000c1e1100 */
[----:B------:R-:W-:Y:S01]  /*3f790*/  PRMT R239, RZ, 0x7610, R239 ;  /* 0x00007610ffef7816 */ /* 0x000fe200000000ef */
[----:B0-----:R-:W-:Y:S02]  /*3f7a0*/  @!P0 IMAD.MOV.U32 R2, RZ, RZ, R11 ;  /* 0x000000ffff028224 */ /* 0x001fe400078e000b */
[----:B------:R-:W-:-:S05]  /*3f7b0*/  @!P0 IMAD.MOV.U32 R3, RZ, RZ, R12 ;  /* 0x000000ffff038224 */ /* 0x000fca00078e000c */
[----:B------:R4:W3:Y:S01]  /*3f7c0*/  @!P0 LDG.E.U8 R240, desc[UR6][R2.64] ;  /* 0x0000000602f08981 */ /* 0x0008e2000c1e1100 */
[----:B------:R-:W-:Y:S01]  /*3f7d0*/  PRMT R238, RZ, 0x7610, R238 ;  /* 0x00007610ffee7816 */ /* 0x000fe200000000ee */
[----:B----4-:R-:W-:Y:S01]  /*3f7e0*/  @!P0 IMAD.MOV.U32 R3, RZ, RZ, R10 ;  /* 0x000000ffff038224 */ /* 0x010fe200078e000a */
[----:B------:R-:W-:Y:S01]  /*3f7f0*/  PRMT R237, RZ, 0x7610, R237 ;  /* 0x00007610ffed7816 */ /* 0x000fe200000000ed */
[----:B------:R-:W4:Y:S01]  /*3f800*/  LDL R10, [R1+0x133c] ;  /* 0x00133c00010a7983 */ /* 0x000f220000100800 */
[----:B--2---:R-:W-:-:S03]  /*3f810*/  @!P0 IMAD.MOV.U32 R2, RZ, RZ, R9 ;  /* 0x000000ffff028224 */ /* 0x004fc600078e0009 */
[----:B------:R-:W2:Y:S04]  /*3f820*/  LDL R9, [R1+0x1340] ;  /* 0x0013400001097983 */ /* 0x000ea80000100800 */
[----:B------:R0:W4:Y:S02]  /*3f830*/  @!P0 LDG.E.U8 R239, desc[UR6][R2.64] ;  /* 0x0000000602ef8981 */ /* 0x000124000c1e1100 */
[----:B0-----:R-:W-:Y:S02]  /*3f840*/  @!P0 IMAD.MOV.U32 R2, RZ, RZ, R6 ;  /* 0x000000ffff028224 */ /* 0x001fe400078e0006 */
[----:B------:R-:W-:-:S05]  /*3f850*/  @!P0 IMAD.MOV.U32 R3, RZ, RZ, R7 ;  /* 0x000000ffff038224 */ /* 0x000fca00078e0007 */
[----:B------:R3:W4:Y:S02]  /*3f860*/  @!P0 LDG.E.U8 R238, desc[UR6][R2.64] ;  /* 0x0000000602ee8981 */ /* 0x000724000c1e1100 */
[----:B---3--:R-:W-:Y:S02]  /*3f870*/  @!P0 IMAD.MOV.U32 R2, RZ, RZ, R4 ;  /* 0x000000ffff028224 */ /* 0x008fe400078e0004 */
[----:B------:R-:W-:Y:S01]  /*3f880*/  @!P0 IMAD.MOV.U32 R3, RZ, RZ, R5 ;  /* 0x000000ffff038224 */ /* 0x000fe200078e0005 */
[----:B------:R-:W-:Y:S02]  /*3f890*/  LOP3.LUT R5, R182, 0xffff, RZ, 0xc0, !PT ;  /* 0x0000ffffb6057812 */ /* 0x000fe400078ec0ff */
[----:B------:R-:W-:Y:S02]  /*3f8a0*/  LOP3.LUT R4, R183, 0xffff, RZ, 0xc0, !PT ;  /* 0x0000ffffb7047812 */ /* 0x000fe400078ec0ff */
[----:B------:R0:W3:Y:S02]  /*3f8b0*/  @!P0 LDG.E.U8 R237, desc[UR6][R2.64] ;  /* 0x0000000602ed8981 */ /* 0x0000e4000c1e1100 */
[----:B------:R-:W-:-:S02]  /*3f8c0*/  PRMT R15, R5, 0x3340, R4 ;  /* 0x00003340050f7816 */ /* 0x000fc40000000004 */
[----:B------:R-:W-:Y:S02]  /*3f8d0*/  LOP3.LUT R5, R181, 0xffff, RZ, 0xc0, !PT ;  /* 0x0000ffffb5057812 */ /* 0x000fe400078ec0ff */
[----:B0-----:R-:W-:Y:S02]  /*3f8e0*/  LOP3.LUT R3, R184, 0xffff, RZ, 0xc0, !PT ;  /* 0x0000ffffb8037812 */ /* 0x001fe400078ec0ff */
[----:B------:R-:W-:Y:S02]  /*3f8f0*/  LOP3.LUT R2, R180, 0xffff, RZ, 0xc0, !PT ;  /* 0x0000ffffb4027812 */ /* 0x000fe400078ec0ff */
[----:B------:R-:W-:Y:S02]  /*3f900*/  LOP3.LUT R4, R177, 0xffff, RZ, 0xc0, !PT ;  /* 0x0000ffffb1047812 */ /* 0x000fe400078ec0ff */
[----:B------:R-:W-:Y:S02]  /*3f910*/  PRMT R14, R3, 0x3340, R2 ;  /* 0x00003340030e7816 */ /* 0x000fe40000000002 */
[----:B------:R-:W-:-:S02]  /*3f920*/  LOP3.LUT R3, R178, 0xffff, RZ, 0xc0, !PT ;  /* 0x0000ffffb2037812 */ /* 0x000fc400078ec0ff */
[----:B------:R-:W-:Y:S02]  /*3f930*/  LOP3.LUT R2, R179, 0xffff, RZ, 0xc0, !PT ;  /* 0x0000ffffb3027812 */ /* 0x000fe400078ec0ff */
[----:B------:R-:W-:Y:S02]  /*3f940*/  PRMT R13, R5, 0x3340, R4 ;  /* 0x00003340050d7816 */ /* 0x000fe40000000004 */
[----:B------:R-:W-:Y:S02]  /*3f950*/  PRMT R12, R3, 0x3340, R2 ;  /* 0x00003340030c7816 */ /* 0x000fe40000000002 */
[----:B------:R-:W-:Y:S02]  /*3f960*/  LOP3.LUT R5, R175, 0xffff, RZ, 0xc0, !PT ;  /* 0x0000ffffaf057812 */ /* 0x000fe400078ec0ff */
[----:B------:R-:W-:Y:S02]  /*3f970*/  LOP3.LUT R4, R176, 0xffff, RZ, 0xc0, !PT ;  /* 0x0000ffffb0047812 */ /* 0x000fe400078ec0ff */
        /* <DEDUP_REMOVED lines=10> */
[----:B------:R-:W-:Y:S02]  /*3fa20*/  PRMT R4, R15, 0x5410, R14 ;  /* 0x000054100f047816 */ /* 0x000fe4000000000e */
[----:B------:R-:W-:Y:S01]  /*3fa30*/  PRMT R7, R7, 0x5410, R2 ;  /* 0x0000541007077816 */ /* 0x000fe20000000002 */
[----:B------:R-:W-:Y:S01]  /*3fa40*/  @!P0 IMAD.MOV.U32 R2, RZ, RZ, R26 ;  /* 0x000000ffff028224 */ /* 0x000fe200078e001a */
[----:B------:R-:W3:Y:S04]  /*3fa50*/  LDL R15, [R1+0x1300] ;  /* 0x00130000010f7983 */ /* 0x000ee80000100800 */
[----:B------:R-:W3:Y:S01]  /*3fa60*/  LDL R26, [R1+0x12fc] ;  /* 0x0012fc00011a7983 */ /* 0x000ee20000100800 */
[----:B------:R-:W-:-:S03]  /*3fa70*/  PRMT R5, R13, 0x5410, R12 ;  /* 0x000054100d057816 */ /* 0x000fc6000000000c */
[----:B------:R-:W3:Y:S04]  /*3fa80*/  LDL R14, [R1+0x12bc] ;  /* 0x0012bc00010e7983 */ /* 0x000ee80000100800 */
[----:B------:R-:W3:Y:S01]  /*3fa90*/  LDL R13, [R1+0x12c0] ;  /* 0x0012c000010d7983 */ /* 0x000ee20000100800 */
[----:B------:R-:W-:-:S03]  /*3faa0*/  PRMT R6, R11, 0x5410, R6 ;  /* 0x000054100b067816 */ /* 0x000fc60000000006 */
[----:B------:R-:W3:Y:S04]  /*3fab0*/  LDL R12, [R1+0x127c] ;  /* 0x00127c00010c7983 */ /* 0x000ee80000100800 */
[----:B------:R-:W3:Y:S04]  /*3fac0*/  LDL R11, [R1+0x1280] ;  /* 0x00128000010b7983 */ /* 0x000ee80000100800 */
[----:B------:R0:W-:Y:S04]  /*3fad0*/  STS.128 [R38+UR4+0x10000], R4 ;  /* 0x0100000426007988 */ /* 0x0001e80008000c04 */
[----:B0-----:R-:W3:Y:S04]  /*3fae0*/  LDL R5, [R1+0x123c] ;  /* 0x00123c0001057983 */ /* 0x001ee80000100800 */
[----:B------:R-:W3:Y:S01]  /*3faf0*/  LDL R4, [R1+0x1240] ;  /* 0x0012400001047983 */ /* 0x000ee20000100800 */
[----:B------:R-:W-:Y:S01]  /*3fb00*/  PRMT R236, RZ, 0x7610, R236 ;  /* 0x00007610ffec7816 */ /* 0x000fe200000000ec */
[----:B------:R-:W-:Y:S01]  /*3fb10*/  @!P0 IMAD.MOV.U32 R3, RZ, RZ, R39 ;  /* 0x000000ffff038224 */ /* 0x000fe200078e0027 */
[----:B------:R-:W-:Y:S01]  /*3fb20*/  PRMT R235, RZ, 0x7610, R235 ;  /* 0x00007610ffeb7816 */ /* 0x000fe200000000eb */
[----:B------:R-:W3:Y:S04]  /*3fb30*/  LDL R7, [R1+0x11bc] ;  /* 0x0011bc0001077983 */ /* 0x000ee80000100800 */
[----:B------:R0:W3:Y:S01]  /*3fb40*/  @!P0 LDG.E.U8 R236, desc[UR6][R2.64] ;  /* 0x0000000602ec8981 */ /* 0x0000e2000c1e1100 */
[----:B------:R-:W-:-:S02]  /*3fb50*/  PRMT R234, RZ, 0x7610, R234 ;  /* 0x00007610ffea7816 */ /* 0x000fc400000000ea */
[----:B------:R-:W-:Y:S01]  /*3fb60*/  PRMT R233, RZ, 0x7610, R233 ;  /* 0x00007610ffe97816 */ /* 0x000fe200000000e9 */
[----:B------:R-:W3:Y:S01]  /*3fb70*/  LDL R6, [R1+0x11c0] ;  /* 0x0011c00001067983 */ /* 0x000ee20000100800 */
[----:B------:R-:W-:Y:S02]  /*3fb80*/  PRMT R232, RZ, 0x7610, R232 ;  /* 0x00007610ffe87816 */ /* 0x000fe400000000e8 */
        /* <DEDUP_REMOVED lines=13> */
[----:B--2---:R-:W-:Y:S02]  /*3fc60*/  @!P0 IMAD.MOV.U32 R2, RZ, RZ, R9 ;  /* 0x000000ffff028224 */ /* 0x004fe400078e0009 */
[----:B----4-:R-:W-:Y:S01]  /*3fc70*/  @!P0 IMAD.MOV.U32 R3, RZ, RZ, R10 ;  /* 0x000000ffff038224 */ /* 0x010fe200078e000a */
[----:B------:R-:W2:Y:S04]  /*3fc80*/  LDL R9, [R1+0x1200] ;  /* 0x0012000001097983 */ /* 0x000ea80000100800 */
[----:B------:R3:W4:Y:S04]  /*3fc90*/  @!P0 LDG.E.U8 R234, desc[UR6][R2.64] ;  /* 0x0000000602ea8981 */ /* 0x000728000c1e1100 */
[----:B------:R-:W4:Y:S01]  /*3fca0*/  LDL R10, [R1+0x11fc] ;  /* 0x0011fc00010a7983 */ /* 0x000f220000100800 */
[----:B---3--:R-:W-:-:S03]  /*3fcb0*/  @!P0 IMAD.MOV.U32 R2, RZ, RZ, R15 ;  /* 0x000000ffff028224 */ /* 0x008fc600078e000f */
[----:B------:R-:W3:Y:S01]  /*3fcc0*/  LDL R15, [R1+0x1140] ;  /* 0x00114000010f7983 */ /* 0x000ee20000100800 */
[----:B------:R-:W-:-:S03]  /*3fcd0*/  @!P0 IMAD.MOV.U32 R3, RZ, RZ, R26 ;  /* 0x000000ffff038224 */ /* 0x000fc600078e001a */
        /* <DEDUP_REMOVED lines=17> */
[----:B--2---:R-:W-:-:S02]  /*3fdf0*/  @!P0 IMAD.MOV.U32 R2, RZ, RZ, R9 ;  /* 0x000000ffff028224 */ /* 0x004fc400078e0009 */
[----:B------:R-:W2:Y:S01]  /*3fe00*/  LDL R9, [R1+0xc68] ;  /* 0x000c680001097983 */ /* 0x000ea20000100800 */
[----:B----4-:R-:W-:-:S03]  /*3fe10*/  @!P0 IMAD.MOV.U32 R3, RZ, RZ, R10 ;  /* 0x000000ffff038224 */ /* 0x010fc600078e000a */
[----:B------:R-:W4:Y:S04]  /*3fe20*/  LDL R10, [R1+0xc64] ;  /* 0x000c6400010a7983 */ /* 0x000f280000100800 */
[----:B------:R0:W4:Y:S02]  /*3fe30*/  @!P0 LDG.E.U8 R229, desc[UR6][R2.64] ;  /* 0x0000000602e58981 */ /* 0x000124000c1e1100 */
[----:B0-----:R-:W-:Y:S02]  /*3fe40*/  @!P0 IMAD.MOV.U32 R2, RZ, RZ, R6 ;  /* 0x000000ffff028224 */ /* 0x001fe400078e0006 */
[----:B------:R-:W-:Y:S01]  /*3fe50*/  @!P0 IMAD.MOV.U32 R3, RZ, RZ, R7 ;  /* 0x000000ffff038224 */ /* 0x000fe200078e0007 */
[----:B------:R-:W4:Y:S04]  /*3fe60*/  LDL R6, [R1+0xc28] ;  /* 0x000c280001067983 */ /* 0x000f280000100800 */
[----:B------:R-:W4:Y:S04]  /*3fe70*/  LDL R7, [R1+0xc24] ;  /* 0x000c240001077983 */ /* 0x000f280000100800 */
[----:B------:R3:W4:Y:S02]  /*3fe80*/  @!P0 LDG.E.U8 R228, desc[UR6][R2.64] ;  /* 0x0000000602e48981 */ /* 0x000724000c1e1100 */
[----:B---3--:R-:W-:-:S02]  /*3fe90*/  @!P0 IMAD.MOV.U32 R2, RZ, RZ, R4 ;  /* 0x000000ffff028224 */ /* 0x008fc400078e0004 */
[----:B------:R-:W3:Y:S01]  /*3fea0*/  LDL R4, [R1+0xbe8] ;  /* 0x000be80001047983 */ /* 0x000ee20000100800 */
[----:B------:R-:W-:-:S03]  /*3feb0*/  @!P0 IMAD.MOV.U32 R3, RZ, RZ, R5 ;  /* 0x000000ffff038224 */ /* 0x000fc600078e0005 */
[----:B------:R-:W3:Y:S04]  /*3fec0*/  LDL R5, [R1+0xbe4] ;  /* 0x000be40001057983 */ /* 0x000ee80000100800 */
[----:B------:R0:W3:Y:S01]  /*3fed0*/  @!P0 LDG.E.U8 R227, desc[UR6][R2.64] ;  /* 0x0000000602e38981 */ /* 0x0000e2000c1e1100 */
[----:B------:R-:W-:Y:S01]  /*3fee0*/  PRMT R225, RZ, 0x7610, R225 ;  /* 0x00007610ffe17816 */ /* 0x000fe200000000e1 */
[----:B0-----:R-:W-:Y:S02]  /*3fef0*/  @!P0 IMAD.MOV.U32 R2, RZ, RZ, R15 ;  /* 0x000000ffff028224 */ /* 0x001fe400078e000f */
[----:B------:R-:W-:Y:S01]  /*3ff00*/  @!P0 IMAD.MOV.U32 R3, RZ, RZ, R26 ;  /* 0x000000ffff038224 */ /* 0x000fe200078e001a */
[----:B------:R-:W-:Y:S01]  /*3ff10*/  PRMT R224, RZ, 0x7610, R224 ;  /* 0x00007610ffe07816 */ /* 0x000fe200000000e0 */
[----:B------:R-:W3:Y:S04]  /*3ff20*/  LDL R26, [R1+0xb68] ;  /* 0x000b6800011a7983 */ /* 0x000ee80000100800 */
[----:B------:R0:W3:Y:S02]  /*3ff30*/  @!P0 LDG.E.U8 R226, desc[UR6][R2.64] ;  /* 0x0000000602e28981 */ /* 0x0000e4000c1e1100 */
[----:B0-----:R-:W-:-:S02]  /*3ff40*/  @!P0 IMAD.MOV.U32 R2, RZ, RZ, R13 ;  /* 0x000000ffff028224 */ /* 0x001fc400078e000d */
[----:B------:R-:W-:-:S05]  /*3ff50*/  @!P0 IMAD.MOV.U32 R3, RZ, RZ, R14 ;  /* 0x000000ffff038224 */ /* 0x000fca00078e000e */
[----:B------:R0:W3:Y:S01]  /*3ff60*/  @!P0 LDG.E.U8 R225, desc[UR6][R2.64] ;  /* 0x0000000602e18981 */ /* 0x0000e2000c1e1100 */
[----:B------:R-:W-:Y:S01]  /*3ff70*/  PRMT R223, RZ, 0x7610, R223 ;  /* 0x00007610ffdf7816 */ /* 0x000fe200000000df */
[----:B0-----:R-:W-:Y:S02]  /*3ff80*/  @!P0 IMAD.MOV.U32 R2, RZ, RZ, R11 ;  /* 0x000000ffff028224 */ /* 0x001fe400078e000b */
[----:B------:R-:W-:-:S05]  /*3ff90*/  @!P0 IMAD.MOV.U32 R3, RZ, RZ, R12 ;  /* 0x000000ffff038224 */ /* 0x000fca00078e000c */
[----:B------:R2:W3:Y:S01]  /*3ffa0*/  @!P0 LDG.E.U8 R224, desc[UR6][R2.64] ;  /* 0x0000000602e08981 */ /* 0x0004e2000c1e1100 */
[----:B------:R-:W-:Y:S01]  /*3ffb0*/  PRMT R222, RZ, 0x7610, R222 ;  /* 0x00007610ffde7816 */ /* 0x000fe200000000de */
[----:B--2---:R-:W-:Y:S02]  /*3ffc0*/  @!P0 IMAD.MOV.U32 R2, RZ, RZ, R9 ;  /* 0x000000ffff028224 */ /* 0x004fe400078e0009 */
[----:B----4-:R-:W-:Y:S01]  /*3ffd0*/  @!P0 IMAD.MOV.U32 R3, RZ, RZ, R10 ;  /* 0x000000ffff038224 */ /* 0x010fe200078e000a */
[----:B------:R-:W-:Y:S01]  /*3ffe0*/  PRMT R221, RZ, 0x7610, R221 ;  /* 0x00007610ffdd7816 */ /* 0x000fe200000000dd */
[----:B------:R-:W2:Y:S04]  /*3fff0*/  LDL R10, [R1+0xb24] ;  /* 0x000b2400010a7983 */ /* 0x000ea80000100800 */
[----:B------:R0:W4:Y:S04]  /*40000*/  @!P0 LDG.E.U8 R223, desc[UR6][R2.64] ;  /* 0x0000000602df8981 */ /* 0x000128000c1e1100 */
[----:B------:R-:W4:Y:S01]  /*40010*/  LDL R9, [R1+0xb28] ;  /* 0x000b280001097983 */ /* 0x000f220000100800 */
[----:B0-----:R-:W-:-:S02]  /*40020*/  @!P0 IMAD.MOV.U32 R2, RZ, RZ, R6 ;  /* 0x000000ffff028224 */ /* 0x001fc400078e0006 */
        /* <DEDUP_REMOVED lines=31> */
[----:B------:R-:W3:Y:S01]  /*40220*/  LDL R15, [R1+0xae4] ;  /* 0x000ae400010f7983 */ /* 0x000ee20000100800 */
[----:B------:R-:W-:-:S02]  /*40230*/  PRMT R6, R11, 0x5410, R6 ;  /* 0x000054100b067816 */ /* 0x000fc40000000006 */
[----:B------:R-:W-:Y:S01]  /*40240*/  PRMT R7, R7, 0x5410, R2 ;  /* 0x0000541007077816 */ /* 0x000fe20000000002 */
[----:B------:R-:W3:Y:S04]  /*40250*/  LDL R14, [R1+0xae8] ;  /* 0x000ae800010e7983 */ /* 0x000ee80000100800 */
[----:B------:R0:W-:Y:S01]  /*40260*/  STS.128 [R36+UR4+0x10000], R4 ;  /* 0x0100000424007988 */ /* 0x0001e20008000c04 */
[----:B------:R-:W-:Y:S01]  /*40270*/  PRMT R220, RZ, 0x7610, R220 ;  /* 0x00007610ffdc7816 */ /* 0x000fe200000000dc */
[----:B------:R-:W-:Y:S01]  /*40280*/  @!P0 IMAD.MOV.U32 R3, RZ, RZ, R39 ;  /* 0x000000ffff038224 */ /* 0x000fe200078e0027 */
[----:B------:R-:W-:Y:S01]  /*40290*/  PRMT R219, RZ, 0x7610, R219 ;  /* 0x00007610ffdb7816 */ /* 0x000fe200000000db */
[----:B------:R-:W3:Y:S04]  /*402a0*/  LDL R13, [R1+0xa64] ;  /* 0x000a6400010d7983 */ /* 0x000ee80000100800 */
[----:B------:R-:W3:Y:S04]  /*402b0*/  LDL R12, [R1+0xa68] ;  /* 0x000a6800010c7983 */ /* 0x000ee80000100800 */
[----:B------:R-:W3:Y:S04]  /*402c0*/  LDL R11, [R1+0xa24] ;  /* 0x000a2400010b7983 */ /* 0x000ee80000100800 */
[----:B0-----:R-:W3:Y:S04]  /*402d0*/  LDL R5, [R1+0xaa4] ;  /* 0x000aa40001057983 */ /* 0x001ee80000100800 */
[----:B------:R-:W3:Y:S01]  /*402e0*/  LDL R4, [R1+0xaa8] ;  /* 0x000aa80001047983 */ /* 0x000ee20000100800 */
[----:B------:R-:W-:Y:S01]  /*402f0*/  @!P0 IMAD.MOV.U32 R2, RZ, RZ, R38 ;  /* 0x000000ffff028224 */ /* 0x000fe200078e0026 */
[----:B------:R-:W-:-:S02]  /*40300*/  PRMT R218, RZ, 0x7610, R218 ;  /* 0x00007610ffda7816 */ /* 0x000fc400000000da */
[----:B------:R-:W3:Y:S04]  /*40310*/  LDL R7, [R1+0x9e8] ;  /* 0x0009e80001077983 */ /* 0x000ee80000100800 */
[----:B------:R0:W3:Y:S02]  /*40320*/  @!P0 LDG.E.U8 R220, desc[UR6][R2.64] ;  /* 0x0000000602dc8981 */ /* 0x0000e4000c1e1100 */
[----:B0-----:R-:W-:Y:S02]  /*40330*/  @!P0 IMAD.MOV.U32 R2, RZ, RZ, R26 ;  /* 0x000000ffff028224 */ /* 0x001fe400078e001a */
[----:B------:R-:W-:-:S05]  /*40340*/  @!P0 IMAD.MOV.U32 R3, RZ, RZ, R28 ;  /* 0x000000ffff038224 */ /* 0x000fca00078e001c */
[----:B------:R2:W3:Y:S02]  /*40350*/  @!P0 LDG.E.U8 R219, desc[UR6][R2.64] ;  /* 0x0000000602db8981 */ /* 0x0004e4000c1e1100 */
[----:B--2---:R-:W-:Y:S02]  /*40360*/  @!P0 IMAD.MOV.U32 R3, RZ, RZ, R10 ;  /* 0x000000ffff038224 */ /* 0x004fe400078e000a */
[----:B------:R-:W2:Y:S01]  /*40370*/  LDL R10, [R1+0xa28] ;  /* 0x000a2800010a7983 */ /* 0x000ea20000100800 */
[----:B----4-:R-:W-:-:S03]  /*40380*/  @!P0 IMAD.MOV.U32 R2, RZ, RZ, R9 ;  /* 0x000000ffff028224 */ /* 0x010fc600078e0009 */
[----:B------:R-:W4:Y:S01]  /*40390*/  LDL R9, [R1+0x9e4] ;  /* 0x0009e40001097983 */ /* 0x000f220000100800 */
[----:B------:R-:W-:-:S03]  /*403a0*/  PRMT R217, RZ, 0x7610, R217 ;  /* 0x00007610ffd97816 */ /* 0x000fc600000000d9 */
[----:B------:R3:W4:Y:S04]  /*403b0*/  @!P0 LDG.E.U8 R218, desc[UR6][R2.64] ;  /* 0x0000000602da8981 */ /* 0x000728000c1e1100 */
[----:B------:R-:W4:Y:S04]  /*403c0*/  LDL.LU R28, [R1+0x9a4] ;  /* 0x0009a400011c7983 */ /* 0x000f280000300800 */
[----:B------:R-:W4:Y:S01]  /*403d0*/  LDL R6, [R1+0x9a8] ;  /* 0x0009a80001067983 */ /* 0x000f220000100800 */
[----:B---3--:R-:W-:Y:S02]  /*403e0*/  @!P0 IMAD.MOV.U32 R3, RZ, RZ, R15 ;  /* 0x000000ffff038224 */ /* 0x008fe400078e000f */
[----:B------:R-:W-:-:S05]  /*403f0*/  @!P0 IMAD.MOV.U32 R2, RZ, RZ, R14 ;  /* 0x000000ffff028224 */ /* 0x000fca00078e000e */
[----:B------:R0:W3:Y:S02]  /*40400*/  @!P0 LDG.E.U8 R217, desc[UR6][R2.64] ;  /* 0x0000000602d98981 */ /* 0x0000e4000c1e1100 */
[----:B0-----:R-:W-:Y:S02]  /*40410*/  @!P0 IMAD.MOV.U32 R3, RZ, RZ, R5 ;  /* 0x000000ffff038224 */ /* 0x001fe400078e0005 */
[----:B------:R-:W3:Y:S01]  /*40420*/  LDL R5, [R1+0x1120] ;  /* 0x0011200001057983 */ /* 0x000ee20000100800 */
[----:B------:R-:W-:-:S03]  /*40430*/  @!P0 IMAD.MOV.U32 R2, RZ, RZ, R4 ;  /* 0x000000ffff028224 */ /* 0x000fc600078e0004 */
[----:B------:R-:W3:Y:S01]  /*40440*/  LDL R4, [R1+0x1d24] ;  /* 0x001d240001047983 */ /* 0x000ee20000100800 */
[----:B------:R-:W-:Y:S02]  /*40450*/  PRMT R216, RZ, 0x7610, R216 ;  /* 0x00007610ffd87816 */ /* 0x000fe400000000d8 */
[----:B------:R-:W-:Y:S01]  /*40460*/  PRMT R215, RZ, 0x7610, R215 ;  /* 0x00007610ffd77816 */ /* 0x000fe200000000d7 */
[----:B------:R-:W3:Y:S04]  /*40470*/  LDL.LU R14, [R1+0x670] ;  /* 0x00067000010e7983 */ /* 0x000ee80000300800 */
[----:B------:R0:W3:Y:S01]  /*40480*/  @!P0 LDG.E.U8 R216, desc[UR6][R2.64] ;  /* 0x0000000602d88981 */ /* 0x0000e2000c1e1100 */
[----:B------:R-:W-:Y:S01]  /*40490*/  PRMT R214, RZ, 0x7610, R214 ;  /* 0x00007610ffd67816 */ /* 0x000fe200000000d6 */
[----:B0-----:R-:W-:-:S02]  /*404a0*/  @!P0 IMAD.MOV.U32 R2, RZ, RZ, R12 ;  /* 0x000000ffff028224 */ /* 0x001fc400078e000c */
[----:B------:R-:W-:-:S05]  /*404b0*/  @!P0 IMAD.MOV.U32 R3, RZ, RZ, R13 ;  /* 0x000000ffff038224 */ /* 0x000fca00078e000d */
[----:B------:R2:W3:Y:S01]  /*404c0*/  @!P0 LDG.E.U8 R215, desc[UR6][R2.64] ;  /* 0x0000000602d78981 */ /* 0x0004e2000c1e1100 */
[----:B------:R-:W-:Y:S01]  /*404d0*/  PRMT R213, RZ, 0x7610, R213 ;  /* 0x00007610ffd57816 */ /* 0x000fe200000000d5 */
[----:B--2---:R-:W-:Y:S02]  /*404e0*/  @!P0 IMAD.MOV.U32 R2, RZ, RZ, R10 ;  /* 0x000000ffff028224 */ /* 0x004fe400078e000a */
[----:B------:R-:W-:-:S05]  /*404f0*/  @!P0 IMAD.MOV.U32 R3, RZ, RZ, R11 ;  /* 0x000000ffff038224 */ /* 0x000fca00078e000b */
[----:B------:R0:W2:Y:S01]  /*40500*/  @!P0 LDG.E.U8 R214, desc[UR6][R2.64] ;  /* 0x0000000602d68981 */ /* 0x0000a2000c1e1100 */
[----:B------:R-:W-:Y:S01]  /*40510*/  PRMT R212, RZ, 0x7610, R212 ;  /* 0x00007610ffd47816 */ /* 0x000fe200000000d4 */
[----:B0-----:R-:W-:Y:S02]  /*40520*/  @!P0 IMAD.MOV.U32 R2, RZ, RZ, R7 ;  /* 0x000000ffff028224 */ /* 0x001fe400078e0007 */
[----:B----4-:R-:W-:Y:S01]  /*40530*/  @!P0 IMAD.MOV.U32 R3, RZ, RZ, R9 ;  /* 0x000000ffff038224 */ /* 0x010fe200078e0009 */
[----:B------:R-:W-:Y:S01]  /*40540*/  PRMT R211, RZ, 0x7610, R211 ;  /* 0x00007610ffd37816 */ /* 0x000fe200000000d3 */
[----:B------:R-:W4:Y:S04]  /*40550*/  LDL.LU R9, [R1+0x668] ;  /* 0x0006680001097983 */ /* 0x000f280000300800 */
[----:B------:R0:W2:Y:S04]  /*40560*/  @!P0 LDG.E.U8 R213, desc[UR6][R2.64] ;  /* 0x0000000602d58981 */ /* 0x0000a8000c1e1100 */
[----:B------:R-:W4:Y:S04]  /*40570*/  LDL.LU R10, [R1+0x968] ;  /* 0x00096800010a7983 */ /* 0x000f280000300800 */
[----:B------:R-:W2:Y:S01]  /*40580*/  LDL R39, [R1+0x1cf8] ;  /* 0x001cf80001277983 */ /* 0x000ea20000100800 */
[----:B0-----:R-:W-:-:S02]  /*40590*/  @!P0 IMAD.MOV.U32 R2, RZ, RZ, R6 ;  /* 0x000000ffff028224 */ /* 0x001fc400078e0006 */
[----:B------:R-:W-:Y:S01]  /*405a0*/  @!P0 IMAD.MOV.U32 R3, RZ, RZ, R28 ;  /* 0x000000ffff038224 */ /* 0x000fe200078e001c */
[----:B------:R-:W4:Y:S04]  /*405b0*/  LDL R15, [R1+0x1cb8] ;  /* 0x001cb800010f7983 */ /* 0x000f280000100800 */
[----:B------:R3:W4:Y:S04]  /*405c0*/  @!P0 LDG.E.U8 R212, desc[UR6][R2.64] ;  /* 0x0000000602d48981 */ /* 0x000728000c1e1100 */
[----:B------:R-:W4:Y:S04]  /*405d0*/  LDL R13, [R1+0x1c74] ;  /* 0x001c7400010d7983 */ /* 0x000f280000100800 */
[----:B------:R-:W4:Y:S04]  /*405e0*/  LDL R12, [R1+0x1c78] ;  /* 0x001c7800010c7983 */ /* 0x000f280000100800 */
[----:B------:R-:W4:Y:S04]  /*405f0*/  LDL R11, [R1+0x964] ;  /* 0x00096400010b7983 */ /* 0x000f280000100800 */
[----:B------:R-:W4:Y:S04]  /*40600*/  LDL R7, [R1+0x1c34] ;  /* 0x001c340001077983 */ /* 0x000f280000100800 */
[----:B------:R-:W4:Y:S01]  /*40610*/  LDL R6, [R1+0x1c38] ;  /* 0x001c380001067983 */ /* 0x000f220000100800 */
[----:B---3--:R-:W-:-:S03]  /*40620*/  @!P0 IMAD.MOV.U32 R3, RZ, RZ, R5 ;  /* 0x000000ffff038224 */ /* 0x008fc600078e0005 */
[----:B------:R-:W3:Y:S01]  /*40630*/  LDL R5, [R1+0x1bf4] ;  /* 0x001bf40001057983 */ /* 0x000ee20000100800 */
[----:B------:R-:W-:-:S03]  /*40640*/  @!P0 IMAD.MOV.U32 R2, RZ, RZ, R4 ;  /* 0x000000ffff028224 */ /* 0x000fc600078e0004 */
[----:B------:R-:W3:Y:S04]  /*40650*/  LDL R4, [R1+0x1bf8] ;  /* 0x001bf80001047983 */ /* 0x000ee80000100800 */
[----:B------:R-:W3:Y:S04]  /*40660*/  LDL.LU R38, [R1+0x660] ;  /* 0x0006600001267983 */ /* 0x000ee80000300800 */
[----:B------:R-:W3:Y:S04]  /*40670*/  LDL.LU R41, [R1+0x664] ;  /* 0x0006640001297983 */ /* 0x000ee80000300800 */
[----:B------:R-:W3:Y:S04]  /*40680*/  LDL.LU R26, [R1+0x654] ;  /* 0x00065400011a7983 */ /* 0x000ee80000300800 */
[----:B------:R-:W3:Y:S04]  /*40690*/  LDL.LU R36, [R1+0x658] ;  /* 0x0006580001247983 */ /* 0x000ee80000300800 */
[----:B------:R2:W3:Y:S04]  /*406a0*/  @!P0 LDG.E.U8 R211, desc[UR6][R2.64] ;  /* 0x0000000602d38981 */ /* 0x0004e8000c1e1100 */
[----:B------:R-:W4:Y:S01]  /*406b0*/  LDL R3, [R1+0x1cf4] ;  /* 0x001cf40001037983 */ /* 0x000f220000100800 */
[----:B------:R-:W-:Y:S01]  /*406c0*/  PRMT R210, RZ, 0x7610, R210 ;  /* 0x00007610ffd27816 */ /* 0x000fe200000000d2 */
[----:B--2---:R-:W-:-:S02]  /*406d0*/  @!P0 IMAD.MOV.U32 R2, RZ, RZ, R39 ;  /* 0x000000ffff028224 */ /* 0x004fc400078e0027 */
[----:B------:R-:W2:Y:S04]  /*406e0*/  LDL.LU R39, [R1+0x648] ;  /* 0x0006480001277983 */ /* 0x000ea80000300800 */
[----:B----4-:R0:W4:Y:S04]  /*406f0*/  @!P0 LDG.E.U8 R210, desc[UR6][R2.64] ;  /* 0x0000000602d28981 */ /* 0x010128000c1e1100 */
[----:B------:R-:W3:Y:S01]  /*40700*/  LDL R3, [R1+0x1cb4] ;  /* 0x001cb40001037983 */ /* 0x000ee20000100800 */
[----:B------:R-:W-:Y:S01]  /*40710*/  PRMT R209, RZ, 0x7610, R209 ;  /* 0x00007610ffd17816 */ /* 0x000fe200000000d1 */
[----:B0-----:R-:W-:Y:S01]  /*40720*/  @!P0 IMAD.MOV.U32 R2, RZ, RZ, R15 ;  /* 0x000000ffff028224 */ /* 0x001fe200078e000f */
[----:B------:R-:W-:-:S02]  /*40730*/  PRMT R208, RZ, 0x7610, R208 ;  /* 0x00007610ffd07816 */ /* 0x000fc400000000d0 */
[----:B------:R-:W-:Y:S02]  /*40740*/  PRMT R207, RZ, 0x7610, R207 ;  /* 0x00007610ffcf7816 */ /* 0x000fe400000000cf */
[----:B------:R-:W-:Y:S02]  /*40750*/  PRMT R206, RZ, 0x7610, R206 ;  /* 0x00007610ffce7816 */ /* 0x000fe400000000ce */
[----:B------:R-:W-:Y:S01]  /*40760*/  PRMT R205, RZ, 0x7610, R205 ;  /* 0x00007610ffcd7816 */ /* 0x000fe200000000cd */
[----:B---3--:R0:W3:Y:S02]  /*40770*/  @!P0 LDG.E.U8 R209, desc[UR6][R2.64] ;  /* 0x0000000602d18981 */ /* 0x0080e4000c1e1100 */
[----:B0-----:R-:W-:Y:S02]  /*40780*/  @!P0 IMAD.MOV.U32 R2, RZ, RZ, R12 ;  /* 0x000000ffff028224 */ /* 0x001fe400078e000c */
[----:B------:R-:W-:-:S05]  /*40790*/  @!P0 IMAD.MOV.U32 R3, RZ, RZ, R13 ;  /* 0x000000ffff038224 */ /* 0x000fca00078e000d */
[----:B------:R0:W3:Y:S02]  /*407a0*/  @!P0 LDG.E.U8 R208, desc[UR6][R2.64] ;  /* 0x0000000602d08981 */ /* 0x0000e4000c1e1100 */
[----:B0-----:R-:W-:Y:S02]  /*407b0*/  @!P0 IMAD.MOV.U32 R2, RZ, RZ, R10 ;  /* 0x000000ffff028224 */ /* 0x001fe400078e000a */
[----:B------:R-:W-:-:S05]  /*407c0*/  @!P0 IMAD.MOV.U32 R3, RZ, RZ, R11 ;  /* 0x000000ffff038224 */ /* 0x000fca00078e000b */
[----:B------:R0:W4:Y:S02]  /*407d0*/  @!P0 LDG.E.U8 R207, desc[UR6][R2.64] ;  /* 0x0000000602cf8981 */ /* 0x000124000c1e1100 */
[----:B0-----:R-:W-:Y:S02]  /*407e0*/  @!P0 IMAD.MOV.U32 R2, RZ, RZ, R6 ;  /* 0x000000ffff028224 */ /* 0x001fe400078e0006 */
[----:B------:R-:W-:-:S05]  /*407f0*/  @!P0 IMAD.MOV.U32 R3, RZ, RZ, R7 ;  /* 0x000000ffff038224 */ /* 0x000fca00078e0007 */
[----:B------:R0:W3:Y:S02]  /*40800*/  @!P0 LDG.E.U8 R206, desc[UR6][R2.64] ;  /* 0x0000000602ce8981 */ /* 0x0000e4000c1e1100 */
[----:B0-----:R-:W-:Y:S02]  /*40810*/  @!P0 IMAD.MOV.U32 R2, RZ, RZ, R4 ;  /* 0x000000ffff028224 */ /* 0x001fe400078e0004 */
[----:B------:R-:W-:Y:S01]  /*40820*/  @!P0 IMAD.MOV.U32 R3, RZ, RZ, R5 ;  /* 0x000000ffff038224 */ /* 0x000fe200078e0005 */
[----:B------:R-:W-:Y:S02]  /*40830*/  LOP3.LUT R4, R9, 0xffff, RZ, 0xc0, !PT ;  /* 0x0000ffff09047812 */ /* 0x000fe400078ec0ff */
[----:B------:R-:W4:Y:S04]  /*40840*/  LDL R9, [R1+0x1bb8] ;  /* 0x001bb80001097983 */ /* 0x000f280000100800 */
[----:B------:R0:W3:Y:S02]  /*40850*/  @!P0 LDG.E.U8 R205, desc[UR6][R2.64] ;  /* 0x0000000602cd8981 */ /* 0x0000e4000c1e1100 */
[----:B0-----:R-:W-:-:S02]  /*40860*/  LOP3.LUT R3, R25, 0xffff, RZ, 0xc0, !PT ;  /* 0x0000ffff19037812 */ /* 0x001fc400078ec0ff */
[----:B------:R-:W3:Y:S01]  /*40870*/  LDL R25, [R1+0x1bb4] ;  /* 0x001bb40001197983 */ /* 0x000ee20000100800 */
[----:B------:R-:W-:-:S03]  /*40880*/  LOP3.LUT R2, R0, 0xffff, RZ, 0xc0, !PT ;  /* 0x0000ffff00027812 */ /* 0x000fc600078ec0ff */
[----:B------:R-:W3:Y:S01]  /*40890*/  LDL R0, [R1+0x1d40] ;  /* 0x001d400001007983 */ /* 0x000ee20000100800 */
[----:B------:R-:W-:Y:S02]  /*408a0*/  LOP3.LUT R5, R14, 0xffff, RZ, 0xc0, !PT ;  /* 0x0000ffff0e057812 */ /* 0x000fe400078ec0ff */
[----:B------:R-:W-:Y:S02]  /*408b0*/  PRMT R14, R3, 0x3340, R2 ;  /* 0x00003340030e7816 */ /* 0x000fe40000000002 */
[----:B------:R-:W-:Y:S02]  /*408c0*/  PRMT R15, R5, 0x3340, R4 ;  /* 0x00003340050f7816 */ /* 0x000fe40000000004 */
[----:B------:R-:W-:Y:S02]  /*408d0*/  LOP3.LUT R5, R38, 0xffff, RZ, 0xc0, !PT ;  /* 0x0000ffff26057812 */ /* 0x000fe400078ec0ff */
[----:B------:R-:W-:Y:S01]  /*408e0*/  LOP3.LUT R4, R41, 0xffff, RZ, 0xc0, !PT ;  /* 0x0000ffff29047812 */ /* 0x000fe200078ec0ff */
[----:B------:R-:W3:Y:S01]  /*408f0*/  LDL R38, [R1+0x1af8] ;  /* 0x001af80001267983 */ /* 0x000ee20000100800 */
[----:B------:R-:W-:-:S02]  /*40900*/  LOP3.LUT R3, R26, 0xffff, RZ, 0xc0, !PT ;  /* 0x0000ffff1a037812 */ /* 0x000fc400078ec0ff */
[----:B------:R-:W-:Y:S01]  /*40910*/  LOP3.LUT R2, R36, 0xffff, RZ, 0xc0, !PT ;  /* 0x0000ffff24027812 */ /* 0x000fe200078ec0ff */
[----:B------:R-:W3:Y:S01]  /*40920*/  LDL R41, [R1+0x1b38] ;  /* 0x001b380001297983 */ /* 0x000ee20000100800 */
[----:B------:R-:W-:Y:S02]  /*40930*/  PRMT R13, R5, 0x3340, R4 ;  /* 0x00003340050d7816 */ /* 0x000fe40000000004 */
[----:B------:R-:W-:Y:S01]  /*40940*/  PRMT R12, R3, 0x3340, R2 ;  /* 0x00003340030c7816 */ /* 0x000fe20000000002 */
[----:B------:R-:W3:Y:S01]  /*40950*/  LDL R36, [R1+0x1ab4] ;  /* 0x001ab40001247983 */ /* 0x000ee20000100800 */
[----:B--2---:R-:W-:Y:S02]  /*40960*/  LOP3.LUT R5, R39, 0xffff, RZ, 0xc0, !PT ;  /* 0x0000ffff27057812 */ /* 0x004fe400078ec0ff */
[----:B------:R-:W-:Y:S01]  /*40970*/  LOP3.LUT R4, R189, 0xffff, RZ, 0xc0, !PT ;  /* 0x0000ffffbd047812 */ /* 0x000fe200078ec0ff */
[----:B------:R-:W2:Y:S01]  /*40980*/  LDL R39, [R1+0x1af4] ;  /* 0x001af40001277983 */ /* 0x000ea20000100800 */
[----:B------:R-:W-:-:S02]  /*40990*/  LOP3.LUT R3, R151, 0xffff, RZ, 0xc0, !PT ;  /* 0x0000ffff97037812 */ /* 0x000fc400078ec0ff */
[----:B------:R-:W-:Y:S01]  /*409a0*/  LOP3.LUT R2, R140, 0xffff, RZ, 0xc0, !PT ;  /* 0x0000ffff8c027812 */ /* 0x000fe200078ec0ff */
[----:B------:R-:W2:Y:S01]  /*409b0*/  LDL R189, [R1+0x1b34] ;  /* 0x001b340001bd7983 */ /* 0x000ea20000100800 */
[----:B------:R-:W-:Y:S02]  /*409c0*/  PRMT R11, R5, 0x3340, R4 ;  /* 0x00003340050b7816 */ /* 0x000fe40000000004 */
[----:B------:R-:W-:Y:S01]  /*409d0*/  PRMT R6, R3, 0x3340, R2 ;  /* 0x0000334003067816 */ /* 0x000fe20000000002 */
[----:B------:R-:W2:Y:S01]  /*409e0*/  LDL R26, [R1+0x1ab8] ;  /* 0x001ab800011a7983 */ /* 0x000ea20000100800 */
[----:B------:R-:W-:Y:S02]  /*409f0*/  LOP3.LUT R5, R135, 0xffff, RZ, 0xc0, !PT ;  /* 0x0000ffff87057812 */ /* 0x000fe400078ec0ff */
[----:B------:R-:W-:Y:S02]  /*40a00*/  LOP3.LUT R4, R202, 0xffff, RZ, 0xc0, !PT ;  /* 0x0000ffffca047812 */ /* 0x000fe400078ec0ff */
[----:B------:R-:W-:-:S02]  /*40a10*/  LOP3.LUT R3, R203, 0xffff, RZ, 0xc0, !PT ;  /* 0x0000ffffcb037812 */ /* 0x000fc400078ec0ff */
[----:B------:R-:W-:Y:S02]  /*40a20*/  LOP3.LUT R2, R204, 0xffff, RZ, 0xc0, !PT ;  /* 0x0000ffffcc027812 */ /* 0x000fe400078ec0ff */
[----:B------:R-:W-:Y:S02]  /*40a30*/  PRMT R7, R5, 0x3340, R4 ;  /* 0x0000334005077816 */ /* 0x000fe40000000004 */
[----:B------:R-:W-:Y:S02]  /*40a40*/  PRMT R2, R3, 0x3340, R2 ;  /* 0x0000334003027816 */ /* 0x000fe40000000002 */
[----:B------:R-:W-:Y:S02]  /*40a50*/  PRMT R204, RZ, 0x7610, R204 ;  /* 0x00007610ffcc7816 */ /* 0x000fe400000000cc */
[----:B------:R-:W-:Y:S02]  /*40a60*/  PRMT R7, R7, 0x5410, R2 ;  /* 0x0000541007077816 */ /* 0x000fe40000000002 */
[----:B------:R-:W-:-:S02]  /*40a70*/  PRMT R4, R15, 0x5410, R14 ;  /* 0x000054100f047816 */ /* 0x000fc4000000000e */
[----:B------:R-:W-:Y:S02]  /*40a80*/  PRMT R5, R13, 0x5410, R12 ;  /* 0x000054100d057816 */ /* 0x000fe4000000000c */
[----:B------:R-:W-:Y:S01]  /*40a90*/  PRMT R6, R11, 0x5410, R6 ;  /* 0x000054100b067816 */ /* 0x000fe20000000006 */
[----:B----4-:R-:W-:Y:S02]  /*40aa0*/  @!P0 IMAD.MOV.U32 R2, RZ, RZ, R9 ;  /* 0x000000ffff028224 */ /* 0x010fe400078e0009 */
[----:B------:R-:W4:Y:S01]  /*40ab0*/  LDL R9, [R1+0x1a78] ;  /* 0x001a780001097983 */ /* 0x000f220000100800 */
[----:B---3--:R-:W-:-:S03]  /*40ac0*/  @!P0 IMAD.MOV.U32 R3, RZ, RZ, R25 ;  /* 0x000000ffff038224 */ /* 0x008fc600078e0019 */
[----:B------:R-:W3:Y:S04]  /*40ad0*/  LDL R25, [R1+0x1a74] ;  /* 0x001a740001197983 */ /* 0x000ee80000100800 */
[----:B------:R0:W3:Y:S04]  /*40ae0*/  @!P0 LDG.E.U8 R204, desc[UR6][R2.64] ;  /* 0x0000000602cc8981 */ /* 0x0000e8000c1e1100 */
[----:B------:R-:W0:Y:S04]  /*40af0*/  LDL R2, [R1+0x1b74] ;  /* 0x001b740001027983 */ /* 0x000e280000100800 */
[----:B------:R-:W0:Y:S04]  /*40b00*/  LDL R3, [R1+0x1b78] ;  /* 0x001b780001037983 */ /* 0x000e280000100800 */
[----:B------:R-:W3:Y:S04]  /*40b10*/  LDL.LU R135, [R1+0x1834] ;  /* 0x0018340001877983 */ /* 0x000ee80000300800 */
[----:B------:R-:W3:Y:S04]  /*40b20*/  LDL.LU R140, [R1+0x17f8] ;  /* 0x0017f800018c7983 */ /* 0x000ee80000300800 */
[----:B------:R1:W-:Y:S04]  /*40b30*/  STS.128 [R0+UR4+0x10000], R4 ;  /* 0x0100000400007988 */ /* 0x0003e80008000c04 */
[----:B------:R-:W3:Y:S04]  /*40b40*/  LDL.LU R151, [R1+0x17f4] ;  /* 0x0017f40001977983 */ /* 0x000ee80000300800 */
[----:B-1----:R-:W3:Y:S04]  /*40b50*/  LDL.LU R0, [R1+0x9a0] ;  /* 0x0009a00001007983 */ /* 0x002ee80000300800 */
[----:B------:R-:W3:Y:S04]  /*40b60*/  LDL R4, [R1+0x1a38] ;  /* 0x001a380001047983 */ /* 0x000ee80000100800 */
[----:B------:R-:W3:Y:S04]  /*40b70*/  LDL R7, [R1+0x1a34] ;  /* 0x001a340001077983 */ /* 0x000ee80000100800 */
[----:B------:R-:W3:Y:S01]  /*40b80*/  LDL R6, [R1+0x19f4] ;  /* 0x0019f40001067983 */ /* 0x000ee20000100800 */
[----:B------:R-:W-:-:S02]  /*40b90*/  PRMT R203, RZ, 0x7610, R203 ;  /* 0x00007610ffcb7816 */ /* 0x000fc400000000cb */
[----:B------:R-:W-:Y:S01]  /*40ba0*/  PRMT R202, RZ, 0x7610, R202 ;  /* 0x00007610ffca7816 */ /* 0x000fe200000000ca */
[----:B------:R-:W3:Y:S01]  /*40bb0*/  LDL R5, [R1+0x19f8] ;  /* 0x0019f80001057983 */ /* 0x000ee20000100800 */
[----:B------:R-:W-:Y:S02]  /*40bc0*/  PRMT R201, RZ, 0x7610, R201 ;  /* 0x00007610ffc97816 */ /* 0x000fe400000000c9 */
[----:B------:R-:W-:Y:S02]  /*40bd0*/  PRMT R200, RZ, 0x7610, R200 ;  /* 0x00007610ffc87816 */ /* 0x000fe400000000c8 */
[----:B------:R-:W-:Y:S02]  /*40be0*/  PRMT R199, RZ, 0x7610, R199 ;  /* 0x00007610ffc77816 */ /* 0x000fe400000000c7 */
[----:B------:R-:W-:Y:S02]  /*40bf0*/  PRMT R198, RZ, 0x7610, R198 ;  /* 0x00007610ffc67816 */ /* 0x000fe400000000c6 */
[----:B0-----:R-:W-:-:S04]  /*40c00*/  @!P0 LOP3.LUT R3, R3, R2, RZ, 0x3c, !PT ;  /* 0x0000000203038212 */ /* 0x001fc800078e3cff */
[----:B------:R-:W-:-:S04]  /*40c10*/  @!P0 LOP3.LUT R2, R3, R2, RZ, 0x3c, !PT ;  /* 0x0000000203028212 */ /* 0x000fc800078e3cff */
[----:B------:R-:W-:-:S05]  /*40c20*/  @!P0 LOP3.LUT R3, R3, R2, RZ, 0x3c, !PT ;  /* 0x0000000203038212 */ /* 0x000fca00078e3cff */
[----:B------:R0:W3:Y:S02]  /*40c30*/  @!P0 LDG.E.U8 R203, desc[UR6][R2.64] ;  /* 0x0000000602cb8981 */ /* 0x0000e4000c1e1100 */
[----:B0-----:R-:W-:Y:S02]  /*40c40*/  @!P0 IMAD.MOV.U32 R2, RZ, RZ, R41 ;  /* 0x000000ffff028224 */ /* 0x001fe400078e0029 */
[----:B--2---:R-:W-:Y:S01]  /*40c50*/  @!P0 IMAD.MOV.U32 R3, RZ, RZ, R189 ;  /* 0x000000ffff038224 */ /* 0x004fe200078e00bd */
[----:B------:R-:W2:Y:S04]  /*40c60*/  LDL R41, [R1+0x19b8] ;  /* 0x0019b80001297983 */ /* 0x000ea80000100800 */
[----:B------:R0:W2:Y:S04]  /*40c70*/  @!P0 LDG.E.U8 R202, desc[UR6][R2.64] ;  /* 0x0000000602ca8981 */ /* 0x0000a8000c1e1100 */
[----:B------:R-:W2:Y:S01]  /*40c80*/  LDL R189, [R1+0x19b4] ;  /* 0x0019b40001bd7983 */ /* 0x000ea20000100800 */
[----:B0-----:R-:W-:-:S02]  /*40c90*/  @!P0 IMAD.MOV.U32 R2, RZ, RZ, R38 ;  /* 0x000000ffff028224 */ /* 0x001fc400078e0026 */
[----:B------:R-:W-:Y:S01]  /*40ca0*/  @!P0 IMAD.MOV.U32 R3, RZ, RZ, R39 ;  /* 0x000000ffff038224 */ /* 0x000fe200078e0027 */
        /* <DEDUP_REMOVED lines=8> */
[----:B----4-:R-:W-:-:S02]  /*40d30*/  @!P0 IMAD.MOV.U32 R2, RZ, RZ, R9 ;  /* 0x000000ffff028224 */ /* 0x010fc400078e0009 */
[----:B---3--:R-:W-:Y:S01]  /*40d40*/  @!P0 IMAD.MOV.U32 R3, RZ, RZ, R25 ;  /* 0x000000ffff038224 */ /* 0x008fe200078e0019 */
[----:B------:R-:W3:Y:S04]  /*40d50*/  LDL R9, [R1+0x18b4] ;  /* 0x0018b40001097983 */ /* 0x000ee80000100800 */
[----:B------:R0:W4:Y:S04]  /*40d60*/  @!P0 LDG.E.U8 R199, desc[UR6][R2.64] ;  /* 0x0000000602c78981 */ /* 0x000128000c1e1100 */
[----:B------:R-:W3:Y:S01]  /*40d70*/  LDL R25, [R1+0x18f8] ;  /* 0x0018f80001197983 */ /* 0x000ee20000100800 */
[----:B0-----:R-:W-:-:S03]  /*40d80*/  @!P0 IMAD.MOV.U32 R2, RZ, RZ, R4 ;  /* 0x000000ffff028224 */ /* 0x001fc600078e0004 */
[----:B------:R-:W4:Y:S01]  /*40d90*/  LDL R4, [R1+0x1938] ;  /* 0x0019380001047983 */ /* 0x000f220000100800 */
[----:B------:R-:W-:-:S03]  /*40da0*/  @!P0 IMAD.MOV.U32 R3, RZ, RZ, R7 ;  /* 0x000000ffff038224 */ /* 0x000fc600078e0007 */
        /* <DEDUP_REMOVED lines=9> */
[----:B------:R-:W-:-:S02]  /*40e40*/  PRMT R195, RZ, 0x7610, R195 ;  /* 0x00007610ffc37816 */ /* 0x000fc400000000c3 */
[----:B------:R-:W-:Y:S02]  /*40e50*/  PRMT R194, RZ, 0x7610, R194 ;  /* 0x00007610ffc27816 */ /* 0x000fe400000000c2 */
[----:B------:R-:W-:Y:S02]  /*40e60*/  PRMT R193, RZ, 0x7610, R193 ;  /* 0x00007610ffc17816 */ /* 0x000fe400000000c1 */
[----:B------:R-:W-:Y:S01]  /*40e70*/  PRMT R192, RZ, 0x7610, R192 ;  /* 0x00007610ffc07816 */ /* 0x000fe200000000c0 */
[----:B--2---:R-:W-:Y:S02]  /*40e80*/  @!P0 IMAD.MOV.U32 R2, RZ, RZ, R41 ;  /* 0x000000ffff028224 */ /* 0x004fe400078e0029 */
[----:B------:R-:W-:-:S05]  /*40e90*/  @!P0 IMAD.MOV.U32 R3, RZ, RZ, R189 ;  /* 0x000000ffff038224 */ /* 0x000fca00078e00bd */
[----:B------:R0:W2:Y:S02]  /*40ea0*/  @!P0 LDG.E.U8 R196, desc[UR6][R2.64] ;  /* 0x0000000602c48981 */ /* 0x0000a4000c1e1100 */
[----:B0-----:R-:W-:Y:S02]  /*40eb0*/  @!P0 IMAD.MOV.U32 R2, RZ, RZ, R38 ;  /* 0x000000ffff028224 */ /* 0x001fe400078e0026 */
[----:B------:R-:W-:Y:S01]  /*40ec0*/  @!P0 IMAD.MOV.U32 R3, RZ, RZ, R39 ;  /* 0x000000ffff038224 */ /* 0x000fe200078e0027 */
[----:B------:R-:W2:Y:S04]  /*40ed0*/  LDL R38, [R1+0x17b8] ;  /* 0x0017b80001267983 */ /* 0x000ea80000100800 */
[----:B------:R0:W2:Y:S04]  /*40ee0*/  @!P0 LDG.E.U8 R195, desc[UR6][R2.64] ;  /* 0x0000000602c38981 */ /* 0x0000a8000c1e1100 */
[----:B------:R-:W2:Y:S01]  /*40ef0*/  LDL R39, [R1+0x17b4] ;  /* 0x0017b40001277983 */ /* 0x000ea20000100800 */
[----:B0-----:R-:W-:Y:S01]  /*40f00*/  @!P0 IMAD.MOV.U32 R3, RZ, RZ, R36 ;  /* 0x000000ffff038224 */ /* 0x001fe200078e0024 */
[----:B------:R-:W-:-:S02]  /*40f10*/  PRMT R191, RZ, 0x7610, R191 ;  /* 0x00007610ffbf7816 */ /* 0x000fc400000000bf */
[----:B------:R-:W2:Y:S01]  /*40f20*/  LDL R36, [R1+0x16f4] ;  /* 0x0016f40001247983 */ /* 0x000ea20000100800 */
[----:B----4-:R-:W-:-:S03]  /*40f30*/  @!P0 IMAD.MOV.U32 R2, RZ, RZ, R4 ;  /* 0x000000ffff028224 */ /* 0x010fc600078e0004 */
[----:B------:R-:W4:Y:S04]  /*40f40*/  LDL R4, [R1+0x1838] ;  /* 0x0018380001047983 */ /* 0x000f280000100800 */
[----:B------:R3:W2:Y:S02]  /*40f50*/  @!P0 LDG.E.U8 R194, desc[UR6][R2.64] ;  /* 0x0000000602c28981 */ /* 0x0006a4000c1e1100 */
[----:B---3--:R-:W-:Y:S02]  /*40f60*/  @!P0 IMAD.MOV.U32 R2, RZ, RZ, R25 ;  /* 0x000000ffff028224 */ /* 0x008fe400078e0019 */
[----:B------:R-:W-:Y:S01]  /*40f70*/  @!P0 IMAD.MOV.U32 R3, RZ, RZ, R26 ;  /* 0x000000ffff038224 */ /* 0x000fe200078e001a */
[----:B------:R-:W3:Y:S04]  /*40f80*/  LDL R25, [R1+0x1734] ;  /* 0x0017340001197983 */ /* 0x000ee80000100800 */
[----:B------:R0:W3:Y:S01]  /*40f90*/  @!P0 LDG.E.U8 R193, desc[UR6][R2.64] ;  /* 0x0000000602c18981 */ /* 0x0000e2000c1e1100 */
[----:B------:R-:W-:-:S03]  /*40fa0*/  PRMT R190, RZ, 0x7610, R190 ;  /* 0x00007610ffbe7816 */ /* 0x000fc600000000be */
        /* <DEDUP_REMOVED lines=8> */
[----:B------:R-:W-:Y:S01]  /*41030*/  @!P0 IMAD.MOV.U32 R2, RZ, RZ, R5 ;  /* 0x000000ffff028224 */ /* 0x000fe200078e0005 */
[----:B------:R-:W-:-:S02]  /*41040*/  PRMT R188, RZ, 0x7610, R188 ;  /* 0x00007610ffbc7816 */ /* 0x000fc400000000bc */
[----:B------:R-:W3:Y:S04]  /*41050*/  LDL R5, [R1+0x16b4] ;  /* 0x0016b40001057983 */ /* 0x000ee80000100800 */
[----:B------:R0:W3:Y:S02]  /*41060*/  @!P0 LDG.E.U8 R191, desc[UR6][R2.64] ;  /* 0x0000000602bf8981 */ /* 0x0000e4000c1e1100 */
[----:B0-----:R-:W-:Y:S01]  /*41070*/  @!P0 IMAD.MOV.U32 R3, RZ, RZ, R135 ;  /* 0x000000ffff038224 */ /* 0x001fe200078e0087 */
[----:B------:R-:W-:Y:S01]  /*41080*/  PRMT R187, RZ, 0x7610, R187 ;  /* 0x00007610ffbb7816 */ /* 0x000fe200000000bb */
[----:B----4-:R-:W-:Y:S02]  /*41090*/  @!P0 IMAD.MOV.U32 R2, RZ, RZ, R4 ;  /* 0x000000ffff028224 */ /* 0x010fe400078e0004 */
[----:B------:R-:W4:Y:S04]  /*410a0*/  LDL R4, [R1+0x16b8] ;  /* 0x0016b80001047983 */ /* 0x000f280000100800 */
[----:B------:R0:W4:Y:S02]  /*410b0*/  @!P0 LDG.E.U8 R190, desc[UR6][R2.64] ;  /* 0x0000000602be8981 */ /* 0x000124000c1e1100 */
[----:B0-----:R-:W-:-:S02]  /*410c0*/  @!P0 IMAD.MOV.U32 R2, RZ, RZ, R140 ;  /* 0x000000ffff028224 */ /* 0x001fc400078e008c */
[----:B------:R-:W-:-:S05]  /*410d0*/  @!P0 IMAD.MOV.U32 R3, RZ, RZ, R151 ;  /* 0x000000ffff038224 */ /* 0x000fca00078e0097 */
[----:B------:R2:W4:Y:S02]  /*410e0*/  @!P0 LDG.E.U8 R188, desc[UR6][R2.64] ;  /* 0x0000000602bc8981 */ /* 0x000524000c1e1100 */
[----:B--2---:R-:W-:Y:S02]  /*410f0*/  @!P0 IMAD.MOV.U32 R2, RZ, RZ, R38 ;  /* 0x000000ffff028224 */ /* 0x004fe400078e0026 */
[----:B------:R-:W-:Y:S01]  /*41100*/  @!P0 IMAD.MOV.U32 R3, RZ, RZ, R39 ;  /* 0x000000ffff038224 */ /* 0x000fe200078e0027 */
[----:B------:R-:W-:Y:S01]  /*41110*/  PRMT R186, RZ, 0x7610, R186 ;  /* 0x00007610ffba7816 */ /* 0x000fe200000000ba */
[----:B------:R-:W2:Y:S04]  /*41120*/  LDL R39, [R1+0x15f4] ;  /* 0x0015f40001277983 */ /* 0x000ea80000100800 */
[----:B------:R3:W2:Y:S01]  /*41130*/  @!P0 LDG.E.U8 R187, desc[UR6][R2.64] ;  /* 0x0000000602bb8981 */ /* 0x0006a2000c1e1100 */
[----:B------:R-:W-:-:S02]  /*41140*/  PRMT R185, RZ, 0x7610, R185 ;  /* 0x00007610ffb97816 */ /* 0x000fc400000000b9 */
[----:B------:R-:W-:Y:S01]  /*41150*/  PRMT R184, RZ, 0x7610, R184 ;  /* 0x00007610ffb87816 */ /* 0x000fe200000000b8 */
[----:B------:R-:W2:Y:S01]  /*41160*/  LDL R38, [R1+0x15f8] ;  /* 0x0015f80001267983 */ /* 0x000ea20000100800 */
[----:B---3--:R-:W-:-:S03]  /*41170*/  @!P0 IMAD.MOV.U32 R3, RZ, RZ, R7 ;  /* 0x000000ffff038224 */ /* 0x008fc600078e0007 */
[----:B------:R-:W3:Y:S01]  /*41180*/  LDL R7, [R1+0x1674] ;  /* 0x0016740001077983 */ /* 0x000ee20000100800 */
[----:B------:R-:W-:-:S03]  /*41190*/  @!P0 IMAD.MOV.U32 R2, RZ, RZ, R6 ;  /* 0x000000ffff028224 */ /* 0x000fc600078e0006 */
        /* <DEDUP_REMOVED lines=8> */
[----:B------:R-:W-:Y:S01]  /*41220*/  @!P0 IMAD.MOV.U32 R3, RZ, RZ, R36 ;  /* 0x000000ffff038224 */ /* 0x000fe200078e0024 */
[----:B------:R-:W-:Y:S01]  /*41230*/  PRMT R183, RZ, 0x7610, R183 ;  /* 0x00007610ffb77816 */ /* 0x000fe200000000b7 */
[----:B------:R-:W2:Y:S04]  /*41240*/  LDL R36, [R1+0x1534] ;  /* 0x0015340001247983 */ /* 0x000ea80000100800 */
[----:B------:R0:W2:Y:S01]  /*41250*/  @!P0 LDG.E.U8 R184, desc[UR6][R2.64] ;  /* 0x0000000602b88981 */ /* 0x0000a2000c1e1100 */
[----:B------:R-:W-:-:S03]  /*41260*/  PRMT R182, RZ, 0x7610, R182 ;  /* 0x00007610ffb67816 */ /* 0x000fc600000000b6 */
[----:B------:R-:W2:Y:S01]  /*41270*/  LDL R26, [R1+0x1538] ;  /* 0x00153800011a7983 */ /* 0x000ea20000100800 */
[----:B0-----:R-:W-:-:S03]  /*41280*/  @!P0 IMAD.MOV.U32 R3, RZ, RZ, R5 ;  /* 0x000000ffff038224 */ /* 0x001fc600078e0005 */
[----:B------:R-:W2:Y:S01]  /*41290*/  LDL R5, [R1+0x15b4] ;  /* 0x0015b40001057983 */ /* 0x000ea20000100800 */
[----:B----4-:R-:W-:-:S03]  /*412a0*/  @!P0 IMAD.MOV.U32 R2, RZ, RZ, R4 ;  /* 0x000000ffff028224 */ /* 0x010fc600078e0004 */
[----:B------:R-:W4:Y:S04]  /*412b0*/  LDL R4, [R1+0x15b8] ;  /* 0x0015b80001047983 */ /* 0x000f280000100800 */
[----:B------:R3:W4:Y:S02]  /*412c0*/  @!P0 LDG.E.U8 R183, desc[UR6][R2.64] ;  /* 0x0000000602b78981 */ /* 0x000724000c1e1100 */
[----:B---3--:R-:W-:Y:S02]  /*412d0*/  @!P0 IMAD.MOV.U32 R3, RZ, RZ, R7 ;  /* 0x000000ffff038224 */ /* 0x008fe400078e0007 */
[----:B------:R-:W3:Y:S01]  /*412e0*/  LDL R7, [R1+0x1574] ;  /* 0x0015740001077983 */ /* 0x000ee20000100800 */
[----:B--2---:R-:W-:-:S03]  /*412f0*/  @!P0 IMAD.MOV.U32 R2, RZ, RZ, R6 ;  /* 0x000000ffff028224 */ /* 0x004fc600078e0006 */
[----:B------:R-:W2:Y:S01]  /*41300*/  LDL R6, [R1+0x1578] ;  /* 0x0015780001067983 */ /* 0x000ea20000100800 */
[----:B------:R-:W-:-:S03]  /*41310*/  PRMT R181, RZ, 0x7610, R181 ;  /* 0x00007610ffb57816 */ /* 0x000fc600000000b5 */
[----:B------:R0:W2:Y:S01]  /*41320*/  @!P0 LDG.E.U8 R182, desc[UR6][R2.64] ;  /* 0x0000000602b68981 */ /* 0x0000a2000c1e1100 */
[----:B------:R-:W-:Y:S01]  /*41330*/  PRMT R180, RZ, 0x7610, R180 ;  /* 0x00007610ffb47816 */ /* 0x000fe200000000b4 */
[----:B0-----:R-:W-:Y:S02]  /*41340*/  @!P0 IMAD.MOV.U32 R2, RZ, RZ, R9 ;  /* 0x000000ffff028224 */ /* 0x001fe400078e0009 */
[----:B------:R-:W2:Y:S01]  /*41350*/  LDL R9, [R1+0x14f8] ;  /* 0x0014f80001097983 */ /* 0x000ea20000100800 */
[----:B------:R-:W-:-:S03]  /*41360*/  @!P0 IMAD.MOV.U32 R3, RZ, RZ, R25 ;  /* 0x000000ffff038224 */ /* 0x000fc600078e0019 */
[----:B------:R-:W2:Y:S04]  /*41370*/  LDL R25, [R1+0x14f4] ;  /* 0x0014f40001197983 */ /* 0x000ea80000100800 */
[----:B------:R0:W2:Y:S02]  /*41380*/  @!P0 LDG.E.U8 R181, desc[UR6][R2.64] ;  /* 0x0000000602b58981 */ /* 0x0000a4000c1e1100 */
[----:B0-----:R-:W-:Y:S02]  /*41390*/  @!P0 IMAD.MOV.U32 R2, RZ, RZ, R38 ;  /* 0x000000ffff028224 */ /* 0x001fe400078e0026 */
[----:B------:R-:W-:Y:S01]  /*413a0*/  @!P0 IMAD.MOV.U32 R3, RZ, RZ, R39 ;  /* 0x000000ffff038224 */ /* 0x000fe200078e0027 */
[----:B------:R-:W-:Y:S01]  /*413b0*/  PRMT R179, RZ, 0x7610, R179 ;  /* 0x00007610ffb37816 */ /* 0x000fe200000000b3 */
[----:B------:R-:W2:Y:S04]  /*413c0*/  LDL R39, [R1+0x1434] ;  /* 0x0014340001277983 */ /* 0x000ea80000100800 */
[----:B------:R0:W2:Y:S01]  /*413d0*/  @!P0 LDG.E.U8 R180, desc[UR6][R2.64] ;  /* 0x0000000602b48981 */ /* 0x0000a2000c1e1100 */
[----:B------:R-:W-:-:S02]  /*413e0*/  PRMT R178, RZ, 0x7610, R178 ;  /* 0x00007610ffb27816 */ /* 0x000fc400000000b2 */
[----:B------:R-:W-:Y:S01]  /*413f0*/  PRMT R177, RZ, 0x7610, R177 ;  /* 0x00007610ffb17816 */ /* 0x000fe200000000b1 */
        /* <DEDUP_REMOVED lines=18> */
[----:B0-----:R-:W-:Y:S02]  /*41520*/  @!P0 IMAD.MOV.U32 R2, RZ, RZ, R9 ;  /* 0x000000ffff028224 */ /* 0x001fe400078e0009 */
[----:B------:R-:W-:Y:S01]  /*41530*/  @!P0 IMAD.MOV.U32 R3, RZ, RZ, R25 ;  /* 0x000000ffff038224 */ /* 0x000fe200078e0019 */
[----:B------:R-:W2:Y:S04]  /*41540*/  LDL R9, [R1+0x13f8] ;  /* 0x0013f80001097983 */ /* 0x000ea80000100800 */
[----:B------:R-:W2:Y:S04]  /*41550*/  LDL R25, [R1+0x13f4] ;  /* 0x0013f40001197983 */ /* 0x000ea80000100800 */
[----:B------:R0:W2:Y:S02]  /*41560*/  @!P0 LDG.E.U8 R176, desc[UR6][R2.64] ;  /* 0x0000000602b08981 */ /* 0x0000a4000c1e1100 */
[----:B0-----:R-:W-:-:S02]  /*41570*/  @!P0 IMAD.MOV.U32 R3, RZ, RZ, R5 ;  /* 0x000000ffff038224 */ /* 0x001fc400078e0005 */
        /* <DEDUP_REMOVED lines=8> */
[----:B------:R-:W-:Y:S02]  /*41600*/  PRMT R174, RZ, 0x7610, R174 ;  /* 0x00007610ffae7816 */ /* 0x000fe400000000ae */
[----:B------:R-:W-:-:S04]  /*41610*/  PRMT R173, RZ, 0x7610, R173 ;  /* 0x00007610ffad7816 */ /* 0x000fc800000000ad */
        /* <DEDUP_REMOVED lines=19> */
[----:B0-----:R-:W-:Y:S02]  /*41750*/  @!P0 IMAD.MOV.U32 R2, RZ, RZ, R26 ;  /* 0x000000ffff028224 */ /* 0x001fe400078e001a */
[----:B------:R-:W-:Y:S01]  /*41760*/  @!P0 IMAD.MOV.U32 R3, RZ, RZ, R36 ;  /* 0x000000ffff038224 */ /* 0x000fe200078e0024 */
[----:B------:R-:W-:Y:S01]  /*41770*/  PRMT R169, RZ, 0x7610, R169 ;  /* 0x00007610ffa97816 */ /* 0x000fe200000000a9 */
[----:B------:R-:W4:Y:S04]  /*41780*/  LDL R36, [R1+0x11b4] ;  /* 0x0011b40001247983 */ /* 0x000f280000100800 */
[----:B------:R3:W4:Y:S01]  /*41790*/  @!P0 LDG.E.U8 R170, desc[UR6][R2.64] ;  /* 0x0000000602aa8981 */ /* 0x000722000c1e1100 */
[----:B------:R-:W-:-:S03]  /*417a0*/  PRMT R168, RZ, 0x7610, R168 ;  /* 0x00007610ffa87816 */ /* 0x000fc600000000a8 */
[----:B------:R-:W4:Y:S01]  /*417b0*/  LDL R26, [R1+0x11b8] ;  /* 0x0011b800011a7983 */ /* 0x000f220000100800 */
[----:B---3--:R-:W-:-:S03]  /*417c0*/  @!P0 IMAD.MOV.U32 R3, RZ, RZ, R7 ;  /* 0x000000ffff038224 */ /* 0x008fc600078e0007 */
[----:B------:R-:W3:Y:S01]  /*417d0*/  LDL R7, [R1+0x1234] ;  /* 0x0012340001077983 */ /* 0x000ee20000100800 */
[----:B--2---:R-:W-:-:S03]  /*417e0*/  @!P0 IMAD.MOV.U32 R2, RZ, RZ, R6 ;  /* 0x000000ffff028224 */ /* 0x004fc600078e0006 */
[----:B------:R-:W2:Y:S04]  /*417f0*/  LDL R6, [R1+0x1238] ;  /* 0x0012380001067983 */ /* 0x000ea80000100800 */
[----:B------:R0:W2:Y:S01]  /*41800*/  @!P0 LDG.E.U8 R169, desc[UR6][R2.64] ;  /* 0x0000000602a98981 */ /* 0x0000a2000c1e1100 */
[----:B------:R-:W-:Y:S02]  /*41810*/  PRMT R167, RZ, 0x7610, R167 ;  /* 0x00007610ffa77816 */ /* 0x000fe400000000a7 */
[----:B------:R-:W-:Y:S01]  /*41820*/  PRMT R166, RZ, 0x7610, R166 ;  /* 0x00007610ffa67816 */ /* 0x000fe200000000a6 */
[----:B0-----:R-:W-:Y:S02]  /*41830*/  @!P0 IMAD.MOV.U32 R2, RZ, RZ, R9 ;  /* 0x000000ffff028224 */ /* 0x001fe400078e0009 */
[----:B------:R-:W2:Y:S01]  /*41840*/  LDL R9, [R1+0x11f8] ;  /* 0x0011f80001097983 */ /* 0x000ea20000100800 */
[----:B------:R-:W-:-:S03]  /*41850*/  @!P0 IMAD.MOV.U32 R3, RZ, RZ, R25 ;  /* 0x000000ffff038224 */ /* 0x000fc600078e0019 */
[----:B------:R-:W2:Y:S04]  /*41860*/  LDL R25, [R1+0x11f4] ;  /* 0x0011f40001197983 */ /* 0x000ea80000100800 */
[----:B------:R0:W2:Y:S02]  /*41870*/  @!P0 LDG.E.U8 R168, desc[UR6][R2.64] ;  /* 0x0000000602a88981 */ /* 0x0000a4000c1e1100 */
[----:B0-----:R-:W-:Y:S02]  /*41880*/  @!P0 IMAD.MOV.U32 R3, RZ, RZ, R5 ;  /* 0x000000ffff038224 */ /* 0x001fe400078e0005 */
        /* <DEDUP_REMOVED lines=9> */
[----:B------:R-:W-:-:S02]  /*41920*/  PRMT R164, RZ, 0x7610, R164 ;  /* 0x00007610ffa47816 */ /* 0x000fc400000000a4 */
[----:B------:R-:W-:Y:S01]  /*41930*/  PRMT R163, RZ, 0x7610, R163 ;  /* 0x00007610ffa37816 */ /* 0x000fe200000000a3 */
[----:B------:R-:W4:Y:S01]  /*41940*/  LDL R38, [R1+0xca0] ;  /* 0x000ca00001267983 */ /* 0x000f220000100800 */
[----:B---3--:R-:W-:-:S03]  /*41950*/  @!P0 IMAD.MOV.U32 R3, RZ, RZ, R7 ;  /* 0x000000ffff038224 */ /* 0x008fc600078e0007 */
[----:B------:R-:W3:Y:S01]  /*41960*/  LDL R7, [R1+0x1134] ;  /* 0x0011340001077983 */ /* 0x000ee20000100800 */
[----:B--2---:R-:W-:-:S03]  /*41970*/  @!P0 IMAD.MOV.U32 R2, RZ, RZ, R6 ;  /* 0x000000ffff028224 */ /* 0x004fc600078e0006 */
[----:B------:R-:W2:Y:S04]  /*41980*/  LDL R6, [R1+0x1138] ;  /* 0x0011380001067983 */ /* 0x000ea80000100800 */
        /* <DEDUP_REMOVED lines=11> */
[----:B------:R0:W2:Y:S04]  /*41a40*/  @!P0 LDG.E.U8 R163, desc[UR6][R2.64] ;  /* 0x0000000602a38981 */ /* 0x0000a8000c1e1100 */
        /* <DEDUP_REMOVED lines=59> */
[----:B------:R0:W2:Y:S01]  /*41e00*/  @!P0 LDG.E.U8 R153, desc[UR6][R2.64] ;  /* 0x0000000602998981 */ /* 0x0000a2000c1e1100 */
[----:B------:R-:W-:Y:S01]  /*41e10*/  PRMT R23, RZ, 0x7610, R23 ;  /* 0x00007610ff177816 */ /* 0x000fe20000000017 */
[----:B0-----:R-:W-:Y:S01]  /*41e20*/  @!P0 IMAD.MOV.U32 R3, RZ, RZ, R39 ;  /* 0x000000ffff038224 */ /* 0x001fe200078e0027 */
[----:B------:R-:W-:Y:S02]  /*41e30*/  PRMT R22, RZ, 0x7610, R22 ;  /* 0x00007610ff167816 */ /* 0x000fe40000000016 */
[----:B------:R-:W-:Y:S01]  /*41e40*/  PRMT R21, RZ, 0x7610, R21 ;  /* 0x00007610ff157816 */ /* 0x000fe20000000015 */
[----:B------:R-:W-:Y:S02]  /*41e50*/  @!P0 IMAD.MOV.U32 R2, RZ, RZ, R25 ;  /* 0x000000ffff028224 */ /* 0x000fe400078e0019 */
[----:B------:R-:W2:Y:S04]  /*41e60*/  LDL.LU R25, [R1+0x99c] ;  /* 0x00099c0001197983 */ /* 0x000ea80000300800 */
[----:B------:R0:W2:Y:S04]  /*41e70*/  @!P0 LDG.E.U8 R152, desc[UR6][R2.64] ;  /* 0x0000000602988981 */ /* 0x0000a8000c1e1100 */
[----:B------:R-:W2:Y:S04]  /*41e80*/  LDL R41, [R1+0x1cec] ;  /* 0x001cec0001297983 */ /* 0x000ea80000100800 */
[----:B------:R-:W2:Y:S01]  /*41e90*/  LDL R39, [R1+0x1cac] ;  /* 0x001cac0001277983 */ /* 0x000ea20000100800 */
[----:B0-----:R-:W-:-:S02]  /*41ea0*/  @!P0 IMAD.MOV.U32 R2, RZ, RZ, R36 ;  /* 0x000000ffff028224 */ /* 0x001fc400078e0024 */
[----:B------:R-:W-:-:S05]  /*41eb0*/  @!P0 IMAD.MOV.U32 R3, RZ, RZ, R38 ;  /* 0x000000ffff038224 */ /* 0x000fca00078e0026 */
[----:B------:R0:W2:Y:S02]  /*41ec0*/  @!P0 LDG.E.U8 R23, desc[UR6][R2.64] ;  /* 0x0000000602178981 */ /* 0x0000a4000c1e1100 */
[----:B0-----:R-:W-:Y:S02]  /*41ed0*/  @!P0 IMAD.MOV.U32 R3, RZ, RZ, R5 ;  /* 0x000000ffff038224 */ /* 0x001fe400078e0005 */
[----:B------:R-:W2:Y:S01]  /*41ee0*/  LDL R5, [R1+0x111c] ;  /* 0x00111c0001057983 */ /* 0x000ea20000100800 */
[----:B----4-:R-:W-:-:S03]  /*41ef0*/  @!P0 IMAD.MOV.U32 R2, RZ, RZ, R4 ;  /* 0x000000ffff028224 */ /* 0x010fc600078e0004 */
[----:B------:R-:W4:Y:S04]  /*41f00*/  LDL R4, [R1+0x1d20] ;  /* 0x001d200001047983 */ /* 0x000f280000100800 */
[----:B------:R0:W4:Y:S02]  /*41f10*/  @!P0 LDG.E.U8 R22, desc[UR6][R2.64] ;  /* 0x0000000602168981 */ /* 0x000124000c1e1100 */
[----:B0-----:R-:W-:Y:S02]  /*41f20*/  @!P0 IMAD.MOV.U32 R2, RZ, RZ, R9 ;  /* 0x000000ffff028224 */ /* 0x001fe400078e0009 */
[----:B------:R-:W-:Y:S02]  /*41f30*/  @!P0 IMAD.MOV.U32 R3, RZ, RZ, R26 ;  /* 0x000000ffff038224 */ /* 0x000fe400078e001a */
[----:B------:R-:W4:Y:S04]  /*41f40*/  LDL R26, [R1+0x1cb0] ;  /* 0x001cb000011a7983 */ /* 0x000f280000100800 */
[----:B------:R3:W4:Y:S02]  /*41f50*/  @!P0 LDG.E.U8 R21, desc[UR6][R2.64] ;  /* 0x0000000602158981 */ /* 0x000724000c1e1100 */
[----:B---3--:R-:W-:-:S02]  /*41f60*/  @!P0 IMAD.MOV.U32 R3, RZ, RZ, R7 ;  /* 0x000000ffff038224 */ /* 0x008fc400078e0007 */
[----:B------:R-:W3:Y:S01]  /*41f70*/  LDL R7, [R1+0x1cf0] ;  /* 0x001cf00001077983 */ /* 0x000ee20000100800 */
[----:B--2---:R-:W-:-:S03]  /*41f80*/  @!P0 IMAD.MOV.U32 R2, RZ, RZ, R6 ;  /* 0x000000ffff028224 */ /* 0x004fc600078e0006 */
[----:B------:R-:W2:Y:S04]  /*41f90*/  LDL.LU R189, [R1+0x960] ;  /* 0x0009600001bd7983 */ /* 0x000ea80000300800 */
[----:B------:R0:W-:Y:S04]  /*41fa0*/  STL [R1+0x1d5c], R0 ;  /* 0x001d5c0001007387 */ /* 0x0001e80000100800 */
[----:B------:R-:W2:Y:S04]  /*41fb0*/  LDL R36, [R1+0x1c6c] ;  /* 0x001c6c0001247983 */ /* 0x000ea80000100800 */
[----:B------:R-:W2:Y:S01]  /*41fc0*/  LDL R6, [R1+0x1c70] ;  /* 0x001c700001067983 */ /* 0x000ea20000100800 */
[----:B------:R-:W-:-:S02]  /*41fd0*/  PRMT R20, RZ, 0x7610, R20 ;  /* 0x00007610ff147816 */ /* 0x000fc40000000014 */
[----:B------:R-:W-:-:S04]  /*41fe0*/  PRMT R19, RZ, 0x7610, R19 ;  /* 0x00007610ff137816 */ /* 0x000fc80000000013 */
[----:B------:R1:W2:Y:S01]  /*41ff0*/  @!P0 LDG.E.U8 R20, desc[UR6][R2.64] ;  /* 0x0000000602148981 */ /* 0x0002a2000c1e1100 */
[----:B------:R-:W-:Y:S01]  /*42000*/  PRMT R18, RZ, 0x7610, R18 ;  /* 0x00007610ff127816 */ /* 0x000fe20000000012 */
[----:B-1----:R-:W-:Y:S02]  /*42010*/  @!P0 IMAD.MOV.U32 R2, RZ, RZ, R0 ;  /* 0x000000ffff028224 */ /* 0x002fe400078e0000 */
[----:B------:R-:W-:-:S05]  /*42020*/  @!P0 IMAD.MOV.U32 R3, RZ, RZ, R25 ;  /* 0x000000ffff038224 */ /* 0x000fca00078e0019 */
[----:B------:R1:W2:Y:S01]  /*42030*/  @!P0 LDG.E.U8 R19, desc[UR6][R2.64] ;  /* 0x0000000602138981 */ /* 0x0002a2000c1e1100 */
[----:B------:R-:W-:Y:S02]  /*42040*/  PRMT R17, RZ, 0x7610, R17 ;  /* 0x00007610ff117816 */ /* 0x000fe40000000011 */
[----:B------:R-:W-:Y:S02]  /*42050*/  PRMT R16, RZ, 0x7610, R16 ;  /* 0x00007610ff107816 */ /* 0x000fe40000000010 */
[----:B------:R-:W-:Y:S01]  /*42060*/  PRMT R15, RZ, 0x7610, R15 ;  /* 0x00007610ff0f7816 */ /* 0x000fe2000000000f */
[----:B-1----:R-:W-:Y:S02]  /*42070*/  @!P0 IMAD.MOV.U32 R3, RZ, RZ, R5 ;  /* 0x000000ffff038224 */ /* 0x002fe400078e0005 */
[----:B------:R-:W2:Y:S01]  /*42080*/  LDL.LU R5, [R1+0x860] ;  /* 0x0008600001057983 */ /* 0x000ea20000300800 */
[----:B----4-:R-:W-:-:S03]  /*42090*/  @!P0 IMAD.MOV.U32 R2, RZ, RZ, R4 ;  /* 0x000000ffff028224 */ /* 0x010fc600078e0004 */
[----:B------:R-:W4:Y:S04]  /*420a0*/  LDL.LU R4, [R1+0x864] ;  /* 0x0008640001047983 */ /* 0x000f280000300800 */
[----:B------:R1:W4:Y:S04]  /*420b0*/  @!P0 LDG.E.U8 R18, desc[UR6][R2.64] ;  /* 0x0000000602128981 */ /* 0x000328000c1e1100 */
[----:B------:R-:W4:Y:S04]  /*420c0*/  LDL.LU R9, [R1+0x854] ;  /* 0x0008540001097983 */ /* 0x000f280000300800 */
[----:B------:R-:W4:Y:S01]  /*420d0*/  LDL.LU R38, [R1+0x858] ;  /* 0x0008580001267983 */ /* 0x000f220000300800 */
[----:B-1----:R-:W-:-:S03]  /*420e0*/  @!P0 IMAD.MOV.U32 R3, RZ, RZ, R41 ;  /* 0x000000ffff038224 */ /* 0x002fc600078e0029 */
[----:B0-----:R-:W4:Y:S01]  /*420f0*/  LDL R0, [R1+0x1bb0] ;  /* 0x001bb00001007983 */ /* 0x001f220000100800 */
[----:B---3--:R-:W-:-:S03]  /*42100*/  @!P0 IMAD.MOV.U32 R2, RZ, RZ, R7 ;  /* 0x000000ffff028224 */ /* 0x008fc600078e0007 */
[----:B------:R-:W3:Y:S04]  /*42110*/  LDL R7, [R1+0x1c30] ;  /* 0x001c300001077983 */ /* 0x000ee80000100800 */
[----:B------:R0:W4:Y:S04]  /*42120*/  @!P0 LDG.E.U8 R17, desc[UR6][R2.64] ;  /* 0x0000000602118981 */ /* 0x000128000c1e1100 */
[----:B------:R-:W4:Y:S01]  /*42130*/  LDL.LU R41, [R1+0x850] ;  /* 0x0008500001297983 */ /* 0x000f220000300800 */
[----:B0-----:R-:W-:Y:S02]  /*42140*/  @!P0 IMAD.MOV.U32 R2, RZ, RZ, R26 ;  /* 0x000000ffff028224 */ /* 0x001fe400078e001a */
[----:B------:R-:W-:Y:S01]  /*42150*/  @!P0 IMAD.MOV.U32 R3, RZ, RZ, R39 ;  /* 0x000000ffff038224 */ /* 0x000fe200078e0027 */
[----:B------:R-:W4:Y:S04]  /*42160*/  LDL.LU R26, [R1+0x840] ;  /* 0x00084000011a7983 */ /* 0x000f280000300800 */
[----:B------:R2:W4:Y:S04]  /*42170*/  @!P0 LDG.E.U8 R16, desc[UR6][R2.64] ;  /* 0x0000000602108981 */ /* 0x000528000c1e1100 */
[----:B------:R-:W4:Y:S01]  /*42180*/  LDL.LU R39, [R1+0x848] ;  /* 0x0008480001277983 */ /* 0x000f220000300800 */
[----:B--2---:R-:W-:-:S02]  /*42190*/  @!P0 IMAD.MOV.U32 R2, RZ, RZ, R6 ;  /* 0x000000ffff028224 */ /* 0x004fc400078e0006 */
[----:B------:R-:W-:Y:S01]  /*421a0*/  @!P0 IMAD.MOV.U32 R3, RZ, RZ, R36 ;  /* 0x000000ffff038224 */ /* 0x000fe200078e0024 */
[----:B------:R-:W2:Y:S04]  /*421b0*/  LDL.LU R6, [R1+0x838] ;  /* 0x0008380001067983 */ /* 0x000ea80000300800 */
[----:B------:R-:W2:Y:S04]  /*421c0*/  LDL.LU R36, [R1+0x83c] ;  /* 0x00083c0001247983 */ /* 0x000ea80000300800 */
[----:B------:R0:W2:Y:S04]  /*421d0*/  @!P0 LDG.E.U8 R15, desc[UR6][R2.64] ;  /* 0x00000006020f8981 */ /* 0x0000a8000c1e1100 */
[----:B------:R-:W3:Y:S01]  /*421e0*/  LDL R3, [R1+0x95c] ;  /* 0x00095c0001037983 */ /* 0x000ee20000100800 */
[----:B------:R-:W-:Y:S01]  /*421f0*/  PRMT R14, RZ, 0x7610, R14 ;  /* 0x00007610ff0e7816 */ /* 0x000fe2000000000e */
[----:B0-----:R-:W-:Y:S01]  /*42200*/  @!P0 IMAD.MOV.U32 R2, RZ, RZ, R189 ;  /* 0x000000ffff028224 */ /* 0x001fe200078e00bd */
[----:B------:R-:W-:-:S04]  /*42210*/  PRMT R13, RZ, 0x7610, R13 ;  /* 0x00007610ff0d7816 */ /* 0x000fc8000000000d */
[----:B---3--:R0:W3:Y:S04]  /*42220*/  @!P0 LDG.E.U8 R14, desc[UR6][R2.64] ;  /* 0x00000006020e8981 */ /* 0x0080e8000c1e1100 */
[----:B------:R-:W4:Y:S01]  /*42230*/  LDL R3, [R1+0x1c2c] ;  /* 0x001c2c0001037983 */ /* 0x000f220000100800 */
[----:B0-----:R-:W-:-:S03]  /*42240*/  @!P0 IMAD.MOV.U32 R2, RZ, RZ, R7 ;  /* 0x000000ffff028224 */ /* 0x001fc600078e0007 */
[----:B------:R-:W3:Y:S04]  /*42250*/  LDL.LU R7, [R1+0x818] ;  /* 0x0008180001077983 */ /* 0x000ee80000300800 */
[----:B----4-:R0:W4:Y:S04]  /*42260*/  @!P0 LDG.E.U8 R13, desc[UR6][R2.64] ;  /* 0x00000006020d8981 */ /* 0x010128000c1e1100 */
[----:B------:R-:W0:Y:S04]  /*42270*/  LDL R2, [R1+0x1bec] ;  /* 0x001bec0001027983 */ /* 0x000e280000100800 */
[----:B------:R-:W0:Y:S01]  /*42280*/  LDL R3, [R1+0x1bf0] ;  /* 0x001bf00001037983 */ /* 0x000e220000100800 */
[----:B------:R-:W-:-:S02]  /*42290*/  PRMT R12, RZ, 0x7610, R12 ;  /* 0x00007610ff0c7816 */ /* 0x000fc4000000000c */
[----:B0-----:R-:W-:-:S04]  /*422a0*/  @!P0 LOP3.LUT R3, R3, R2, RZ, 0x3c, !PT ;  /* 0x0000000203038212 */ /* 0x001fc800078e3cff */
[----:B------:R-:W-:-:S04]  /*422b0*/  @!P0 LOP3.LUT R2, R3, R2, RZ, 0x3c, !PT ;  /* 0x0000000203028212 */ /* 0x000fc800078e3cff */
[----:B------:R-:W-:-:S05]  /*422c0*/  @!P0 LOP3.LUT R3, R3, R2, RZ, 0x3c, !PT ;  /* 0x0000000203038212 */ /* 0x000fca00078e3cff */
[----:B------:R0:W4:Y:S04]  /*422d0*/  @!P0 LDG.E.U8 R12, desc[UR6][R2.64] ;  /* 0x00000006020c8981 */ /* 0x000128000c1e1100 */
[----:B------:R-:W2:Y:S01]  /*422e0*/  LDL R3, [R1+0x1bac] ;  /* 0x001bac0001037983 */ /* 0x000ea20000100800 */
[----:B------:R-:W-:Y:S01]  /*422f0*/  PRMT R11, RZ, 0x7610, R11 ;  /* 0x00007610ff0b7816 */ /* 0x000fe2000000000b */
[----:B0-----:R-:W-:Y:S01]  /*42300*/  @!P0 IMAD.MOV.U32 R2, RZ, RZ, R0 ;  /* 0x000000ffff028224 */ /* 0x001fe200078e0000 */
[----:B------:R-:W-:Y:S01]  /*42310*/  LOP3.LUT R5, R5, 0xffff, RZ, 0xc0, !PT ;  /* 0x0000ffff05057812 */ /* 0x000fe200078ec0ff */
[----:B------:R-:W4:Y:S01]  /*42320*/  LDL.LU R0, [R1+0x810] ;  /* 0x0008100001007983 */ /* 0x000f220000300800 */
[----:B------:R-:W-:-:S03]  /*42330*/  LOP3.LUT R4, R4, 0xffff, RZ, 0xc0, !PT ;  /* 0x0000ffff04047812 */ /* 0x000fc600078ec0ff */
[----:B--2---:R0:W2:Y:S02]  /*42340*/  @!P0 LDG.E.U8 R11, desc[UR6][R2.64] ;  /* 0x00000006020b8981 */ /* 0x0040a4000c1e1100 */
[----:B0-----:R-:W-:Y:S02]  /*42350*/  LOP3.LUT R2, R38, 0xffff, RZ, 0xc0, !PT ;  /* 0x0000ffff26027812 */ /* 0x001fe400078ec0ff */
[----:B------:R-:W-:Y:S02]  /*42360*/  PRMT R38, R5, 0x3340, R4 ;  /* 0x0000334005267816 */ /* 0x000fe40000000004 */
[----:B------:R-:W3:Y:S04]  /*42370*/  LDL.LU R5, [R1+0x85c] ;  /* 0x00085c0001057983 */ /* 0x000ee80000300800 */
[----:B------:R-:W4:Y:S01]  /*42380*/  LDL.LU R4, [R1+0x84c] ;  /* 0x00084c0001047983 */ /* 0x000f220000300800 */
[----:B------:R-:W-:-:S04]  /*42390*/  LOP3.LUT R3, R9, 0xffff, RZ, 0xc0, !PT ;  /* 0x0000ffff09037812 */ /* 0x000fc800078ec0ff */
[----:B------:R-:W-:Y:S02]  /*423a0*/  PRMT R9, R3, 0x3340, R2 ;  /* 0x0000334003097816 */ /* 0x000fe40000000002 */
[----:B------:R-:W-:Y:S02]  /*423b0*/  LOP3.LUT R2, R26, 0xffff, RZ, 0xc0, !PT ;  /* 0x0000ffff1a027812 */ /* 0x000fe400078ec0ff */
[----:B---3--:R-:W-:Y:S02]  /*423c0*/  LOP3.LUT R5, R5, 0xffff, RZ, 0xc0, !PT ;  /* 0x0000ffff05057812 */ /* 0x008fe400078ec0ff */
[----:B----4-:R-:W-:-:S04]  /*423d0*/  LOP3.LUT R4, R4, 0xffff, RZ, 0xc0, !PT ;  /* 0x0000ffff04047812 */ /* 0x010fc800078ec0ff */
[----:B------:R-:W-:Y:S02]  /*423e0*/  PRMT R26, R5, 0x3340, R4 ;  /* 0x00003340051a7816 */ /* 0x000fe40000000004 */
[----:B------:R-:W3:Y:S01]  /*423f0*/  LDL.LU R4, [R1+0x844] ;  /* 0x0008440001047983 */ /* 0x000ee20000300800 */
[----:B------:R-:W-:-:S04]  /*42400*/  LOP3.LUT R3, R41, 0xffff, RZ, 0xc0, !PT ;  /* 0x0000ffff29037812 */ /* 0x000fc800078ec0ff */
[----:B------:R-:W-:Y:S02]  /*42410*/  PRMT R41, R3, 0x3340, R2 ;  /* 0x0000334003297816 */ /* 0x000fe40000000002 */
[----:B------:R-:W-:Y:S02]  /*42420*/  LOP3.LUT R2, R36, 0xffff, RZ, 0xc0, !PT ;  /* 0x0000ffff24027812 */ /* 0x000fe400078ec0ff */
[----:B------:R-:W-:-:S04]  /*42430*/  LOP3.LUT R3, R6, 0xffff, RZ, 0xc0, !PT ;  /* 0x0000ffff06037812 */ /* 0x000fc800078ec0ff */
[----:B------:R-:W-:Y:S02]  /*42440*/  PRMT R6, R3, 0x3340, R2 ;  /* 0x0000334003067816 */ /* 0x000fe40000000002 */
[----:B---3--:R-:W-:Y:S02]  /*42450*/  LOP3.LUT R5, R4, 0xffff, RZ, 0xc0, !PT ;  /* 0x0000ffff04057812 */ /* 0x008fe400078ec0ff */
[----:B------:R-:W-:Y:S02]  /*42460*/  LOP3.LUT R4, R39, 0xffff, RZ, 0xc0, !PT ;  /* 0x0000ffff27047812 */ /* 0x000fe400078ec0ff */
[----:B------:R-:W3:Y:S02]  /*42470*/  LDL R39, [R1+0x1d3c] ;  /* 0x001d3c0001277983 */ /* 0x000ee40000100800 */
[----:B------:R-:W-:Y:S02]  /*42480*/  PRMT R36, R5, 0x3340, R4 ;  /* 0x0000334005247816 */ /* 0x000fe40000000004 */
[----:B------:R-:W4:Y:S04]  /*42490*/  LDL.LU R5, [R1+0x824] ;  /* 0x0008240001057983 */ /* 0x000f280000300800 */
[----:B------:R-:W2:Y:S04]  /*424a0*/  LDL.LU R4, [R1+0x82c] ;  /* 0x00082c0001047983 */ /* 0x000ea80000300800 */
[----:B------:R-:W3:Y:S01]  /*424b0*/  LDL.LU R2, [R1+0x834] ;  /* 0x0008340001027983 */ /* 0x000ee20000300800 */
[----:B------:R-:W-:-:S02]  /*424c0*/  PRMT R6, R36, 0x5410, R6 ;  /* 0x0000541024067816 */ /* 0x000fc40000000006 */
[----:B----4-:R-:W-:Y:S02]  /*424d0*/  LOP3.LUT R5, R5, 0xffff, RZ, 0xc0, !PT ;  /* 0x0000ffff05057812 */ /* 0x010fe400078ec0ff */
[----:B--2---:R-:W-:Y:S02]  /*424e0*/  LOP3.LUT R4, R4, 0xffff, RZ, 0xc0, !PT ;  /* 0x0000ffff04047812 */ /* 0x004fe400078ec0ff */
[----:B---3--:R-:W-:Y:S02]  /*424f0*/  LOP3.LUT R3, R2, 0xffff, RZ, 0xc0, !PT ;  /* 0x0000ffff02037812 */ /* 0x008fe400078ec0ff */
[----:B------:R-:W-:Y:S02]  /*42500*/  LOP3.LUT R2, R7, 0xffff, RZ, 0xc0, !PT ;  /* 0x0000ffff07027812 */ /* 0x000fe400078ec0ff */
[----:B------:R-:W-:Y:S02]  /*42510*/  PRMT R7, R5, 0x3340, R4 ;  /* 0x0000334005077816 */ /* 0x000fe40000000004 */
[----:B------:R-:W-:-:S02]  /*42520*/  PRMT R2, R3, 0x3340, R2 ;  /* 0x0000334003027816 */ /* 0x000fc40000000002 */
[----:B------:R-:W2:Y:S01]  /*42530*/  LDL.LU R3, [R1+0x81c] ;  /* 0x00081c0001037983 */ /* 0x000ea20000300800 */
[----:B------:R-:W-:Y:S02]  /*42540*/  PRMT R4, R38, 0x5410, R9 ;  /* 0x0000541026047816 */ /* 0x000fe40000000009 */
[----:B------:R-:W-:Y:S01]  /*42550*/  PRMT R5, R26, 0x5410, R41 ;  /* 0x000054101a057816 */ /* 0x000fe20000000029 */
[----:B------:R-:W3:Y:S01]  /*42560*/  LDL.LU R9, [R1+0x254c] ;  /* 0x00254c0001097983 */ /* 0x000ee20000300800 */
[----:B------:R-:W-:-:S03]  /*42570*/  PRMT R7, R7, 0x5410, R2 ;  /* 0x0000541007077816 */ /* 0x000fc60000000002 */
[----:B------:R-:W4:Y:S04]  /*42580*/  LDL.LU R38, [R1+0x2548] ;  /* 0x0025480001267983 */ /* 0x000f280000300800 */
[----:B------:R-:W3:Y:S04]  /*42590*/  LDL.LU R41, [R1+0x2544] ;  /* 0x0025440001297983 */ /* 0x000ee80000300800 */
[----:B------:R-:W4:Y:S04]  /*425a0*/  LDL.LU R26, [R1+0x2540] ;  /* 0x00254000011a7983 */ /* 0x000f280000300800 */
[----:B------:R-:W3:Y:S04]  /*425b0*/  LDL.LU R36, [R1+0x253c] ;  /* 0x00253c0001247983 */ /* 0x000ee80000300800 */
[----:B------:R-:W4:Y:S04]  /*425c0*/  LDL.LU R2, [R1+0x830] ;  /* 0x0008300001027983 */ /* 0x000f280000300800 */
[----:B------:R0:W-:Y:S04]  /*425d0*/  STS.128 [R39+UR4+0x10000], R4 ;  /* 0x0100000427007988 */ /* 0x0001e80008000c04 */
[----:B0-----:R-:W3:Y:S01]  /*425e0*/  LDL.LU R39, [R1+0x2538] ;  /* 0x0025380001277983 */ /* 0x001ee20000300800 */
[----:B--2---:R-:W-:-:S02]  /*425f0*/  LOP3.LUT R4, R3, 0xffff, RZ, 0xc0, !PT ;  /* 0x0000ffff03047812 */ /* 0x004fc400078ec0ff */
[----:B----4-:R-:W-:Y:S02]  /*42600*/  LOP3.LUT R5, R2, 0xffff, RZ, 0xc0, !PT ;  /* 0x0000ffff02057812 */ /* 0x010fe400078ec0ff */
[----:B---3--:R-:W-:Y:S02]  /*42610*/  LOP3.LUT R3, R39, 0xffff, RZ, 0xc0, !PT ;  /* 0x0000ffff27037812 */ /* 0x008fe400078ec0ff */
[----:B------:R-:W-:Y:S02]  /*42620*/  PRMT R39, R5, 0x3340, R4 ;  /* 0x0000334005277816 */ /* 0x000fe40000000004 */
[----:B------:R-:W-:Y:S02]  /*42630*/  LOP3.LUT R4, R26, 0xffff, RZ, 0xc0, !PT ;  /* 0x0000ffff1a047812 */ /* 0x000fe400078ec0ff */
[----:B------:R-:W-:Y:S01]  /*42640*/  LOP3.LUT R5, R0, 0xffff, RZ, 0xc0, !PT ;  /* 0x0000ffff00057812 */ /* 0x000fe200078ec0ff */
[----:B------:R-:W2:Y:S04]  /*42650*/  LDL.LU R26, [R1+0x2534] ;  /* 0x00253400011a7983 */ /* 0x000ea80000300800 */
[----:B------:R-:W3:Y:S01]  /*42660*/  LDL R0, [R1+0x1d38] ;  /* 0x001d380001007983 */ /* 0x000ee20000100800 */
[----:B------:R-:W-:-:S04]  /*42670*/  LOP3.LUT R2, R36, 0xffff, RZ, 0xc0, !PT ;  /* 0x0000ffff24027812 */ /* 0x000fc800078ec0ff */
[----:B------:R-:W-:Y:S02]  /*42680*/  PRMT R36, R3, 0x3340, R2 ;  /* 0x0000334003247816 */ /* 0x000fe40000000002 */
[----:B------:R-:W-:Y:S02]  /*42690*/  LOP3.LUT R3, R41, 0xffff, RZ, 0xc0, !PT ;  /* 0x0000ffff29037812 */ /* 0x000fe400078ec0ff */
[----:B------:R-:W-:Y:S02]  /*426a0*/  LOP3.LUT R2, R38, 0xffff, RZ, 0xc0, !PT ;  /* 0x0000ffff26027812 */ /* 0x000fe400078ec0ff */
[----:B------:R-:W-:Y:S02]  /*426b0*/  PRMT R41, R5, 0x3340, R4 ;  /* 0x0000334005297816 */ /* 0x000fe40000000004 */
[----:B------:R-:W-:Y:S02]  /*426c0*/  PRMT R38, R3, 0x3340, R2 ;  /* 0x0000334003267816 */ /* 0x000fe40000000002 */
[----:B------:R-:W-:-:S02]  /*426d0*/  LOP3.LUT R5, R9, 0xffff, RZ, 0xc0, !PT ;  /* 0x0000ffff09057812 */ /* 0x000fc400078ec0ff */
[----:B------:R-:W-:Y:S01]  /*426e0*/  LOP3.LUT R4, R33, 0xffff, RZ, 0xc0, !PT ;  /* 0x0000ffff21047812 */ /* 0x000fe200078ec0ff */
[----:B------:R-:W4:Y:S01]  /*426f0*/  LDL.LU R9, [R1+0x2530] ;  /* 0x0025300001097983 */ /* 0x000f220000300800 */
[----:B------:R-:W-:Y:S02]  /*42700*/  LOP3.LUT R3, R29, 0xffff, RZ, 0xc0, !PT ;  /* 0x0000ffff1d037812 */ /* 0x000fe400078ec0ff */
[----:B------:R-:W-:Y:S01]  /*42710*/  LOP3.LUT R2, R40, 0xffff, RZ, 0xc0, !PT ;  /* 0x0000ffff28027812 */ /* 0x000fe200078ec0ff */
[----:B------:R-:W2:Y:S01]  /*42720*/  LDL.LU R33, [R1+0x252c] ;  /* 0x00252c0001217983 */ /* 0x000ea20000300800 */
[----:B------:R-:W-:Y:S02]  /*42730*/  PRMT R40, R5, 0x3340, R4 ;  /* 0x0000334005287816 */ /* 0x000fe40000000004 */
[----:B------:R-:W-:Y:S01]  /*42740*/  PRMT R6, R3, 0x3340, R2 ;  /* 0x0000334003067816 */ /* 0x000fe20000000002 */
[----:B------:R-:W2:Y:S01]  /*42750*/  LDL.LU R29, [R1+0x2528] ;  /* 0x00252800011d7983 */ /* 0x000ea20000300800 */
[----:B------:R-:W-:-:S02]  /*42760*/  LOP3.LUT R5, R32, 0xffff, RZ, 0xc0, !PT ;  /* 0x0000ffff20057812 */ /* 0x000fc400078ec0ff */
[----:B------:R-:W-:Y:S01]  /*42770*/  LOP3.LUT R4, R35, 0xffff, RZ, 0xc0, !PT ;  /* 0x0000ffff23047812 */ /* 0x000fe200078ec0ff */
[----:B------:R-:W2:Y:S01]  /*42780*/  LDL.LU R32, [R1+0x2524] ;  /* 0x0025240001207983 */ /* 0x000ea20000300800 */
[----:B------:R-:W-:Y:S02]  /*42790*/  LOP3.LUT R3, R34, 0xffff, RZ, 0xc0, !PT ;  /* 0x0000ffff22037812 */ /* 0x000fe400078ec0ff */
[----:B------:R-:W-:Y:S01]  /*427a0*/  LOP3.LUT R2, R37, 0xffff, RZ, 0xc0, !PT ;  /* 0x0000ffff25027812 */ /* 0x000fe200078ec0ff */
[----:B------:R-:W2:Y:S01]  /*427b0*/  LDL.LU R35, [R1+0x2520] ;  /* 0x0025200001237983 */ /* 0x000ea20000300800 */
[----:B------:R-:W-:Y:S02]  /*427c0*/  PRMT R7, R5, 0x3340, R4 ;  /* 0x0000334005077816 */ /* 0x000fe40000000004 */
[----:B------:R-:W-:Y:S01]  /*427d0*/  PRMT R2, R3, 0x3340, R2 ;  /* 0x0000334003027816 */ /* 0x000fe20000000002 */
[----:B------:R-:W2:Y:S01]  /*427e0*/  LDL.LU R34, [R1+0x251c] ;  /* 0x00251c0001227983 */ /* 0x000ea20000300800 */
[----:B------:R-:W-:-:S02]  /*427f0*/  PRMT R4, R39, 0x5410, R36 ;  /* 0x0000541027047816 */ /* 0x000fc40000000024 */
[----:B------:R-:W-:Y:S01]  /*42800*/  PRMT R5, R41, 0x5410, R38 ;  /* 0x0000541029057816 */ /* 0x000fe20000000026 */
[----:B------:R-:W2:Y:S01]  /*42810*/  LDL.LU R37, [R1+0x2518] ;  /* 0x0025180001257983 */ /* 0x000ea20000300800 */
[----:B------:R-:W-:Y:S02]  /*42820*/  PRMT R6, R40, 0x5410, R6 ;  /* 0x0000541028067816 */ /* 0x000fe40000000006 */
[----:B------:R-:W-:Y:S01]  /*42830*/  PRMT R7, R7, 0x5410, R2 ;  /* 0x0000541007077816 */ /* 0x000fe20000000002 */
[----:B------:R-:W2:Y:S01]  /*42840*/  LDL.LU R36, [R1+0x2514] ;  /* 0x0025140001247983 */ /* 0x000ea20000300800 */
[----:B------:R-:W-:Y:S02]  /*42850*/  LOP3.LUT R3, R53, 0xffff, RZ, 0xc0, !PT ;  /* 0x0000ffff35037812 */ /* 0x000fe400078ec0ff */
[----:B------:R-:W-:Y:S01]  /*42860*/  LOP3.LUT R2, R52, 0xffff, RZ, 0xc0, !PT ;  /* 0x0000ffff34027812 */ /* 0x000fe200078ec0ff */
[----:B------:R-:W2:Y:S03]  /*42870*/  LDL.LU R39, [R1+0x2510] ;  /* 0x0025100001277983 */ /* 0x000ea60000300800 */
[----:B------:R-:W-:Y:S01]  /*42880*/  PRMT R53, R3, 0x3340, R2 ;  /* 0x0000334003357816 */ /* 0x000fe20000000002 */
[----:B------:R-:W2:Y:S01]  /*42890*/  LDL.LU R38, [R1+0x250c] ;  /* 0x00250c0001267983 */ /* 0x000ea20000300800 */
[----:B------:R-:W-:-:S02]  /*428a0*/  LOP3.LUT R3, R55, 0xffff, RZ, 0xc0, !PT ;  /* 0x0000ffff37037812 */ /* 0x000fc400078ec0ff */
[----:B------:R-:W-:Y:S01]  /*428b0*/  LOP3.LUT R2, R54, 0xffff, RZ, 0xc0, !PT ;  /* 0x0000ffff36027812 */ /* 0x000fe200078ec0ff */
[----:B------:R-:W2:Y:S03]  /*428c0*/  LDL.LU R41, [R1+0x2508] ;  /* 0x0025080001297983 */ /* 0x000ea60000300800 */
[----:B------:R-:W-:Y:S01]  /*428d0*/  PRMT R55, R3, 0x3340, R2 ;  /* 0x0000334003377816 */ /* 0x000fe20000000002 */
[----:B------:R-:W2:Y:S01]  /*428e0*/  LDL.LU R40, [R1+0x2504] ;  /* 0x0025040001287983 */ /* 0x000ea20000300800 */
[----:B------:R-:W-:Y:S02]  /*428f0*/  LOP3.LUT R3, R24, 0xffff, RZ, 0xc0, !PT ;  /* 0x0000ffff18037812 */ /* 0x000fe400078ec0ff */
[----:B------:R-:W-:Y:S01]  /*42900*/  LOP3.LUT R2, R124, 0xffff, RZ, 0xc0, !PT ;  /* 0x0000ffff7c027812 */ /* 0x000fe200078ec0ff */
[----:B---3--:R0:W-:Y:S02]  /*42910*/  STS.128 [R0+UR4+0x10000], R4 ;  /* 0x0100000400007988 */ /* 0x0081e40008000c04 */
[----:B0-----:R-:W-:-:S02]  /*42920*/  LOP3.LUT R5, R43, 0xffff, RZ, 0xc0, !PT ;  /* 0x0000ffff2b057812 */ /* 0x001fc400078ec0ff */
[----:B------:R-:W-:Y:S01]  /*42930*/  LOP3.LUT R4, R42, 0xffff, RZ, 0xc0, !PT ;  /* 0x0000ffff2a047812 */ /* 0x000fe200078ec0ff */
[----:B------:R-:W3:Y:S03]  /*42940*/  LDL.LU R43, [R1+0x2500] ;  /* 0x00250000012b7983 */ /* 0x000ee60000300800 */
[----:B------:R-:W-:Y:S01]  /*42950*/  PRMT R52, R5, 0x3340, R4 ;  /* 0x0000334005347816 */ /* 0x000fe20000000004 */
[----:B------:R-:W3:Y:S01]  /*42960*/  LDL.LU R42, [R1+0x24fc] ;  /* 0x0024fc00012a7983 */ /* 0x000ee20000300800 */
[----:B------:R-:W-:Y:S02]  /*42970*/  LOP3.LUT R5, R45, 0xffff, RZ, 0xc0, !PT ;  /* 0x0000ffff2d057812 */ /* 0x000fe400078ec0ff */
[----:B------:R-:W-:Y:S01]  /*42980*/  LOP3.LUT R4, R44, 0xffff, RZ, 0xc0, !PT ;  /* 0x0000ffff2c047812 */ /* 0x000fe200078ec0ff */
[----:B------:R-:W3:Y:S03]  /*42990*/  LDL.LU R45, [R1+0x24f8] ;  /* 0x0024f800012d7983 */ /* 0x000ee60000300800 */
[----:B------:R-:W-:Y:S01]  /*429a0*/  PRMT R54, R5, 0x3340, R4 ;  /* 0x0000334005367816 */ /* 0x000fe20000000004 */
[----:B------:R-:W3:Y:S01]  /*429b0*/  LDL.LU R44, [R1+0x24f4] ;  /* 0x0024f400012c7983 */ /* 0x000ee20000300800 */
[----:B------:R-:W-:-:S02]  /*429c0*/  LOP3.LUT R5, R47, 0xffff, RZ, 0xc0, !PT ;  /* 0x0000ffff2f057812 */ /* 0x000fc400078ec0ff */
[----:B------:R-:W-:Y:S01]  /*429d0*/  LOP3.LUT R4, R46, 0xffff, RZ, 0xc0, !PT ;  /* 0x0000ffff2e047812 */ /* 0x000fe200078ec0ff */
[----:B------:R-:W3:Y:S01]  /*429e0*/  LDL.LU R47, [R1+0x24f0] ;  /* 0x0024f000012f7983 */ /* 0x000ee20000300800 */
[----:B------:R-:W-:Y:S02]  /*429f0*/  PRMT R6, R3, 0x3340, R2 ;  /* 0x0000334003067816 */ /* 0x000fe40000000002 */
[----:B------:R-:W-:Y:S01]  /*42a00*/  PRMT R124, R5, 0x3340, R4 ;  /* 0x00003340057c7816 */ /* 0x000fe20000000004 */
[----:B------:R-:W3:Y:S01]  /*42a10*/  LDL.LU R46, [R1+0x24ec] ;  /* 0x0024ec00012e7983 */ /* 0x000ee20000300800 */
[----:B------:R-:W-:Y:S02]  /*42a20*/  LOP3.LUT R3, R51, 0xffff, RZ, 0xc0, !PT ;  /* 0x0000ffff33037812 */ /* 0x000fe400078ec0ff */
[----:B------:R-:W-:Y:S01]  /*42a30*/  LOP3.LUT R5, R49, 0xffff, RZ, 0xc0, !PT ;  /* 0x0000ffff31057812 */ /* 0x000fe200078ec0ff */
[----:B------:R-:W2:Y:S01]  /*42a40*/  LDL R0, [R1+0x1d34] ;  /* 0x001d340001007983 */ /* 0x000ea20000100800 */
[----:B------:R-:W-:-:S02]  /*42a50*/  LOP3.LUT R2, R50, 0xffff, RZ, 0xc0, !PT ;  /* 0x0000ffff32027812 */ /* 0x000fc400078ec0ff */
[----:B------:R-:W-:Y:S01]  /*42a60*/  LOP3.LUT R4, R48, 0xffff, RZ, 0xc0, !PT ;  /* 0x0000ffff30047812 */ /* 0x000fe200078ec0ff */
[----:B------:R-:W3:Y:S01]  /*42a70*/  LDL.LU R24, [R1+0x938] ;  /* 0x0009380001187983 */ /* 0x000ee20000300800 */
[----:B------:R-:W-:-:S03]  /*42a80*/  PRMT R2, R3, 0x3340, R2 ;  /* 0x0000334003027816 */ /* 0x000fc60000000002 */
[----:B------:R-:W2:Y:S04]  /*42a90*/  LDL.LU R49, [R1+0x24e8] ;  /* 0x0024e80001317983 */ /* 0x000ea80000300800 */
[----:B------:R-:W2:Y:S04]  /*42aa0*/  LDL.LU R48, [R1+0x24e4] ;  /* 0x0024e40001307983 */ /* 0x000ea80000300800 */
[----:B------:R-:W2:Y:S04]  /*42ab0*/  LDL.LU R51, [R1+0x24e0] ;  /* 0x0024e00001337983 */ /* 0x000ea80000300800 */
[----:B------:R-:W2:Y:S04]  /*42ac0*/  LDL.LU R50, [R1+0x24dc] ;  /* 0x0024dc0001327983 */ /* 0x000ea80000300800 */
[----:B------:R-:W2:Y:S01]  /*42ad0*/  LDL R3, [R1+0x934] ;  /* 0x0009340001037983 */ /* 0x000ea20000100800 */
[----:B------:R-:W-:-:S02]  /*42ae0*/  PRMT R7, R5, 0x3340, R4 ;  /* 0x0000334005077816 */ /* 0x000fc40000000004 */
[----:B----4-:R-:W-:Y:S02]  /*42af0*/  PRMT R9, RZ, 0x7610, R9 ;  /* 0x00007610ff097816 */ /* 0x010fe40000000009 */
[----:B------:R-:W-:Y:S02]  /*42b00*/  PRMT R7, R7, 0x5410, R2 ;  /* 0x0000541007077816 */ /* 0x000fe40000000002 */
[----:B------:R-:W-:Y:S02]  /*42b10*/  PRMT R6, R124, 0x5410, R6 ;  /* 0x000054107c067816 */ /* 0x000fe40000000006 */
[----:B------:R-:W0:Y:S01]  /*42b20*/  S2R R124, SR_TID.X ;  /* 0x00000000007c7919 */ /* 0x000e220000002100 */
[----:B------:R-:W-:Y:S02]  /*42b30*/  PRMT R4, R52, 0x5410, R53 ;  /* 0x0000541034047816 */ /* 0x000fe40000000035 */
[----:B------:R-:W-:Y:S01]  /*42b40*/  PRMT R5, R54, 0x5410, R55 ;  /* 0x0000541036057816 */ /* 0x000fe20000000037 */
[----:B------:R-:W4:Y:S04]  /*42b50*/  LDL.LU R53, [R1+0x24d8] ;  /* 0x0024d80001357983 */ /* 0x000f280000300800 */
[----:B------:R-:W4:Y:S04]  /*42b60*/  LDL.LU R52, [R1+0x24d4] ;  /* 0x0024d40001347983 */ /* 0x000f280000300800 */
[----:B------:R-:W4:Y:S04]  /*42b70*/  LDL.LU R55, [R1+0x24d0] ;  /* 0x0024d00001377983 */ /* 0x000f280000300800 */
[----:B------:R-:W4:Y:S01]  /*42b80*/  LDL.LU R54, [R1+0x24cc] ;  /* 0x0024cc0001367983 */ /* 0x000f220000300800 */
[----:B---3--:R-:W-:-:S05]  /*42b90*/  @!P0 IMAD.MOV.U32 R2, RZ, RZ, R24 ;  /* 0x000000ffff028224 */ /* 0x008fca00078e0018 */
[----:B--2---:R1:W2:Y:S04]  /*42ba0*/  @!P0 LDG.E.U8 R9, desc[UR6][R2.64] ;  /* 0x0000000602098981 */ /* 0x0042a8000c1e1100 */
[----:B------:R0:W-:Y:S02]  /*42bb0*/  STS.128 [R0+UR4+0x10000], R4 ;  /* 0x0100000400007988 */ /* 0x0001e40008000c04 */
[----:B0-----:R-:W-:-:S05]  /*42bc0*/  LOP3.LUT R0, R124, 0x7f, RZ, 0xc0, !PT ;  /* 0x0000007f7c007812 */ /* 0x001fca00078ec0ff */
[----:B------:R0:W-:Y:S04]  /*42bd0*/  STS.U8 [R0+UR4], R57 ;  /* 0x0000003900007988 */ /* 0x0001e80008000004 */
[----:B------:R3:W-:Y:S04]  /*42be0*/  STS.U8 [R0+UR4+0x400], R56 ;  /* 0x0004003800007988 */ /* 0x0007e80008000004 */
        /* <DEDUP_REMOVED lines=49> */
[----:B------:R4:W-:Y:S01]  /*42f00*/  STS.U8 [R0+UR4+0xcc00], R106 ;  /* 0x00cc006a00007988 */ /* 0x0009e20008000004 */
[----:B------:R-:W-:-:S03]  /*42f10*/  LOP3.LUT R124, R124, 0x7f, RZ, 0xc0, !PT ;  /* 0x0000007f7c7c7812 */ /* 0x000fc600078ec0ff */
[----:B------:R4:W-:Y:S04]  /*42f20*/  STS.U8 [R0+UR4+0xd000], R109 ;  /* 0x00d0006d00007988 */ /* 0x0009e80008000004 */
[----:B------:R4:W-:Y:S04]  /*42f30*/  STS.U8 [R0+UR4+0xd400], R108 ;  /* 0x00d4006c00007988 */ /* 0x0009e80008000004 */
[----:B------:R4:W-:Y:S04]  /*42f40*/  STS.U8 [R0+UR4+0xd800], R111 ;  /* 0x00d8006f00007988 */ /* 0x0009e80008000004 */
[----:B------:R4:W-:Y:S01]  /*42f50*/  STS.U8 [R0+UR4+0xdc00], R110 ;  /* 0x00dc006e00007988 */ /* 0x0009e20008000004 */
[----:B-1----:R-:W-:-:S03]  /*42f60*/  LOP3.LUT R3, R124, 0x10, RZ, 0x3c, !PT ;  /* 0x000000107c037812 */ /* 0x002fc600078e3cff */
        /* <DEDUP_REMOVED lines=12> */
[----:B------:R-:W-:Y:S04]  /*43030*/  STS.U8 [R3+UR4+0x1080], R150 ;  /* 0x0010809603007988 */ /* 0x000fe80008000004 */
        /* <DEDUP_REMOVED lines=49> */
[----:B--2---:R-:W-:Y:S04]  /*43350*/  STL [R1+0x21dc], R9 ;  /* 0x0021dc0901007387 */ /* 0x004fe80000100800 */
[----:B------:R-:W-:Y:S04]  /*43360*/  STS.U8 [R3+UR4+0xd880], R220 ;  /* 0x00d880dc03007988 */ /* 0x000fe80008000004 */
[----:B0-----:R-:W2:Y:S04]  /*43370*/  LDL.LU R57, [R1+0x24c8] ;  /* 0x0024c80001397983 */ /* 0x001ea80000300800 */
[----:B------:R-:W-:Y:S01]  /*43380*/  STS.U8 [R3+UR4+0xdc80], R219 ;  /* 0x00dc80db03007988 */ /* 0x000fe20008000004 */
[----:B------:R-:W-:-:S03]  /*43390*/  LOP3.LUT R2, R124, 0x20, RZ, 0x3c, !PT ;  /* 0x000000207c027812 */ /* 0x000fc600078e3cff */
[----:B---3--:R-:W3:Y:S04]  /*433a0*/  LDL.LU R56, [R1+0x24c4] ;  /* 0x0024c40001387983 */ /* 0x008ee80000300800 */
[----:B------:R-:W-:Y:S04]  /*433b0*/  STS.U8 [R3+UR4+0xe080], R218 ;  /* 0x00e080da03007988 */ /* 0x000fe80008000004 */
[----:B----4-:R-:W4:Y:S04]  /*433c0*/  LDL.LU R59, [R1+0x24c0] ;  /* 0x0024c000013b7983 */ /* 0x010f280000300800 */
[----:B------:R-:W-:Y:S04]  /*433d0*/  STS.U8 [R3+UR4+0xe480], R217 ;  /* 0x00e480d903007988 */ /* 0x000fe80008000004 */
[----:B------:R-:W2:Y:S04]  /*433e0*/  LDL.LU R58, [R1+0x24bc] ;  /* 0x0024bc00013a7983 */ /* 0x000ea80000300800 */
[----:B------:R-:W-:Y:S04]  /*433f0*/  STS.U8 [R3+UR4+0xe880], R216 ;  /* 0x00e880d803007988 */ /* 0x000fe80008000004 */
[----:B------:R-:W3:Y:S04]  /*43400*/  LDL.LU R61, [R1+0x24b8] ;  /* 0x0024b800013d7983 */ /* 0x000ee80000300800 */
[----:B------:R-:W-:Y:S04]  /*43410*/  STS.U8 [R3+UR4+0xec80], R215 ;  /* 0x00ec80d703007988 */ /* 0x000fe80008000004 */
[----:B------:R-:W4:Y:S04]  /*43420*/  LDL.LU R60, [R1+0x24b4] ;  /* 0x0024b400013c7983 */ /* 0x000f280000300800 */
[----:B------:R-:W-:Y:S04]  /*43430*/  STS.U8 [R3+UR4+0xf080], R214 ;  /* 0x00f080d603007988 */ /* 0x000fe80008000004 */
[----:B------:R-:W2:Y:S04]  /*43440*/  LDL.LU R63, [R1+0x24b0] ;  /* 0x0024b000013f7983 */ /* 0x000ea80000300800 */
[----:B------:R-:W-:Y:S04]  /*43450*/  STS.U8 [R3+UR4+0xf480], R213 ;  /* 0x00f480d503007988 */ /* 0x000fe80008000004 */
[----:B------:R-:W3:Y:S04]  /*43460*/  LDL.LU R62, [R1+0x24ac] ;  /* 0x0024ac00013e7983 */ /* 0x000ee80000300800 */
[----:B------:R-:W-:Y:S04]  /*43470*/  STS.U8 [R3+UR4+0xf880], R212 ;  /* 0x00f880d403007988 */ /* 0x000fe80008000004 */
[----:B------:R-:W4:Y:S04]  /*43480*/  LDL.LU R65, [R1+0x24a8] ;  /* 0x0024a80001417983 */ /* 0x000f280000300800 */
[----:B------:R0:W-:Y:S04]  /*43490*/  STS.U8 [R3+UR4+0xfc80], R207 ;  /* 0x00fc80cf03007988 */ /* 0x0001e80008000004 */
        /* <DEDUP_REMOVED lines=94> */
[----:B-1----:R-:W4:Y:S04]  /*43a80*/  LDL.LU R113, [R1+0x23e8] ;  /* 0x0023e80001717983 */ /* 0x002f280000300800 */
        /* <DEDUP_REMOVED lines=23> */
[----:B------:R-:W-:Y:S04]  /*43c00*/  STS.U8 [R2+UR4+0xed00], R22 ;  /* 0x00ed001602007988 */ /* 0x000fe80008000004 */
[----:B------:R-:W-:Y:S04]  /*43c10*/  STS.U8 [R2+UR4+0xf100], R21 ;  /* 0x00f1001502007988 */ /* 0x000fe80008000004 */
[----:B------:R-:W-:Y:S04]  /*43c20*/  STS.U8 [R2+UR4+0xf500], R20 ;  /* 0x00f5001402007988 */ /* 0x000fe80008000004 */
[----:B------:R-:W-:Y:S04]  /*43c30*/  STS.U8 [R2+UR4+0xf900], R19 ;  /* 0x00f9001302007988 */ /* 0x000fe80008000004 */
[----:B------:R1:W-:Y:S04]  /*43c40*/  STS.U8 [R2+UR4+0xfd00], R14 ;  /* 0x00fd000e02007988 */ /* 0x0003e80008000004 */
[----:B0-----:R-:W4:Y:S04]  /*43c50*/  LDL R3, [R1+0x1118] ;  /* 0x0011180001037983 */ /* 0x001f280000100800 */
[----:B-1----:R-:W4:Y:S04]  /*43c60*/  LDL R2, [R1+0x1d1c] ;  /* 0x001d1c0001027983 */ /* 0x002f280000100800 */
[----:B------:R-:W2:Y:S04]  /*43c70*/  LDL.LU R125, [R1+0x185c] ;  /* 0x00185c00017d7983 */ /* 0x000ea80000300800 */
[----:B------:R-:W2:Y:S04]  /*43c80*/  LDL.LU R126, [R1+0x1830] ;  /* 0x00183000017e7983 */ /* 0x000ea80000300800 */
[----:B------:R-:W2:Y:S04]  /*43c90*/  LDL.LU R127, [R1+0x1854] ;  /* 0x00185400017f7983 */ /* 0x000ea80000300800 */
[----:B------:R-:W2:Y:S01]  /*43ca0*/  LDL.LU R128, [R1+0x1828] ;  /* 0x0018280001807983 */ /* 0x000ea20000300800 */
[----:B------:R-:W-:-:S03]  /*43cb0*/  LOP3.LUT R124, R0, 0x30, RZ, 0x3c, !PT ;  /* 0x00000030007c7812 */ /* 0x000fc600078e3cff */
        /* <DEDUP_REMOVED lines=8> */
[----:B------:R-:W2:Y:S01]  /*43d40*/  LDL.LU R143, [R1+0x1814] ;  /* 0x00181400018f7983 */ /* 0x000ea20000300800 */
[----:B---3--:R-:W-:-:S03]  /*43d50*/  PRMT R122, RZ, 0x7610, R122 ;  /* 0x00007610ff7a7816 */ /* 0x008fc6000000007a */
[----:B------:R-:W-:Y:S04]  /*43d60*/  STS.U8 [R124+UR4+0x180], R18 ;  /* 0x000180127c007988 */ /* 0x000fe80008000004 */
[----:B------:R-:W3:Y:S04]  /*43d70*/  LDL.LU R144, [R1+0x17e8] ;  /* 0x0017e80001907983 */ /* 0x000ee80000300800 */
[----:B----4-:R-:W4:Y:S04]  /*43d80*/  @!P0 LDG.E.U8 R122, desc[UR6][R2.64] ;  /* 0x00000006027a8981 */ /* 0x010f28000c1e1100 */
[----:B------:R-:W-:Y:S04]  /*43d90*/  STS.U8 [R124+UR4+0x580], R17 ;  /* 0x000580117c007988 */ /* 0x000fe80008000004 */
[----:B------:R-:W3:Y:S04]  /*43da0*/  LDL.LU R145, [R1+0x180c] ;  /* 0x00180c0001917983 */ /* 0x000ee80000300800 */
        /* <DEDUP_REMOVED lines=8> */
[----:B------:R0:W-:Y:S04]  /*43e30*/  STS.U8 [R124+UR4+0x1980], R11 ;  /* 0x0019800b7c007988 */ /* 0x0001e80008000004 */
[----:B0-----:R-:W2:Y:S04]  /*43e40*/  LDL.LU R124, [R1+0x23b8] ;  /* 0x0023b800017c7983 */ /* 0x001ea80000300800 */
[----:B----4-:R0:W-:Y:S04]  /*43e50*/  STL [R1+0x924], R122 ;  /* 0x0009247a01007387 */ /* 0x0101e80000100800 */
[----:B0-----:R-:W4:Y:S04]  /*43e60*/  LDL.LU R122, [R1+0x23b4] ;  /* 0x0023b400017a7983 */ /* 0x001f280000300800 */
[----:B------:R-:W3:Y:S04]  /*43e70*/  LDL R2, [R1+0x1114] ;  /* 0x0011140001027983 */ /* 0x000ee80000100800 */
[----:B------:R-:W3:Y:S01]  /*43e80*/  LDL R3, [R1+0x1d18] ;  /* 0x001d180001037983 */ /* 0x000ee20000100800 */
[----:B--2---:R-:W-:-:S02]  /*43e90*/  PRMT R124, RZ, 0x7610, R124 ;  /* 0x00007610ff7c7816 */ /* 0x004fc4000000007c */
[----:B---3--:R-:W-:-:S04]  /*43ea0*/  @!P0 LOP3.LUT R3, R3, R2, RZ, 0x3c, !PT ;  /* 0x0000000203038212 */ /* 0x008fc800078e3cff */
[----:B------:R-:W-:-:S04]  /*43eb0*/  @!P0 LOP3.LUT R2, R3, R2, RZ, 0x3c, !PT ;  /* 0x0000000203028212 */ /* 0x000fc800078e3cff */
[----:B------:R-:W-:-:S05]  /*43ec0*/  @!P0 LOP3.LUT R3, R3, R2, RZ, 0x3c, !PT ;  /* 0x0000000203038212 */ /* 0x000fca00078e3cff */
[----:B------:R-:W2:Y:S04]  /*43ed0*/  @!P0 LDG.E.U8 R124, desc[UR6][R2.64] ;  /* 0x00000006027c8981 */ /* 0x000ea8000c1e1100 */
[----:B--2---:R0:W-:Y:S04]  /*43ee0*/  STL [R1+0x920], R124 ;  /* 0x0009207c01007387 */ /* 0x0041e80000100800 */
[----:B0-----:R-:W2:Y:S04]  /*43ef0*/  LDL.LU R124, [R1+0x23b0] ;  /* 0x0023b000017c7983 */ /* 0x001ea80000300800 */
[----:B------:R-:W3:Y:S04]  /*43f00*/  LDL R2, [R1+0x1110] ;  /* 0x0011100001027983 */ /* 0x000ee80000100800 */
[----:B------:R-:W3:Y:S01]  /*43f10*/  LDL R3, [R1+0x1d14] ;  /* 0x001d140001037983 */ /* 0x000ee20000100800 */
[----:B----4-:R-:W-:-:S02]  /*43f20*/  PRMT R122, RZ, 0x7610, R122 ;  /* 0x00007610ff7a7816 */ /* 0x010fc4000000007a */
[----:B---3--:R-:W-:-:S04]  /*43f30*/  @!P0 LOP3.LUT R3, R3, R2, RZ, 0x3c, !PT ;  /* 0x0000000203038212 */ /* 0x008fc800078e3cff */
[----:B------:R-:W-:-:S04]  /*43f40*/  @!P0 LOP3.LUT R2, R3, R2, RZ, 0x3c, !PT ;  /* 0x0000000203028212 */ /* 0x000fc800078e3cff */
[----:B------:R-:W-:-:S05]  /*43f50*/  @!P0 LOP3.LUT R3, R3, R2, RZ, 0x3c, !PT ;  /* 0x0000000203038212 */ /* 0x000fca00078e3cff */
[----:B------:R-:W3:Y:S04]  /*43f60*/  @!P0 LDG.E.U8 R122, desc[UR6][R2.64] ;  /* 0x00000006027a8981 */ /* 0x000ee8000c1e1100 */
[----:B---3--:R0:W-:Y:S04]  /*43f70*/  STL [R1+0x91c], R122 ;  /* 0x00091c7a01007387 */ /* 0x0081e80000100800 */
[----:B0-----:R-:W3:Y:S04]  /*43f80*/  LDL.LU R122, [R1+0x23ac] ;  /* 0x0023ac00017a7983 */ /* 0x001ee80000300800 */
[----:B------:R-:W4:Y:S04]  /*43f90*/  LDL R2, [R1+0x1d0c] ;  /* 0x001d0c0001027983 */ /* 0x000f280000100800 */
[----:B------:R-:W4:Y:S01]  /*43fa0*/  LDL R3, [R1+0x1d10] ;  /* 0x001d100001037983 */ /* 0x000f220000100800 */
[----:B--2---:R-:W-:-:S02]  /*43fb0*/  PRMT R124, RZ, 0x7610, R124 ;  /* 0x00007610ff7c7816 */ /* 0x004fc4000000007c */
[----:B----4-:R-:W-:-:S04]  /*43fc0*/  @!P0 LOP3.LUT R3, R3, R2, RZ, 0x3c, !PT ;  /* 0x0000000203038212 */ /* 0x010fc800078e3cff */
[----:B------:R-:W-:-:S04]  /*43fd0*/  @!P0 LOP3.LUT R2, R3, R2, RZ, 0x3c, !PT ;  /* 0x0000000203028212 */ /* 0x000fc800078e3cff */
[----:B------:R-:W-:-:S05]  /*43fe0*/  @!P0 LOP3.LUT R3, R3, R2, RZ, 0x3c, !PT ;  /* 0x0000000203038212 */ /* 0x000fca00078e3cff */
[----:B------:R-:W2:Y:S04]  /*43ff0*/  @!P0 LDG.E.U8 R124, desc[UR6][R2.64] ;  /* 0x00000006027c8981 */ /* 0x000ea8000c1e1100 */
[----:B--2---:R0:W-:Y:S04]  /*44000*/  STL [R1+0x918], R124 ;  /* 0x0009187c01007387 */ /* 0x0041e80000100800 */
[----:B0-----:R-:W2:Y:S04]  /*44010*/  LDL.LU R124, [R1+0x23a8] ;  /* 0x0023a800017c7983 */ /* 0x001ea80000300800 */
[----:B------:R-:W4:Y:S04]  /*44020*/  LDL R2, [R1+0x1ce4] ;  /* 0x001ce40001027983 */ /* 0x000f280000100800 */
[----:B------:R-:W4:Y:S01]  /*44030*/  LDL R3, [R1+0x1ce8] ;  /* 0x001ce80001037983 */ /* 0x000f220000100800 */
[----:B---3--:R-:W-:-:S02]  /*44040*/  PRMT R122, RZ, 0x7610, R122 ;  /* 0x00007610ff7a7816 */ /* 0x008fc4000000007a */
[----:B----4-:R-:W-:-:S04]  /*44050*/  @!P0 LOP3.LUT R3, R3, R2, RZ, 0x3c, !PT ;  /* 0x0000000203038212 */ /* 0x010fc800078e3cff */
        /* <DEDUP_REMOVED lines=61> */
[----:B------:R-:W-:-:S02]  /*44430*/  PRMT R123, RZ, 0x7610, R123 ;  /* 0x00007610ff7b7816 */ /* 0x000fc4000000007b */
[----:B----4-:R-:W-:-:S04]  /*44440*/  @!P0 LOP3.LUT R3, R3, R2, RZ, 0x3c, !PT ;  /* 0x0000000203038212 */ /* 0x010fc800078e3cff */
[----:B------:R-:W-:-:S04]  /*44450*/  @!P0 LOP3.LUT R2, R3, R2, RZ, 0x3c, !PT ;  /* 0x0000000203028212 */ /* 0x000fc800078e3cff */
[----:B------:R-:W-:-:S05]  /*44460*/  @!P0 LOP3.LUT R3, R3, R2, RZ, 0x3c, !PT ;  /* 0x0000000203038212 */ /* 0x000fca00078e3cff */
[----:B------:R-:W4:Y:S04]  /*44470*/  @!P0 LDG.E.U8 R123, desc[UR6][R2.64] ;  /* 0x00000006027b8981 */ /* 0x000f28000c1e1100 */
[----:B----4-:R0:W-:Y:S04]  /*44480*/  STL [R1+0x8f8], R123 ;  /* 0x0008f87b01007387 */ /* 0x0101e80000100800 */
        /* <DEDUP_REMOVED lines=9> */
[----:B0-----:R-:W4:Y:S04]  /*44520*/  LDL.LU R120, [R1+0x2384] ;  /* 0x0023840001787983 */ /* 0x001f280000300800 */
[----:B------:R-:W2:Y:S04]  /*44530*/  LDL R2, [R1+0x1c5c] ;  /* 0x001c5c0001027983 */ /* 0x000ea80000100800 */
[----:B------:R-:W2:Y:S01]  /*44540*/  LDL R3, [R1+0x1c60] ;  /* 0x001c600001037983 */ /* 0x000ea20000100800 */
[----:B------:R-:W-:-:S02]  /*44550*/  PRMT R121, RZ, 0x7610, R121 ;  /* 0x00007610ff797816 */ /* 0x000fc40000000079 */
[----:B--2---:R-:W-:-:S04]  /*44560*/  @!P0 LOP3.LUT R3, R3, R2, RZ, 0x3c, !PT ;  /* 0x0000000203038212 */ /* 0x004fc800078e3cff */
[----:B------:R-:W-:-:S04]  /*44570*/  @!P0 LOP3.LUT R2, R3, R2, RZ, 0x3c, !PT ;  /* 0x0000000203028212 */ /* 0x000fc800078e3cff */
[----:B------:R-:W-:-:S05]  /*44580*/  @!P0 LOP3.LUT R3, R3, R2, RZ, 0x3c, !PT ;  /* 0x0000000203038212 */ /* 0x000fca00078e3cff */
[----:B------:R-:W2:Y:S04]  /*44590*/  @!P0 LDG.E.U8 R121, desc[UR6][R2.64] ;  /* 0x0000000602798981 */ /* 0x000ea8000c1e1100 */
[----:B--2---:R0:W-:Y:S04]  /*445a0*/  STL [R1+0x8f0], R121 ;  /* 0x0008f07901007387 */ /* 0x0041e80000100800 */
        /* <DEDUP_REMOVED lines=9> */
[----:B0-----:R-:W2:Y:S04]  /*44640*/  LDL.LU R118, [R1+0x237c] ;  /* 0x00237c0001767983 */ /* 0x001ea80000300800 */
[----:B------:R-:W3:Y:S04]  /*44650*/  LDL R2, [R1+0x1c4c] ;  /* 0x001c4c0001027983 */ /* 0x000ee80000100800 */
[----:B------:R-:W3:Y:S01]  /*44660*/  LDL R3, [R1+0x1c50] ;  /* 0x001c500001037983 */ /* 0x000ee20000100800 */
[----:B------:R-:W-:-:S02]  /*44670*/  PRMT R119, RZ, 0x7610, R119 ;  /* 0x00007610ff777816 */ /* 0x000fc40000000077 */
[----:B---3--:R-:W-:-:S04]  /*44680*/  @!P0 LOP3.LUT R3, R3, R2, RZ, 0x3c, !PT ;  /* 0x0000000203038212 */ /* 0x008fc800078e3cff */
[----:B------:R-:W-:-:S04]  /*44690*/  @!P0 LOP3.LUT R2, R3, R2, RZ, 0x3c, !PT ;  /* 0x0000000203028212 */ /* 0x000fc800078e3cff */
[----:B------:R-:W-:-:S05]  /*446a0*/  @!P0 LOP3.LUT R3, R3, R2, RZ, 0x3c, !PT ;  /* 0x0000000203038212 */ /* 0x000fca00078e3cff */
[----:B------:R-:W3:Y:S04]  /*446b0*/  @!P0 LDG.E.U8 R119, desc[UR6][R2.64] ;  /* 0x0000000602778981 */ /* 0x000ee8000c1e1100 */
[----:B---3--:R0:W-:Y:S04]  /*446c0*/  STL [R1+0x8e8], R119 ;  /* 0x0008e87701007387 */ /* 0x0081e80000100800 */
        /* <DEDUP_REMOVED lines=169> */
[----:B------:R0:W3:Y:S04]  /*45160*/  @!P0 LDG.E.U8 R29, desc[UR6][R2.64] ;  /* 0x00000006021d8981 */ /* 0x0000e8000c1e1100 */
[----:B------:R-:W0:Y:S04]  /*45170*/  LDL R2, [R1+0x1b1c] ;  /* 0x001b1c0001027983 */ /* 0x000e280000100800 */
[----:B------:R-:W0:Y:S01]  /*45180*/  LDL R3, [R1+0x1b20] ;  /* 0x001b200001037983 */ /* 0x000e220000100800 */
[----:B------:R-:W-:Y:S02]  /*45190*/  PRMT R98, RZ, 0x7610, R98 ;  /* 0x00007610ff627816 */ /* 0x000fe40000000062 */
[----:B0-----:R-:W-:-:S04]  /*451a0*/  @!P0 LOP3.LUT R3, R3, R2, RZ, 0x3c, !PT ;  /* 0x0000000203038212 */ /* 0x001fc800078e3cff */
[----:B------:R-:W-:-:S04]  /*451b0*/  @!P0 LOP3.LUT R2, R3, R2, RZ, 0x3c, !PT ;  /* 0x0000000203028212 */ /* 0x000fc800078e3cff */
[----:B------:R-:W-:-:S05]  /*451c0*/  @!P0 LOP3.LUT R3, R3, R2, RZ, 0x3c, !PT ;  /* 0x0000000203038212 */ /* 0x000fca00078e3cff */
[----:B------:R-:W4:Y:S04]  /*451d0*/  @!P0 LDG.E.U8 R98, desc[UR6][R2.64] ;  /* 0x0000000602628981 */ /* 0x000f28000c1e1100 */
[----:B---3--:R0:W-:Y:S04]  /*451e0*/  STL [R1+0x89c], R29 ;  /* 0x00089c1d01007387 */ /* 0x0081e80000100800 */
[----:B0-----:R-:W3:Y:S04]  /*451f0*/  LDL.LU R29, [R1+0x1ae0] ;  /* 0x001ae000011d7983 */ /* 0x001ee80000300800 */
        /* <DEDUP_REMOVED lines=35> */
[----:B------:R-:W3:Y:S01]  /*45430*/  @!P0 LDG.E.U8 R94, desc[UR6][R2.64] ;  /* 0x00000006025e8981 */ /* 0x000ee2000c1e1100 */
[----:B------:R-:W-:-:S03]  /*45440*/  PRMT R95, RZ, 0x7610, R95 ;  /* 0x00007610ff5f7816 */ /* 0x000fc6000000005f */
[----:B---3--:R0:W-:Y:S04]  /*45450*/  STL [R1+0x888], R94 ;  /* 0x0008885e01007387 */ /* 0x0081e80000100800 */
[----:B0-----:R-:W3:Y:S04]  /*45460*/  LDL.LU R94, [R1+0x231c] ;  /* 0x00231c00015e7983 */ /* 0x001ee80000300800 */
[----:B------:R-:W4:Y:S01]  /*45470*/  LDL R3, [R1+0x1adc] ;  /* 0x001adc0001037983 */ /* 0x000f220000100800 */
[----:B------:R-:W-:-:S05]  /*45480*/  @!P0 IMAD.MOV.U32 R2, RZ, RZ, R29 ;  /* 0x000000ffff028224 */ /* 0x000fca00078e001d */
[----:B----4-:R-:W4:Y:S04]  /*45490*/  @!P0 LDG.E.U8 R95, desc[UR6][R2.64] ;  /* 0x00000006025f8981 */ /* 0x010f28000c1e1100 */
        /* <DEDUP_REMOVED lines=443> */
[----:B------:R-:W2:Y:S01]  /*47050*/  LDL R3, [R1+0x1860] ;  /* 0x0018600001037983 */ /* 0x000ea20000100800 */
[----:B------:R-:W-:Y:S01]  /*47060*/  PRMT R45, RZ, 0x7610, R45 ;  /* 0x00007610ff2d7816 */ /* 0x000fe2000000002d */
[----:B--2---:R-:W-:-:S02]  /*47070*/  @!P0 IMAD.MOV.U32 R2, RZ, RZ, R3 ;  /* 0x000000ffff028224 */ /* 0x004fc400078e0003 */
[----:B------:R-:W-:-:S05]  /*47080*/  @!P0 IMAD.MOV.U32 R3, RZ, RZ, R125 ;  /* 0x000000ffff038224 */ /* 0x000fca00078e007d */
[----:B------:R-:W2:Y:S04]  /*47090*/  @!P0 LDG.E.U8 R45, desc[UR6][R2.64] ;  /* 0x00000006022d8981 */ /* 0x000ea8000c1e1100 */
[----:B--2---:R0:W-:Y:S04]  /*470a0*/  STL [R1+0x7bc], R45 ;  /* 0x0007bc2d01007387 */ /* 0x0041e80000100800 */
[----:B0-----:R-:W4:Y:S04]  /*470b0*/  LDL.LU R45, [R1+0x2250] ;  /* 0x00225000012d7983 */ /* 0x001f280000300800 */
[----:B------:R-:W2:Y:S01]  /*470c0*/  LDL R3, [R1+0x1858] ;  /* 0x0018580001037983 */ /* 0x000ea20000100800 */
[----:B------:R-:W-:Y:S01]  /*470d0*/  PRMT R42, RZ, 0x7610, R42 ;  /* 0x00007610ff2a7816 */ /* 0x000fe2000000002a */
[----:B--2---:R-:W-:-:S02]  /*470e0*/  @!P0 IMAD.MOV.U32 R2, RZ, RZ, R3 ;  /* 0x000000ffff028224 */ /* 0x004fc400078e0003 */
[----:B------:R-:W-:-:S05]  /*470f0*/  @!P0 IMAD.MOV.U32 R3, RZ, RZ, R127 ;  /* 0x000000ffff038224 */ /* 0x000fca00078e007f */
[----:B------:R-:W2:Y:S04]  /*47100*/  @!P0 LDG.E.U8 R42, desc[UR6][R2.64] ;  /* 0x00000006022a8981 */ /* 0x000ea8000c1e1100 */
[----:B--2---:R0:W-:Y:S04]  /*47110*/  STL [R1+0x7b8], R42 ;  /* 0x0007b82a01007387 */ /* 0x0041e80000100800 */
[----:B0-----:R-:W2:Y:S04]  /*47120*/  LDL.LU R42, [R1+0x224c] ;  /* 0x00224c00012a7983 */ /* 0x001ea80000300800 */
[----:B------:R-:W3:Y:S01]  /*47130*/  LDL R3, [R1+0x1850] ;  /* 0x0018500001037983 */ /* 0x000ee20000100800 */
[----:B------:R-:W-:-:S02]  /*47140*/  PRMT R43, RZ, 0x7610, R43 ;  /* 0x00007610ff2b7816 */ /* 0x000fc4000000002b */
[----:B------:R-:W-:Y:S02]  /*47150*/  PRMT R40, RZ, 0x7610, R40 ;  /* 0x00007610ff287816 */ /* 0x000fe40000000028 */
[----:B------:R-:W-:Y:S02]  /*47160*/  PRMT R41, RZ, 0x7610, R41 ;  /* 0x00007610ff297816 */ /* 0x000fe40000000029 */
[----:B------:R-:W-:Y:S02]  /*47170*/  PRMT R38, RZ, 0x7610, R38 ;  /* 0x00007610ff267816 */ /* 0x000fe40000000026 */
[----:B------:R-:W-:Y:S02]  /*47180*/  PRMT R39, RZ, 0x7610, R39 ;  /* 0x00007610ff277816 */ /* 0x000fe40000000027 */
[----:B------:R-:W-:Y:S01]  /*47190*/  PRMT R36, RZ, 0x7610, R36 ;  /* 0x00007610ff247816 */ /* 0x000fe20000000024 */
[----:B---3--:R-:W-:Y:S02]  /*471a0*/  @!P0 IMAD.MOV.U32 R2, RZ, RZ, R3 ;  /* 0x000000ffff028224 */ /* 0x008fe400078e0003 */
[----:B------:R-:W-:-:S05]  /*471b0*/  @!P0 IMAD.MOV.U32 R3, RZ, RZ, R129 ;  /* 0x000000ffff038224 */ /* 0x000fca00078e0081 */
[----:B------:R0:W3:Y:S02]  /*471c0*/  @!P0 LDG.E.U8 R43, desc[UR6][R2.64] ;  /* 0x00000006022b8981 */ /* 0x0000e4000c1e1100 */
[----:B0-----:R-:W-:Y:S02]  /*471d0*/  @!P0 IMAD.MOV.U32 R2, RZ, RZ, R126 ;  /* 0x000000ffff028224 */ /* 0x001fe400078e007e */
[----:B------:R-:W-:-:S05]  /*471e0*/  @!P0 IMAD.MOV.U32 R3, RZ, RZ, R137 ;  /* 0x000000ffff038224 */ /* 0x000fca00078e0089 */
[----:B------:R0:W4:Y:S02]  /*471f0*/  @!P0 LDG.E.U8 R40, desc[UR6][R2.64] ;  /* 0x0000000602288981 */ /* 0x000124000c1e1100 */
[----:B0-----:R-:W-:Y:S02]  /*47200*/  @!P0 IMAD.MOV.U32 R2, RZ, RZ, R128 ;  /* 0x000000ffff028224 */ /* 0x001fe400078e0080 */
[----:B------:R-:W-:-:S05]  /*47210*/  @!P0 IMAD.MOV.U32 R3, RZ, RZ, R139 ;  /* 0x000000ffff038224 */ /* 0x000fca00078e008b */
[----:B------:R0:W2:Y:S02]  /*47220*/  @!P0 LDG.E.U8 R41, desc[UR6][R2.64] ;  /* 0x0000000602298981 */ /* 0x0000a4000c1e1100 */
        /* <DEDUP_REMOVED lines=8> */
[----:B------:R-:W2:Y:S04]  /*472b0*/  @!P0 LDG.E.U8 R36, desc[UR6][R2.64] ;  /* 0x0000000602248981 */ /* 0x000ea8000c1e1100 */
[----:B---3--:R0:W-:Y:S04]  /*472c0*/  STL [R1+0x7b4], R43 ;  /* 0x0007b42b01007387 */ /* 0x0081e80000100800 */
[----:B0-----:R-:W3:Y:S04]  /*472d0*/  LDL.LU R43, [R1+0x2248] ;  /* 0x00224800012b7983 */ /* 0x001ee80000300800 */
[----:B----4-:R0:W-:Y:S04]  /*472e0*/  STL [R1+0x7b0], R40 ;  /* 0x0007b02801007387 */ /* 0x0101e80000100800 */
[----:B0-----:R-:W4:Y:S04]  /*472f0*/  LDL.LU R40, [R1+0x2244] ;  /* 0x0022440001287983 */ /* 0x001f280000300800 */
[----:B--2---:R0:W-:Y:S04]  /*47300*/  STL [R1+0x7ac], R41 ;  /* 0x0007ac2901007387 */ /* 0x0041e80000100800 */
[----:B0-----:R-:W4:Y:S04]  /*47310*/  LDL.LU R41, [R1+0x2240] ;  /* 0x0022400001297983 */ /* 0x001f280000300800 */
[----:B------:R0:W-:Y:S04]  /*47320*/  STL [R1+0x7a8], R38 ;  /* 0x0007a82601007387 */ /* 0x0001e80000100800 */
[----:B0-----:R-:W2:Y:S04]  /*47330*/  LDL.LU R38, [R1+0x223c] ;  /* 0x00223c0001267983 */ /* 0x001ea80000300800 */
[----:B------:R0:W-:Y:S04]  /*47340*/  STL [R1+0x7a4], R39 ;  /* 0x0007a42701007387 */ /* 0x0001e80000100800 */
[----:B0-----:R-:W2:Y:S04]  /*47350*/  LDL.LU R39, [R1+0x2238] ;  /* 0x0022380001277983 */ /* 0x001ea80000300800 */
[----:B------:R0:W-:Y:S04]  /*47360*/  STL [R1+0x7a0], R36 ;  /* 0x0007a02401007387 */ /* 0x0001e80000100800 */
[----:B0-----:R-:W2:Y:S04]  /*47370*/  LDL.LU R36, [R1+0x2234] ;  /* 0x0022340001247983 */ /* 0x001ea80000300800 */
[----:B------:R-:W3:Y:S01]  /*47380*/  LDL R3, [R1+0x17ec] ;  /* 0x0017ec0001037983 */ /* 0x000ee20000100800 */
[----:B------:R-:W-:Y:S01]  /*47390*/  PRMT R37, RZ, 0x7610, R37 ;  /* 0x00007610ff257816 */ /* 0x000fe20000000025 */
[----:B------:R-:W-:-:S05]  /*473a0*/  @!P0 IMAD.MOV.U32 R2, RZ, RZ, R142 ;  /* 0x000000ffff028224 */ /* 0x000fca00078e008e */
[----:B---3--:R-:W3:Y:S01]  /*473b0*/  @!P0 LDG.E.U8 R37, desc[UR6][R2.64] ;  /* 0x0000000602258981 */ /* 0x008ee2000c1e1100 */
[----:B------:R-:W-:-:S03]  /*473c0*/  PRMT R34, RZ, 0x7610, R34 ;  /* 0x00007610ff227816 */ /* 0x000fc60000000022 */
[----:B---3--:R0:W-:Y:S04]  /*473d0*/  STL [R1+0x79c], R37 ;  /* 0x00079c2501007387 */ /* 0x0081e80000100800 */
[----:B0-----:R-:W3:Y:S04]  /*473e0*/  LDL.LU R37, [R1+0x2230] ;  /* 0x0022300001257983 */ /* 0x001ee80000300800 */
[----:B------:R-:W4:Y:S01]  /*473f0*/  LDL R3, [R1+0x17e4] ;  /* 0x0017e40001037983 */ /* 0x000f220000100800 */
[----:B------:R-:W-:-:S05]  /*47400*/  @!P0 IMAD.MOV.U32 R2, RZ, RZ, R144 ;  /* 0x000000ffff028224 */ /* 0x000fca00078e0090 */
[----:B----4-:R-:W4:Y:S01]  /*47410*/  @!P0 LDG.E.U8 R34, desc[UR6][R2.64] ;  /* 0x0000000602228981 */ /* 0x010f22000c1e1100 */
[----:B------:R-:W-:-:S03]  /*47420*/  PRMT R35, RZ, 0x7610, R35 ;  /* 0x00007610ff237816 */ /* 0x000fc60000000023 */
[----:B----4-:R0:W-:Y:S04]  /*47430*/  STL [R1+0x798], R34 ;  /* 0x0007982201007387 */ /* 0x0101e80000100800 */
[----:B0-----:R-:W4:Y:S04]  /*47440*/  LDL.LU R34, [R1+0x222c] ;  /* 0x00222c0001227983 */ /* 0x001f280000300800 */
[----:B------:R-:W2:Y:S01]  /*47450*/  LDL R3, [R1+0x17dc] ;  /* 0x0017dc0001037983 */ /* 0x000ea20000100800 */
[----:B------:R-:W-:-:S05]  /*47460*/  @!P0 IMAD.MOV.U32 R2, RZ, RZ, R146 ;  /* 0x000000ffff028224 */ /* 0x000fca00078e0092 */
[----:B--2---:R-:W2:Y:S01]  /*47470*/  @!P0 LDG.E.U8 R35, desc[UR6][R2.64] ;  /* 0x0000000602238981 */ /* 0x004ea2000c1e1100 */
[----:B------:R-:W-:-:S03]  /*47480*/  PRMT R32, RZ, 0x7610, R32 ;  /* 0x00007610ff207816 */ /* 0x000fc60000000020 */
[----:B--2---:R0:W-:Y:S04]  /*47490*/  STL [R1+0x794], R35 ;  /* 0x0007942301007387 */ /* 0x0041e80000100800 */
[----:B0-----:R-:W4:Y:S04]  /*474a0*/  LDL.LU R35, [R1+0x2228] ;  /* 0x0022280001237983 */ /* 0x001f280000300800 */
[----:B------:R-:W2:Y:S01]  /*474b0*/  LDL R3, [R1+0x17d4] ;  /* 0x0017d40001037983 */ /* 0x000ea20000100800 */
[----:B------:R-:W-:-:S05]  /*474c0*/  @!P0 IMAD.MOV.U32 R2, RZ, RZ, R148 ;  /* 0x000000ffff028224 */ /* 0x000fca00078e0094 */
[----:B--2---:R0:W2:Y:S02]  /*474d0*/  @!P0 LDG.E.U8 R32, desc[UR6][R2.64] ;  /* 0x0000000602208981 */ /* 0x0040a4000c1e1100 */
[----:B0-----:R-:W-:Y:S02]  /*474e0*/  PRMT R2, RZ, 0x7610, R2 ;  /* 0x00007610ff027816 */ /* 0x001fe40000000002 */
[----:B--2---:R0:W-:Y:S04]  /*474f0*/  STL [R1+0x790], R32 ;  /* 0x0007902001007387 */ /* 0x0041e80000100800 */
[----:B0-----:R-:W2:Y:S04]  /*47500*/  LDL.LU R32, [R1+0x2224] ;  /* 0x0022240001207983 */ /* 0x001ea80000300800 */
[----:B------:R-:W3:Y:S04]  /*47510*/  LDL R3, [R1+0x17cc] ;  /* 0x0017cc0001037983 */ /* 0x000ee80000100800 */
[----:B------:R-:W-:Y:S04]  /*47520*/  STL.S16 [R1+0x788], R2 ;  /* 0x0007880201007387 */ /* 0x000fe80000100600 */
[----:B------:R-:W-:Y:S04]  /*47530*/  STL.64 [R1+0x1fc8], R150 ;  /* 0x001fc89601007387 */ /* 0x000fe80000100a00 */
[----:B------:R0:W-:Y:S01]  /*47540*/  STL.64 [R1+0x1fc0], R148 ;  /* 0x001fc09401007387 */ /* 0x0001e20000100a00 */
[----:B------:R-:W-:Y:S01]  /*47550*/  PRMT R9, RZ, 0x7610, R9 ;  /* 0x00007610ff097816 */ /* 0x000fe20000000009 */
[----:B0-----:R-:W-:-:S02]  /*47560*/  IMAD.MOV.U32 R149, RZ, RZ, R33 ;  /* 0x000000ffff957224 */ /* 0x001fc400078e0021 */
[----:B------:R-:W2:Y:S04]  /*47570*/  LDL.LU R33, [R1+0x2220] ;  /* 0x0022200001217983 */ /* 0x000ea80000300800 */
[----:B------:R0:W-:Y:S04]  /*47580*/  STL.64 [R1+0x1fb8], R146 ;  /* 0x001fb89201007387 */ /* 0x0001e80000100a00 */
[----:B------:R1:W-:Y:S04]  /*47590*/  STL.64 [R1+0x1fb0], R144 ;  /* 0x001fb09001007387 */ /* 0x0003e80000100a00 */
[----:B------:R4:W-:Y:S01]  /*475a0*/  STL.64 [R1+0x1fa8], R142 ;  /* 0x001fa88e01007387 */ /* 0x0009e20000100a00 */
[----:B------:R-:W-:-:S02]  /*475b0*/  @!P0 IMAD.MOV.U32 R2, RZ, RZ, R150 ;  /* 0x000000ffff028224 */ /* 0x000fc400078e0096 */
[----:B------:R-:W-:Y:S02]  /*475c0*/  IMAD.MOV.U32 R151, RZ, RZ, R29 ;  /* 0x000000ffff977224 */ /* 0x000fe400078e001d */
[----:B------:R-:W-:Y:S02]  /*475d0*/  IMAD.MOV.U32 R150, RZ, RZ, R26 ;  /* 0x000000ffff967224 */ /* 0x000fe400078e001a */
[----:B0-----:R-:W-:Y:S02]  /*475e0*/  IMAD.MOV.U32 R146, RZ, RZ, R28 ;  /* 0x000000ffff927224 */ /* 0x001fe400078e001c */
[----:B-1----:R-:W-:Y:S02]  /*475f0*/  IMAD.MOV.U32 R144, RZ, RZ, R31 ;  /* 0x000000ffff907224 */ /* 0x002fe400078e001f */
[----:B----4-:R-:W-:Y:S02]  /*47600*/  IMAD.MOV.U32 R142, RZ, RZ, R30 ;  /* 0x000000ffff8e7224 */ /* 0x010fe400078e001e */
[----:B------:R-:W4:Y:S04]  /*47610*/  LDL.LU R30, [R1+0x221c] ;  /* 0x00221c00011e7983 */ /* 0x000f280000300800 */
[----:B------:R-:W4:Y:S04]  /*47620*/  LDL.LU R31, [R1+0x2218] ;  /* 0x00221800011f7983 */ /* 0x000f280000300800 */
[----:B------:R-:W4:Y:S04]  /*47630*/  LDL.LU R28, [R1+0x2214] ;  /* 0x00221400011c7983 */ /* 0x000f280000300800 */
[----:B------:R-:W4:Y:S04]  /*47640*/  LDL.LU R29, [R1+0x2210] ;  /* 0x00221000011d7983 */ /* 0x000f280000300800 */
[----:B------:R-:W4:Y:S01]  /*47650*/  LDL.LU R26, [R1+0x220c] ;  /* 0x00220c00011a7983 */ /* 0x000f220000300800 */
[----:B------:R-:W-:-:S03]  /*47660*/  IMAD.MOV.U32 R147, RZ, RZ, R27 ;  /* 0x000000ffff937224 */ /* 0x000fc600078e001b */
[----:B------:R-:W4:Y:S01]  /*47670*/  LDL.LU R27, [R1+0x2208] ;  /* 0x00220800011b7983 */ /* 0x000f220000300800 */
[----:B------:R-:W-:Y:S02]  /*47680*/  IMAD.MOV.U32 R143, RZ, RZ, R24 ;  /* 0x000000ffff8f7224 */ /* 0x000fe400078e0018 */
[----:B------:R-:W-:Y:S01]  /*47690*/  IMAD.MOV.U32 R145, RZ, RZ, R25 ;  /* 0x000000ffff917224 */ /* 0x000fe200078e0019 */
[----:B------:R-:W4:Y:S04]  /*476a0*/  LDL.LU R24, [R1+0x2204] ;  /* 0x0022040001187983 */ /* 0x000f280000300800 */
[----:B------:R-:W4:Y:S04]  /*476b0*/  LDL.LU R148, [R1+0x930] ;  /* 0x0009300001947983 */ /* 0x000f280000300800 */
[----:B------:R-:W4:Y:S04]  /*476c0*/  LDL.LU R25, [R1+0x2200] ;  /* 0x0022000001197983 */ /* 0x000f280000300800 */
[----:B------:R0:W-:Y:S04]  /*476d0*/  STL.64 [R1+0x1fa0], R140 ;  /* 0x001fa08c01007387 */ /* 0x0001e80000100a00 */
[----:B0-----:R-:W4:Y:S04]  /*476e0*/  LDL R140, [R1+0x17ac] ;  /* 0x0017ac00018c7983 */ /* 0x001f280000100800 */
[----:B------:R-:W4:Y:S04]  /*476f0*/  LDL R141, [R1+0x17b0] ;  /* 0x0017b000018d7983 */ /* 0x000f280000100800 */
[----:B---3--:R-:W3:Y:S04]  /*47700*/  @!P0 LDG.E.U8 R9, desc[UR6][R2.64] ;  /* 0x0000000602098981 */ /* 0x008ee8000c1e1100 */
[----:B------:R-:W-:Y:S04]  /*47710*/  STL.64 [R1+0x1f98], R138 ;  /* 0x001f988a01007387 */ /* 0x000fe80000100a00 */
[----:B------:R0:W-:Y:S04]  /*47720*/  STL.64 [R1+0x1f90], R136 ;  /* 0x001f908801007387 */ /* 0x0001e80000100a00 */
[----:B0-----:R-:W3:Y:S04]  /*47730*/  LDL.LU R137, [R1+0x788] ;  /* 0x0007880001897983 */ /* 0x001ee80000300800 */
[----:B------:R-:W-:Y:S04]  /*47740*/  STL.64 [R1+0x1f88], R134 ;  /* 0x001f888601007387 */ /* 0x000fe80000100a00 */
        /* <DEDUP_REMOVED lines=50> */
[----:B--2---:R-:W-:Y:S04]  /*47a70*/  STL.64 [R1+0x1df0], R32 ;  /* 0x001df02001007387 */ /* 0x004fe80000100a00 */
[----:B----4-:R0:W-:Y:S04]  /*47a80*/  STL.64 [R1+0x1de8], R30 ;  /* 0x001de81e01007387 */ /* 0x0101e80000100a00 */
[----:B------:R1:W-:Y:S04]  /*47a90*/  STL.64 [R1+0x1de0], R28 ;  /* 0x001de01c01007387 */ /* 0x0003e80000100a00 */
[----:B------:R2:W-:Y:S04]  /*47aa0*/  STL.64 [R1+0x1dd8], R26 ;  /* 0x001dd81a01007387 */ /* 0x0005e80000100a00 */
[----:B------:R4:W-:Y:S04]  /*47ab0*/  STL.64 [R1+0x1dd0], R24 ;  /* 0x001dd01801007387 */ /* 0x0009e80000100a00 */
[----:B---3--:R3:W-:Y:S04]  /*47ac0*/  STL [R1+0x21e0], R9 ;  /* 0x0021e00901007387 */ /* 0x0087e80000100800 */
[----:B0-----:R-:W3:Y:S04]  /*47ad0*/  LDL R30, [R1+0x17a4] ;  /* 0x0017a400011e7983 */ /* 0x001ee80000100800 */
[----:B-1----:R-:W3:Y:S04]  /*47ae0*/  LDL R29, [R1+0x17a8] ;  /* 0x0017a800011d7983 */ /* 0x002ee80000100800 */
[----:B------:R-:W3:Y:S04]  /*47af0*/  LDL R28, [R1+0x179c] ;  /* 0x00179c00011c7983 */ /* 0x000ee80000100800 */
[----:B--2---:R-:W2:Y:S04]  /*47b00*/  LDL R27, [R1+0x17a0] ;  /* 0x0017a000011b7983 */ /* 0x004ea80000100800 */
[----:B------:R-:W2:Y:S04]  /*47b10*/  LDL R26, [R1+0x1794] ;  /* 0x00179400011a7983 */ /* 0x000ea80000100800 */
[----:B----4-:R-:W4:Y:S01]  /*47b20*/  LDL R25, [R1+0x1798] ;  /* 0x0017980001197983 */ /* 0x010f220000100800 */
[----:B------:R-:W-:-:S02]  /*47b30*/  @!P0 IMAD.MOV.U32 R2, RZ, RZ, R141 ;  /* 0x000000ffff028224 */ /* 0x000fc400078e008d */
[----:B------:R-:W-:Y:S01]  /*47b40*/  @!P0 IMAD.MOV.U32 R3, RZ, RZ, R140 ;  /* 0x000000ffff038224 */ /* 0x000fe200078e008c */
[----:B------:R-:W-:Y:S02]  /*47b50*/  PRMT R138, RZ, 0x7610, R138 ;  /* 0x00007610ff8a7816 */ /* 0x000fe4000000008a */
[----:B------:R-:W-:Y:S02]  /*47b60*/  PRMT R94, RZ, 0x7610, R94 ;  /* 0x00007610ff5e7816 */ /* 0x000fe4000000005e */
[----:B------:R-:W-:Y:S01]  /*47b70*/  PRMT R76, RZ, 0x7610, R76 ;  /* 0x00007610ff4c7816 */ /* 0x000fe2000000004c */
[----:B------:R-:W4:Y:S04]  /*47b80*/  LDL R24, [R1+0x178c] ;  /* 0x00178c0001187983 */ /* 0x000f280000100800 */
[----:B------:R0:W4:Y:S04]  /*47b90*/  @!P0 LDG.E.U8 R137, desc[UR6][R2.64] ;  /* 0x0000000602898981 */ /* 0x000128000c1e1100 */
[----:B---3--:R-:W3:Y:S01]  /*47ba0*/  LDL R9, [R1+0x1790] ;  /* 0x0017900001097983 */ /* 0x008ee20000100800 */
[----:B0-----:R-:W-:-:S02]  /*47bb0*/  @!P0 IMAD.MOV.U32 R3, RZ, RZ, R30 ;  /* 0x000000ffff038224 */ /* 0x001fc400078e001e */
[----:B------:R-:W-:-:S05]  /*47bc0*/  @!P0 IMAD.MOV.U32 R2, RZ, RZ, R29 ;  /* 0x000000ffff028224 */ /* 0x000fca00078e001d */
[----:B------:R2:W3:Y:S02]  /*47bd0*/  @!P0 LDG.E.U8 R138, desc[UR6][R2.64] ;  /* 0x00000006028a8981 */ /* 0x0004e4000c1e1100 */
[----:B--2---:R-:W-:Y:S02]  /*47be0*/  @!P0 IMAD.MOV.U32 R2, RZ, RZ, R27 ;  /* 0x000000ffff028224 */ /* 0x004fe400078e001b */
[----:B------:R-:W-:-:S05]  /*47bf0*/  @!P0 IMAD.MOV.U32 R3, RZ, RZ, R28 ;  /* 0x000000ffff038224 */ /* 0x000fca00078e001c */
[----:B------:R4:W2:Y:S02]  /*47c00*/  @!P0 LDG.E.U8 R94, desc[UR6][R2.64] ;  /* 0x00000006025e8981 */ /* 0x0008a4000c1e1100 */
[----:B----4-:R-:W-:Y:S02]  /*47c10*/  @!P0 IMAD.MOV.U32 R2, RZ, RZ, R25 ;  /* 0x000000ffff028224 */ /* 0x010fe400078e0019 */
[----:B------:R-:W-:-:S05]  /*47c20*/  @!P0 IMAD.MOV.U32 R3, RZ, RZ, R26 ;  /* 0x000000ffff038224 */ /* 0x000fca00078e001a */
[----:B------:R-:W4:Y:S04]  /*47c30*/  @!P0 LDG.E.U8 R76, desc[UR6][R2.64] ;  /* 0x00000006024c8981 */ /* 0x000f28000c1e1100 */
[----:B------:R-:W-:Y:S04]  /*47c40*/  STL [R1+0x21e4], R137 ;  /* 0x0021e48901007387 */ /* 0x000fe80000100800 */
[----:B---3--:R-:W-:Y:S04]  /*47c50*/  STL [R1+0x21e8], R138 ;  /* 0x0021e88a01007387 */ /* 0x008fe80000100800 */
[----:B--2---:R-:W-:Y:S04]  /*47c60*/  STL [R1+0x21ec], R94 ;  /* 0x0021ec5e01007387 */ /* 0x004fe80000100800 */
[----:B------:R-:W2:Y:S04]  /*47c70*/  LDL R28, [R1+0x176c] ;  /* 0x00176c00011c7983 */ /* 0x000ea80000100800 */
[----:B------:R-:W3:Y:S04]  /*47c80*/  LDL R27, [R1+0x1770] ;  /* 0x00177000011b7983 */ /* 0x000ee80000100800 */
[----:B------:R-:W3:Y:S04]  /*47c90*/  LDL R25, [R1+0x1768] ;  /* 0x0017680001197983 */ /* 0x000ee80000100800 */
[----:B----4-:R-:W-:Y:S04]  /*47ca0*/  STL [R1+0x21f0], R76 ;  /* 0x0021f04c01007387 */ /* 0x010fe80000100800 */
[----:B------:R-:W4:Y:S01]  /*47cb0*/  LDL R26, [R1+0x1764] ;  /* 0x00176400011a7983 */ /* 0x000f220000100800 */
[----:B------:R-:W-:Y:S01]  /*47cc0*/  PRMT R58, RZ, 0x7610, R58 ;  /* 0x00007610ff3a7816 */ /* 0x000fe2000000003a */
[----:B------:R-:W-:-:S02]  /*47cd0*/  @!P0 IMAD.MOV.U32 R2, RZ, RZ, R9 ;  /* 0x000000ffff028224 */ /* 0x000fc400078e0009 */
[----:B------:R-:W-:Y:S01]  /*47ce0*/  @!P0 IMAD.MOV.U32 R3, RZ, RZ, R24 ;  /* 0x000000ffff038224 */ /* 0x000fe200078e0018 */
[----:B------:R-:W-:Y:S02]  /*47cf0*/  PRMT R130, RZ, 0x7610, R130 ;  /* 0x00007610ff827816 */ /* 0x000fe40000000082 */
[----:B------:R-:W-:Y:S01]  /*47d00*/  PRMT R112, RZ, 0x7610, R112 ;  /* 0x00007610ff707816 */ /* 0x000fe20000000070 */
[----:B------:R-:W4:Y:S04]  /*47d10*/  LDL R24, [R1+0x175c] ;  /* 0x00175c0001187983 */ /* 0x000f280000100800 */
[----:B------:R2:W4:Y:S04]  /*47d20*/  @!P0 LDG.E.U8 R58, desc[UR6][R2.64] ;  /* 0x00000006023a8981 */ /* 0x000528000c1e1100 */
[----:B------:R-:W4:Y:S01]  /*47d30*/  LDL R9, [R1+0x1760] ;  /* 0x0017600001097983 */ /* 0x000f220000100800 */
[----:B--2---:R-:W-:-:S02]  /*47d40*/  @!P0 IMAD.MOV.U32 R3, RZ, RZ, R28 ;  /* 0x000000ffff038224 */ /* 0x004fc400078e001c */
[----:B---3--:R-:W-:-:S05]  /*47d50*/  @!P0 IMAD.MOV.U32 R2, RZ, RZ, R27 ;  /* 0x000000ffff028224 */ /* 0x008fca00078e001b */
[----:B------:R0:W2:Y:S02]  /*47d60*/  @!P0 LDG.E.U8 R130, desc[UR6][R2.64] ;  /* 0x0000000602828981 */ /* 0x0000a4000c1e1100 */
[----:B0-----:R-:W-:Y:S02]  /*47d70*/  @!P0 IMAD.MOV.U32 R2, RZ, RZ, R25 ;  /* 0x000000ffff028224 */ /* 0x001fe400078e0019 */
[----:B----4-:R-:W-:-:S05]  /*47d80*/  @!P0 IMAD.MOV.U32 R3, RZ, RZ, R26 ;  /* 0x000000ffff038224 */ /* 0x010fca00078e001a */
[----:B------:R0:W3:Y:S04]  /*47d90*/  @!P0 LDG.E.U8 R112, desc[UR6][R2.64] ;  /* 0x0000000602708981 */ /* 0x0000e8000c1e1100 */
[----:B------:R-:W-:Y:S01]  /*47da0*/  STL [R1+0x21f4], R58 ;  /* 0x0021f43a01007387 */ /* 0x000fe20000100800 */
[----:B0-----:R-:W-:Y:S02]  /*47db0*/  @!P0 IMAD.MOV.U32 R3, RZ, RZ, R24 ;  /* 0x000000ffff038224 */ /* 0x001fe400078e0018 */
[----:B------:R-:W-:Y:S01]  /*47dc0*/  @!P0 IMAD.MOV.U32 R2, RZ, RZ, R9 ;  /* 0x000000ffff028224 */ /* 0x000fe200078e0009 */
[----:B--2---:R-:W-:Y:S04]  /*47dd0*/  STL [R1+0x21f8], R130 ;  /* 0x0021f88201007387 */ /* 0x004fe80000100800 */
[----:B------:R-:W2:Y:S04]  /*47de0*/  LDL R32, [R1+0x1754] ;  /* 0x0017540001207983 */ /* 0x000ea80000100800 */
[----:B------:R-:W4:Y:S04]  /*47df0*/  LDL R31, [R1+0x1758] ;  /* 0x00175800011f7983 */ /* 0x000f280000100800 */
[----:B---3--:R-:W-:Y:S04]  /*47e00*/  STL [R1+0x21fc], R112 ;  /* 0x0021fc7001007387 */ /* 0x008fe80000100800 */
[----:B------:R-:W3:Y:S04]  /*47e10*/  LDL R30, [R1+0x174c] ;  /* 0x00174c00011e7983 */ /* 0x000ee80000100800 */
[----:B------:R-:W3:Y:S04]  /*47e20*/  LDL R29, [R1+0x1750] ;  /* 0x00175000011d7983 */ /* 0x000ee80000100800 */
[----:B------:R-:W3:Y:S04]  /*47e30*/  LDL R28, [R1+0x172c] ;  /* 0x00172c00011c7983 */ /* 0x000ee80000100800 */
[----:B------:R-:W3:Y:S04]  /*47e40*/  LDL R27, [R1+0x1730] ;  /* 0x00173000011b7983 */ /* 0x000ee80000100800 */
[----:B------:R-:W3:Y:S04]  /*47e50*/  LDL R26, [R1+0x1724] ;  /* 0x00172400011a7983 */ /* 0x000ee80000100800 */
[----:B------:R-:W3:Y:S04]  /*47e60*/  LDL R25, [R1+0x1728] ;  /* 0x0017280001197983 */ /* 0x000ee80000100800 */
[----:B------:R-:W3:Y:S04]  /*47e70*/  LDL R24, [R1+0x171c] ;  /* 0x00171c0001187983 */ /* 0x000ee80000100800 */
[----:B------:R-:W3:Y:S01]  /*47e80*/  LDL R9, [R1+0x1720] ;  /* 0x0017200001097983 */ /* 0x000ee20000100800 */
[----:B------:R-:W-:-:S02]  /*47e90*/  PRMT R93, RZ, 0x7610, R93 ;  /* 0x00007610ff5d7816 */ /* 0x000fc4000000005d */
[----:B------:R-:W-:-:S04]  /*47ea0*/  PRMT R75, RZ, 0x7610, R75 ;  /* 0x00007610ff4b7816 */ /* 0x000fc8000000004b */
[----:B------:R2:W3:Y:S01]  /*47eb0*/  @!P0 LDG.E.U8 R93, desc[UR6][R2.64] ;  /* 0x00000006025d8981 */ /* 0x0004e2000c1e1100 */
[----:B------:R-:W-:Y:S02]  /*47ec0*/  PRMT R57, RZ, 0x7610, R57 ;  /* 0x00007610ff397816 */ /* 0x000fe40000000039 */
[----:B------:R-:W-:Y:S02]  /*47ed0*/  PRMT R129, RZ, 0x7610, R129 ;  /* 0x00007610ff817816 */ /* 0x000fe40000000081 */
[----:B------:R-:W-:Y:S01]  /*47ee0*/  PRMT R111, RZ, 0x7610, R111 ;  /* 0x00007610ff6f7816 */ /* 0x000fe2000000006f */
[----:B--2---:R-:W-:Y:S02]  /*47ef0*/  @!P0 IMAD.MOV.U32 R3, RZ, RZ, R32 ;  /* 0x000000ffff038224 */ /* 0x004fe400078e0020 */
[----:B----4-:R-:W-:Y:S01]  /*47f00*/  @!P0 IMAD.MOV.U32 R2, RZ, RZ, R31 ;  /* 0x000000ffff028224 */ /* 0x010fe200078e001f */
[----:B------:R-:W-:Y:S01]  /*47f10*/  PRMT R92, RZ, 0x7610, R92 ;  /* 0x00007610ff5c7816 */ /* 0x000fe2000000005c */
[----:B------:R-:W2:Y:S04]  /*47f20*/  LDL R32, [R1+0x16dc] ;  /* 0x0016dc0001207983 */ /* 0x000ea80000100800 */
[----:B------:R3:W4:Y:S04]  /*47f30*/  @!P0 LDG.E.U8 R75, desc[UR6][R2.64] ;  /* 0x00000006024b8981 */ /* 0x000728000c1e1100 */
[----:B------:R-:W2:Y:S01]  /*47f40*/  LDL R31, [R1+0x16e0] ;  /* 0x0016e000011f7983 */ /* 0x000ea20000100800 */
[----:B---3--:R-:W-:-:S02]  /*47f50*/  @!P0 IMAD.MOV.U32 R3, RZ, RZ, R30 ;  /* 0x000000ffff038224 */ /* 0x008fc400078e001e */
[----:B------:R-:W-:Y:S01]  /*47f60*/  @!P0 IMAD.MOV.U32 R2, RZ, RZ, R29 ;  /* 0x000000ffff028224 */ /* 0x000fe200078e001d */
[----:B------:R-:W3:Y:S04]  /*47f70*/  LDL R30, [R1+0x1714] ;  /* 0x00171400011e7983 */ /* 0x000ee80000100800 */
[----:B------:R-:W4:Y:S04]  /*47f80*/  LDL R29, [R1+0x1718] ;  /* 0x00171800011d7983 */ /* 0x000f280000100800 */
[----:B------:R0:W2:Y:S02]  /*47f90*/  @!P0 LDG.E.U8 R57, desc[UR6][R2.64] ;  /* 0x0000000602398981 */ /* 0x0000a4000c1e1100 */
[----:B0-----:R-:W-:-:S02]  /*47fa0*/  @!P0 IMAD.MOV.U32 R2, RZ, RZ, R27 ;  /* 0x000000ffff028224 */ /* 0x001fc400078e001b */
[----:B------:R-:W-:Y:S01]  /*47fb0*/  @!P0 IMAD.MOV.U32 R3, RZ, RZ, R28 ;  /* 0x000000ffff038224 */ /* 0x000fe200078e001c */
[----:B------:R-:W2:Y:S04]  /*47fc0*/  LDL R27, [R1+0x1710] ;  /* 0x00171000011b7983 */ /* 0x000ea80000100800 */
[----:B------:R-:W2:Y:S04]  /*47fd0*/  LDL R28, [R1+0x170c] ;  /* 0x00170c00011c7983 */ /* 0x000ea80000100800 */
[----:B------:R0:W2:Y:S02]  /*47fe0*/  @!P0 LDG.E.U8 R129, desc[UR6][R2.64] ;  /* 0x0000000602818981 */ /* 0x0000a4000c1e1100 */
[----:B0-----:R-:W-:-:S02]  /*47ff0*/  @!P0 IMAD.MOV.U32 R3, RZ, RZ, R26 ;  /* 0x000000ffff038224 */ /* 0x001fc400078e001a */
[----:B------:R-:W2:Y:S01]  /*48000*/  LDL R26, [R1+0x16ec] ;  /* 0x0016ec00011a7983 */ /* 0x000ea20000100800 */
[----:B------:R-:W-:-:S03]  /*48010*/  @!P0 IMAD.MOV.U32 R2, RZ, RZ, R25 ;  /* 0x000000ffff028224 */ /* 0x000fc600078e0019 */
[----:B------:R-:W2:Y:S04]  /*48020*/  LDL R25, [R1+0x16f0] ;  /* 0x0016f00001197983 */ /* 0x000ea80000100800 */
[----:B------:R0:W2:Y:S02]  /*48030*/  @!P0 LDG.E.U8 R111, desc[UR6][R2.64] ;  /* 0x00000006026f8981 */ /* 0x0000a4000c1e1100 */
[----:B0-----:R-:W-:Y:S02]  /*48040*/  @!P0 IMAD.MOV.U32 R3, RZ, RZ, R24 ;  /* 0x000000ffff038224 */ /* 0x001fe400078e0018 */
[----:B------:R-:W2:Y:S01]  /*48050*/  LDL R24, [R1+0x16e4] ;  /* 0x0016e40001187983 */ /* 0x000ea20000100800 */
[----:B------:R-:W-:-:S03]  /*48060*/  @!P0 IMAD.MOV.U32 R2, RZ, RZ, R9 ;  /* 0x000000ffff028224 */ /* 0x000fc600078e0009 */
[----:B------:R-:W2:Y:S01]  /*48070*/  LDL R9, [R1+0x16e8] ;  /* 0x0016e80001097983 */ /* 0x000ea20000100800 */
[----:B------:R-:W-:-:S03]  /*48080*/  PRMT R74, RZ, 0x7610, R74 ;  /* 0x00007610ff4a7816 */ /* 0x000fc6000000004a */
[----:B------:R3:W2:Y:S01]  /*48090*/  @!P0 LDG.E.U8 R92, desc[UR6][R2.64] ;  /* 0x00000006025c8981 */ /* 0x0006a2000c1e1100 */
[----:B------:R-:W-:Y:S02]  /*480a0*/  PRMT R56, RZ, 0x7610, R56 ;  /* 0x00007610ff387816 */ /* 0x000fe40000000038 */
[----:B------:R-:W-:Y:S01]  /*480b0*/  PRMT R128, RZ, 0x7610, R128 ;  /* 0x00007610ff807816 */ /* 0x000fe20000000080 */
[----:B---3--:R-:W-:Y:S02]  /*480c0*/  @!P0 IMAD.MOV.U32 R3, RZ, RZ, R30 ;  /* 0x000000ffff038224 */ /* 0x008fe400078e001e */
[----:B----4-:R-:W-:Y:S01]  /*480d0*/  @!P0 IMAD.MOV.U32 R2, RZ, RZ, R29 ;  /* 0x000000ffff028224 */ /* 0x010fe200078e001d */
[----:B------:R-:W3:Y:S04]  /*480e0*/  LDL R30, [R1+0x16d4] ;  /* 0x0016d400011e7983 */ /* 0x000ee80000100800 */
[----:B------:R-:W4:Y:S04]  /*480f0*/  LDL R29, [R1+0x16d8] ;  /* 0x0016d800011d7983 */ /* 0x000f280000100800 */
[----:B------:R2:W4:Y:S02]  /*48100*/  @!P0 LDG.E.U8 R74, desc[UR6][R2.64] ;  /* 0x00000006024a8981 */ /* 0x000524000c1e1100 */
[----:B--2---:R-:W-:-:S02]  /*48110*/  @!P0 IMAD.MOV.U32 R2, RZ, RZ, R27 ;  /* 0x000000ffff028224 */ /* 0x004fc400078e001b */
        /* <DEDUP_REMOVED lines=13> */
[----:B------:R-:W-:Y:S02]  /*481f0*/  PRMT R110, RZ, 0x7610, R110 ;  /* 0x00007610ff6e7816 */ /* 0x000fe4000000006e */
[----:B------:R-:W-:-:S04]  /*48200*/  PRMT R91, RZ, 0x7610, R91 ;  /* 0x00007610ff5b7816 */ /* 0x000fc8000000005b */
[----:B------:R0:W2:Y:S01]  /*48210*/  @!P0 LDG.E.U8 R110, desc[UR6][R2.64] ;  /* 0x00000006026e8981 */ /* 0x0000a2000c1e1100 */
[----:B------:R-:W-:Y:S01]  /*48220*/  PRMT R73, RZ, 0x7610, R73 ;  /* 0x00007610ff497816 */ /* 0x000fe20000000049 */
[----:B0-----:R-:W-:Y:S02]  /*48230*/  @!P0 IMAD.MOV.U32 R2, RZ, RZ, R31 ;  /* 0x000000ffff028224 */ /* 0x001fe400078e001f */
[----:B------:R-:W-:Y:S01]  /*48240*/  @!P0 IMAD.MOV.U32 R3, RZ, RZ, R32 ;  /* 0x000000ffff038224 */ /* 0x000fe200078e0020 */
[----:B------:R-:W-:Y:S02]  /*48250*/  PRMT R55, RZ, 0x7610, R55 ;  /* 0x00007610ff377816 */ /* 0x000fe40000000037 */
[----:B------:R-:W-:Y:S02]  /*48260*/  PRMT R127, RZ, 0x7610, R127 ;  /* 0x00007610ff7f7816 */ /* 0x000fe4000000007f */
[----:B------:R-:W-:Y:S01]  /*48270*/  PRMT R109, RZ, 0x7610, R109 ;  /* 0x00007610ff6d7816 */ /* 0x000fe2000000006d */
[----:B------:R-:W2:Y:S04]  /*48280*/  LDL R32, [R1+0x1664] ;  /* 0x0016640001207983 */ /* 0x000ea80000100800 */
[----:B------:R3:W2:Y:S04]  /*48290*/  @!P0 LDG.E.U8 R91, desc[UR6][R2.64] ;  /* 0x00000006025b8981 */ /* 0x0006a8000c1e1100 */
[----:B------:R-:W2:Y:S01]  /*482a0*/  LDL R31, [R1+0x1668] ;  /* 0x00166800011f7983 */ /* 0x000ea20000100800 */
[----:B---3--:R-:W-:-:S02]  /*482b0*/  @!P0 IMAD.MOV.U32 R3, RZ, RZ, R30 ;  /* 0x000000ffff038224 */ /* 0x008fc400078e001e */
        /* <DEDUP_REMOVED lines=474> */
[----:B------:R-:W-:Y:S02]  /*4a060*/  PRMT R246, RZ, 0x7610, R246 ;  /* 0x00007610fff67816 */ /* 0x000fe400000000f6 */
[----:B------:R-:W-:Y:S02]  /*4a070*/  PRMT R245, RZ, 0x7610, R245 ;  /* 0x00007610fff57816 */ /* 0x000fe400000000f5 */
[----:B------:R-:W-:Y:S01]  /*4a080*/  PRMT R244, RZ, 0x7610, R244 ;  /* 0x00007610fff47816 */ /* 0x000fe200000000f4 */
[----:B------:R-:W2:Y:S04]  /*4a090*/  LDL.LU R40, [R1+0x1270] ;  /* 0x0012700001287983 */ /* 0x000ea80000300800 */
[----:B------:R0:W2:Y:S02]  /*4a0a0*/  @!P0 LDG.E.U8 R247, desc[UR6][R2.64] ;  /* 0x0000000602f78981 */ /* 0x0000a4000c1e1100 */
[----:B0-----:R-:W-:-:S02]  /*4a0b0*/  @!P0 IMAD.MOV.U32 R2, RZ, RZ, R31 ;  /* 0x000000ffff028224 */ /* 0x001fc400078e001f */
[----:B------:R-:W-:Y:S01]  /*4a0c0*/  @!P0 IMAD.MOV.U32 R3, RZ, RZ, R32 ;  /* 0x000000ffff038224 */ /* 0x000fe200078e0020 */
[----:B------:R-:W-:Y:S02]  /*4a0d0*/  PRMT R243, RZ, 0x7610, R243 ;  /* 0x00007610fff37816 */ /* 0x000fe400000000f3 */
[----:B------:R-:W-:Y:S01]  /*4a0e0*/  PRMT R242, RZ, 0x7610, R242 ;  /* 0x00007610fff27816 */ /* 0x000fe200000000f2 */
[----:B------:R-:W2:Y:S04]  /*4a0f0*/  LDL R31, [R1+0x1260] ;  /* 0x00126000011f7983 */ /* 0x000ea80000100800 */
[----:B------:R3:W2:Y:S04]  /*4a100*/  @!P0 LDG.E.U8 R246, desc[UR6][R2.64] ;  /* 0x0000000602f68981 */ /* 0x0006a8000c1e1100 */
[----:B------:R-:W2:Y:S01]  /*4a110*/  LDL R32, [R1+0x125c] ;  /* 0x00125c0001207983 */ /* 0x000ea20000100800 */
[----:B---3--:R-:W-:-:S02]  /*4a120*/  @!P0 IMAD.MOV.U32 R3, RZ, RZ, R30 ;  /* 0x000000ffff038224 */ /* 0x008fc400078e001e */
[----:B----4-:R-:W-:Y:S01]  /*4a130*/  @!P0 IMAD.MOV.U32 R2, RZ, RZ, R29 ;  /* 0x000000ffff028224 */ /* 0x010fe200078e001d */
[----:B------:R-:W-:Y:S01]  /*4a140*/  PRMT R241, RZ, 0x7610, R241 ;  /* 0x00007610fff17816 */ /* 0x000fe200000000f1 */
[----:B------:R-:W3:Y:S04]  /*4a150*/  LDL R29, [R1+0x1294] ;  /* 0x00129400011d7983 */ /* 0x000ee80000100800 */
[----:B------:R2:W4:Y:S04]  /*4a160*/  @!P0 LDG.E.U8 R245, desc[UR6][R2.64] ;  /* 0x0000000602f58981 */ /* 0x000528000c1e1100 */
[----:B------:R-:W4:Y:S01]  /*4a170*/  LDL R30, [R1+0x1254] ;  /* 0x00125400011e7983 */ /* 0x000f220000100800 */
[----:B--2---:R-:W-:-:S02]  /*4a180*/  @!P0 IMAD.MOV.U32 R2, RZ, RZ, R27 ;  /* 0x000000ffff028224 */ /* 0x004fc400078e001b */
[----:B------:R-:W-:Y:S01]  /*4a190*/  @!P0 IMAD.MOV.U32 R3, RZ, RZ, R28 ;  /* 0x000000ffff038224 */ /* 0x000fe200078e001c */
[----:B------:R-:W2:Y:S04]  /*4a1a0*/  LDL R27, [R1+0x128c] ;  /* 0x00128c00011b7983 */ /* 0x000ea80000100800 */
[----:B------:R-:W4:Y:S04]  /*4a1b0*/  LDL R28, [R1+0x1298] ;  /* 0x00129800011c7983 */ /* 0x000f280000100800 */
        /* <DEDUP_REMOVED lines=9> */
[----:B------:R-:W2:Y:S04]  /*4a250*/  LDL R9, [R1+0x1268] ;  /* 0x0012680001097983 */ /* 0x000ea80000100800 */
[----:B------:R3:W2:Y:S01]  /*4a260*/  @!P0 LDG.E.U8 R242, desc[UR6][R2.64] ;  /* 0x0000000602f28981 */ /* 0x0006a2000c1e1100 */
[----:B------:R-:W-:Y:S02]  /*4a270*/  PRMT R240, RZ, 0x7610, R240 ;  /* 0x00007610fff07816 */ /* 0x000fe400000000f0 */
[----:B------:R-:W-:Y:S01]  /*4a280*/  PRMT R239, RZ, 0x7610, R239 ;  /* 0x00007610ffef7816 */ /* 0x000fe200000000ef */
[----:B---3--:R-:W-:Y:S02]  /*4a290*/  @!P0 IMAD.MOV.U32 R3, RZ, RZ, R29 ;  /* 0x000000ffff038224 */ /* 0x008fe400078e001d */
[----:B------:R-:W3:Y:S01]  /*4a2a0*/  LDL R29, [R1+0x1258] ;  /* 0x00125800011d7983 */ /* 0x000ee20000100800 */
[----:B----4-:R-:W-:-:S03]  /*4a2b0*/  @!P0 IMAD.MOV.U32 R2, RZ, RZ, R28 ;  /* 0x000000ffff028224 */ /* 0x010fc600078e001c */
[----:B------:R-:W4:Y:S04]  /*4a2c0*/  LDL R28, [R1+0x124c] ;  /* 0x00124c00011c7983 */ /* 0x000f280000100800 */
[----:B------:R2:W4:Y:S02]  /*4a2d0*/  @!P0 LDG.E.U8 R241, desc[UR6][R2.64] ;  /* 0x0000000602f18981 */ /* 0x000524000c1e1100 */
[----:B--2---:R-:W-:Y:S02]  /*4a2e0*/  @!P0 IMAD.MOV.U32 R2, RZ, RZ, R26 ;  /* 0x000000ffff028224 */ /* 0x004fe400078e001a */
[----:B------:R-:W-:Y:S01]  /*4a2f0*/  @!P0 IMAD.MOV.U32 R3, RZ, RZ, R27 ;  /* 0x000000ffff038224 */ /* 0x000fe200078e001b */
[----:B------:R-:W2:Y:S04]  /*4a300*/  LDL R26, [R1+0x122c] ;  /* 0x00122c00011a7983 */ /* 0x000ea80000100800 */
[----:B------:R-:W2:Y:S04]  /*4a310*/  LDL R27, [R1+0x1250] ;  /* 0x00125000011b7983 */ /* 0x000ea80000100800 */
[----:B------:R0:W2:Y:S02]  /*4a320*/  @!P0 LDG.E.U8 R240, desc[UR6][R2.64] ;  /* 0x0000000602f08981 */ /* 0x0000a4000c1e1100 */
[----:B0-----:R-:W-:-:S02]  /*4a330*/  @!P0 IMAD.MOV.U32 R2, RZ, RZ, R40 ;  /* 0x000000ffff028224 */ /* 0x001fc400078e0028 */
[----:B------:R-:W-:Y:S02]  /*4a340*/  @!P0 IMAD.MOV.U32 R3, RZ, RZ, R25 ;  /* 0x000000ffff038224 */ /* 0x000fe400078e0019 */
        /* <DEDUP_REMOVED lines=18> */
[----:B0-----:R-:W-:-:S03]  /*4a470*/  @!P0 IMAD.MOV.U32 R3, RZ, RZ, R30 ;  /* 0x000000ffff038224 */ /* 0x001fc600078e001e */
[----:B------:R-:W2:Y:S01]  /*4a480*/  LDL R30, [R1+0x121c] ;  /* 0x00121c00011e7983 */ /* 0x000ea20000100800 */
[----:B---3--:R-:W-:-:S03]  /*4a490*/  @!P0 IMAD.MOV.U32 R2, RZ, RZ, R29 ;  /* 0x000000ffff028224 */ /* 0x008fc600078e001d */
[----:B------:R-:W3:Y:S04]  /*4a4a0*/  LDL R29, [R1+0x1220] ;  /* 0x00122000011d7983 */ /* 0x000ee80000100800 */
[----:B------:R4:W3:Y:S02]  /*4a4b0*/  @!P0 LDG.E.U8 R236, desc[UR6][R2.64] ;  /* 0x0000000602ec8981 */ /* 0x0008e4000c1e1100 */
[----:B----4-:R-:W-:Y:S02]  /*4a4c0*/  @!P0 IMAD.MOV.U32 R3, RZ, RZ, R28 ;  /* 0x000000ffff038224 */ /* 0x010fe400078e001c */
        /* <DEDUP_REMOVED lines=11> */
[----:B------:R-:W-:-:S03]  /*4a580*/  @!P0 IMAD.MOV.U32 R2, RZ, RZ, R9 ;  /* 0x000000ffff028224 */ /* 0x000fc600078e0009 */
[----:B------:R-:W2:Y:S01]  /*4a590*/  LDL R9, [R1+0x11f0] ;  /* 0x0011f00001097983 */ /* 0x000ea20000100800 */
[----:B------:R-:W-:-:S03]  /*4a5a0*/  PRMT R232, RZ, 0x7610, R232 ;  /* 0x00007610ffe87816 */ /* 0x000fc600000000e8 */
[----:B------:R0:W2:Y:S01]  /*4a5b0*/  @!P0 LDG.E.U8 R233, desc[UR6][R2.64] ;  /* 0x0000000602e98981 */ /* 0x0000a2000c1e1100 */
[----:B------:R-:W-:Y:S02]  /*4a5c0*/  PRMT R231, RZ, 0x7610, R231 ;  /* 0x00007610ffe77816 */ /* 0x000fe400000000e7 */
[----:B------:R-:W-:Y:S01]  /*4a5d0*/  PRMT R230, RZ, 0x7610, R230 ;  /* 0x00007610ffe67816 */ /* 0x000fe200000000e6 */
[----:B0-----:R-:W-:Y:S02]  /*4a5e0*/  @!P0 IMAD.MOV.U32 R3, RZ, RZ, R30 ;  /* 0x000000ffff038224 */ /* 0x001fe400078e001e */
        /* <DEDUP_REMOVED lines=134> */
[----:B------:R-:W-:Y:S02]  /*4ae50*/  PRMT R206, RZ, 0x7610, R206 ;  /* 0x00007610ffce7816 */ /* 0x000fe400000000ce */
[----:B------:R-:W-:Y:S01]  /*4ae60*/  PRMT R205, RZ, 0x7610, R205 ;  /* 0x00007610ffcd7816 */ /* 0x000fe200000000cd */
[----:B------:R0:W2:Y:S04]  /*4ae70*/  @!P0 LDG.E.U8 R210, desc[UR6][R2.64] ;  /* 0x0000000602d28981 */ /* 0x0000a8000c1e1100 */
[----:B------:R-:W2:Y:S04]  /*4ae80*/  LDL R31, [R1+0xc80] ;  /* 0x000c8000011f7983 */ /* 0x000ea80000100800 */
        /* <DEDUP_REMOVED lines=47> */
[----:B------:R-:W-:-:S05]  /*4b180*/  @!P0 IMAD.MOV.U32 R3, RZ, RZ, R32 ;  /* 0x000000ffff038224 */ /* 0x000fca00078e0020 */
[----:B------:R0:W2:Y:S01]  /*4b190*/  @!P0 LDG.E.U8 R201, desc[UR6][R2.64] ;  /* 0x0000000602c98981 */ /* 0x0000a2000c1e1100 */
[----:B------:R-:W-:Y:S01]  /*4b1a0*/  PRMT R199, RZ, 0x7610, R199 ;  /* 0x00007610ffc77816 */ /* 0x000fe200000000c7 */
[----:B0-----:R-:W-:Y:S02]  /*4b1b0*/  @!P0 IMAD.MOV.U32 R3, RZ, RZ, R30 ;  /* 0x000000ffff038224 */ /* 0x001fe400078e001e */
[----:B------:R-:W2:Y:S01]  /*4b1c0*/  LDL R30, [R1+0xc3c] ;  /* 0x000c3c00011e7983 */ /* 0x000ea20000100800 */
[----:B------:R-:W-:Y:S01]  /*4b1d0*/  PRMT R198, RZ, 0x7610, R198 ;  /* 0x00007610ffc67816 */ /* 0x000fe200000000c6 */
[----:B---3--:R-:W-:Y:S02]  /*4b1e0*/  @!P0 IMAD.MOV.U32 R2, RZ, RZ, R29 ;  /* 0x000000ffff028224 */ /* 0x008fe400078e001d */
        /* <DEDUP_REMOVED lines=18> */
[----:B------:R0:W2:Y:S02]  /*4b310*/  @!P0 LDG.E.U8 R197, desc[UR6][R2.64] ;  /* 0x0000000602c58981 */ /* 0x0000a4000c1e1100 */
[----:B0-----:R-:W-:Y:S01]  /*4b320*/  @!P0 IMAD.MOV.U32 R3, RZ, RZ, R30 ;  /* 0x000000ffff038224 */ /* 0x001fe200078e001e */
[----:B------:R-:W-:Y:S02]  /*4b330*/  PRMT R195, RZ, 0x7610, R195 ;  /* 0x00007610ffc37816 */ /* 0x000fe400000000c3 */
[----:B------:R-:W-:Y:S01]  /*4b340*/  PRMT R194, RZ, 0x7610, R194 ;  /* 0x00007610ffc27816 */ /* 0x000fe200000000c2 */
[----:B---3--:R-:W-:-:S05]  /*4b350*/  @!P0 IMAD.MOV.U32 R2, RZ, RZ, R29 ;  /* 0x000000ffff028224 */ /* 0x008fca00078e001d */
[----:B------:R4:W3:Y:S02]  /*4b360*/  @!P0 LDG.E.U8 R196, desc[UR6][R2.64] ;  /* 0x0000000602c48981 */ /* 0x0008e4000c1e1100 */
[----:B----4-:R-:W-:Y:S02]  /*4b370*/  @!P0 IMAD.MOV.U32 R3, RZ, RZ, R28 ;  /* 0x000000ffff038224 */ /* 0x010fe400078e001c */
[----:B--2---:R-:W-:Y:S02]  /*4b380*/  @!P0 IMAD.MOV.U32 R2, RZ, RZ, R24 ;  /* 0x000000ffff028224 */ /* 0x004fe400078e0018 */
[----:B------:R-:W2:Y:S04]  /*4b390*/  LDL.LU R24, [R1+0xbd4] ;  /* 0x000bd40001187983 */ /* 0x000ea80000300800 */
[----:B------:R-:W4:Y:S04]  /*4b3a0*/  LDL R31, [R1+0xc08] ;  /* 0x000c0800011f7983 */ /* 0x000f280000100800 */
[----:B------:R-:W3:Y:S04]  /*4b3b0*/  LDL R32, [R1+0xc04] ;  /* 0x000c040001207983 */ /* 0x000ee80000100800 */
[----:B------:R-:W2:Y:S04]  /*4b3c0*/  LDL R30, [R1+0xbfc] ;  /* 0x000bfc00011e7983 */ /* 0x000ea80000100800 */
[----:B------:R-:W2:Y:S04]  /*4b3d0*/  LDL R29, [R1+0xc00] ;  /* 0x000c0000011d7983 */ /* 0x000ea80000100800 */
[----:B------:R0:W2:Y:S04]  /*4b3e0*/  @!P0 LDG.E.U8 R195, desc[UR6][R2.64] ;  /* 0x0000000602c38981 */ /* 0x0000a8000c1e1100 */
[----:B------:R-:W2:Y:S01]  /*4b3f0*/  LDL R28, [R1+0xbf4] ;  /* 0x000bf400011c7983 */ /* 0x000ea20000100800 */
[----:B------:R-:W-:-:S02]  /*4b400*/  PRMT R193, RZ, 0x7610, R193 ;  /* 0x00007610ffc17816 */ /* 0x000fc400000000c1 */
[----:B------:R-:W-:Y:S02]  /*4b410*/  PRMT R192, RZ, 0x7610, R192 ;  /* 0x00007610ffc07816 */ /* 0x000fe400000000c0 */
[----:B------:R-:W-:Y:S02]  /*4b420*/  PRMT R191, RZ, 0x7610, R191 ;  /* 0x00007610ffbf7816 */ /* 0x000fe400000000bf */
[----:B------:R-:W-:Y:S02]  /*4b430*/  PRMT R190, RZ, 0x7610, R190 ;  /* 0x00007610ffbe7816 */ /* 0x000fe400000000be */
[----:B------:R-:W-:Y:S02]  /*4b440*/  PRMT R188, RZ, 0x7610, R188 ;  /* 0x00007610ffbc7816 */ /* 0x000fe400000000bc */
[----:B------:R-:W-:Y:S02]  /*4b450*/  PRMT R187, RZ, 0x7610, R187 ;  /* 0x00007610ffbb7816 */ /* 0x000fe400000000bb */
[----:B------:R-:W-:Y:S01]  /*4b460*/  PRMT R186, RZ, 0x7610, R186 ;  /* 0x00007610ffba7816 */ /* 0x000fe200000000ba */
        /* <DEDUP_REMOVED lines=10> */
[----:B------:R4:W2:Y:S02]  /*4b510*/  @!P0 LDG.E.U8 R193, desc[UR6][R2.64] ;  /* 0x0000000602c18981 */ /* 0x0008a4000c1e1100 */
[----:B----4-:R-:W-:Y:S02]  /*4b520*/  @!P0 IMAD.MOV.U32 R2, RZ, RZ, R31 ;  /* 0x000000ffff028224 */ /* 0x010fe400078e001f */
[----:B---3--:R-:W-:Y:S01]  /*4b530*/  @!P0 IMAD.MOV.U32 R3, RZ, RZ, R32 ;  /* 0x000000ffff038224 */ /* 0x008fe200078e0020 */
[----:B------:R-:W3:Y:S04]  /*4b540*/  LDL R31, [R1+0xbc4] ;  /* 0x000bc400011f7983 */ /* 0x000ee80000100800 */
[----:B------:R-:W4:Y:S04]  /*4b550*/  LDL R32, [R1+0xa98] ;  /* 0x000a980001207983 */ /* 0x000f280000100800 */
[----:B------:R2:W4:Y:S02]  /*4b560*/  @!P0 LDG.E.U8 R192, desc[UR6][R2.64] ;  /* 0x0000000602c08981 */ /* 0x000524000c1e1100 */
[----:B--2---:R-:W-:-:S02]  /*4b570*/  @!P0 IMAD.MOV.U32 R3, RZ, RZ, R30 ;  /* 0x000000ffff038224 */ /* 0x004fc400078e001e */
[----:B------:R-:W2:Y:S01]  /*4b580*/  LDL R30, [R1+0xbc8] ;  /* 0x000bc800011e7983 */ /* 0x000ea20000100800 */
        /* <DEDUP_REMOVED lines=11> */
[----:B------:R0:W4:Y:S02]  /*4b640*/  @!P0 LDG.E.U8 R188, desc[UR6][R2.64] ;  /* 0x0000000602bc8981 */ /* 0x000124000c1e1100 */
[----:B0-----:R-:W-:Y:S02]  /*4b650*/  @!P0 IMAD.MOV.U32 R3, RZ, RZ, R25 ;  /* 0x000000ffff038224 */ /* 0x001fe400078e0019 */
[----:B------:R-:W4:Y:S01]  /*4b660*/  LDL R25, [R1+0xb14] ;  /* 0x000b140001197983 */ /* 0x000f220000100800 */
[----:B------:R-:W-:-:S03]  /*4b670*/  @!P0 IMAD.MOV.U32 R2, RZ, RZ, R9 ;  /* 0x000000ffff028224 */ /* 0x000fc600078e0009 */
[----:B------:R-:W4:Y:S04]  /*4b680*/  LDL R9, [R1+0xb18] ;  /* 0x000b180001097983 */ /* 0x000f280000100800 */
[----:B------:R3:W4:Y:S01]  /*4b690*/  @!P0 LDG.E.U8 R187, desc[UR6][R2.64] ;  /* 0x0000000602bb8981 */ /* 0x000722000c1e1100 */
[----:B------:R-:W-:Y:S02]  /*4b6a0*/  PRMT R185, RZ, 0x7610, R185 ;  /* 0x00007610ffb97816 */ /* 0x000fe400000000b9 */
[----:B------:R-:W-:Y:S01]  /*4b6b0*/  PRMT R184, RZ, 0x7610, R184 ;  /* 0x00007610ffb87816 */ /* 0x000fe200000000b8 */
[----:B---3--:R-:W-:Y:S02]  /*4b6c0*/  @!P0 IMAD.MOV.U32 R3, RZ, RZ, R31 ;  /* 0x000000ffff038224 */ /* 0x008fe400078e001f */
[----:B------:R-:W3:Y:S01]  /*4b6d0*/  LDL R31, [R1+0xa54] ;  /* 0x000a5400011f7983 */ /* 0x000ee20000100800 */
[----:B--2---:R-:W-:-:S03]  /*4b6e0*/  @!P0 IMAD.MOV.U32 R2, RZ, RZ, R30 ;  /* 0x000000ffff028224 */ /* 0x004fc600078e001e */
[----:B------:R-:W2:Y:S04]  /*4b6f0*/  LDL R30, [R1+0xad4] ;  /* 0x000ad400011e7983 */ /* 0x000ea80000100800 */
[----:B------:R4:W3:Y:S02]  /*4b700*/  @!P0 LDG.E.U8 R186, desc[UR6][R2.64] ;  /* 0x0000000602ba8981 */ /* 0x0008e4000c1e1100 */
[----:B----4-:R-:W-:Y:S02]  /*4b710*/  @!P0 IMAD.MOV.U32 R3, RZ, RZ, R29 ;  /* 0x000000ffff038224 */ /* 0x010fe400078e001d */
[----:B------:R-:W4:Y:S01]  /*4b720*/  LDL R29, [R1+0xad8] ;  /* 0x000ad800011d7983 */ /* 0x000f220000100800 */
[----:B------:R-:W-:-:S03]  /*4b730*/  @!P0 IMAD.MOV.U32 R2, RZ, RZ, R28 ;  /* 0x000000ffff028224 */ /* 0x000fc600078e001c */
[----:B------:R-:W3:Y:S04]  /*4b740*/  LDL R28, [R1+0xa58] ;  /* 0x000a5800011c7983 */ /* 0x000ee80000100800 */
[----:B------:R0:W3:Y:S02]  /*4b750*/  @!P0 LDG.E.U8 R185, desc[UR6][R2.64] ;  /* 0x0000000602b98981 */ /* 0x0000e4000c1e1100 */
[----:B0-----:R-:W-:Y:S02]  /*4b760*/  @!P0 IMAD.MOV.U32 R2, RZ, RZ, R26 ;  /* 0x000000ffff028224 */ /* 0x001fe400078e001a */
[----:B------:R-:W-:Y:S01]  /*4b770*/  @!P0 IMAD.MOV.U32 R3, RZ, RZ, R27 ;  /* 0x000000ffff038224 */ /* 0x000fe200078e001b */
[----:B------:R-:W3:Y:S04]  /*4b780*/  LDL R26, [R1+0xa18] ;  /* 0x000a1800011a7983 */ /* 0x000ee80000100800 */
[----:B------:R-:W3:Y:S04]  /*4b790*/  LDL R27, [R1+0xa14] ;  /* 0x000a1400011b7983 */ /* 0x000ee80000100800 */
[----:B------:R0:W3:Y:S02]  /*4b7a0*/  @!P0 LDG.E.U8 R184, desc[UR6][R2.64] ;  /* 0x0000000602b88981 */ /* 0x0000e4000c1e1100 */
[----:B0-----:R-:W-:-:S02]  /*4b7b0*/  @!P0 IMAD.MOV.U32 R3, RZ, RZ, R25 ;  /* 0x000000ffff038224 */ /* 0x001fc400078e0019 */
[----:B------:R-:W3:Y:S01]  /*4b7c0*/  LDL R25, [R1+0x9d4] ;  /* 0x0009d40001197983 */ /* 0x000ee20000100800 */
[----:B------:R-:W-:-:S03]  /*4b7d0*/  @!P0 IMAD.MOV.U32 R2, RZ, RZ, R9 ;  /* 0x000000ffff028224 */ /* 0x000fc600078e0009 */
[----:B------:R-:W3:Y:S01]  /*4b7e0*/  LDL R9, [R1+0x9d8] ;  /* 0x0009d80001097983 */ /* 0x000ee20000100800 */
[----:B------:R-:W-:Y:S02]  /*4b7f0*/  PRMT R183, RZ, 0x7610, R183 ;  /* 0x00007610ffb77816 */ /* 0x000fe400000000b7 */
[----:B------:R-:W-:Y:S01]  /*4b800*/  PRMT R182, RZ, 0x7610, R182 ;  /* 0x00007610ffb67816 */ /* 0x000fe200000000b6 */
[----:B------:R-:W3:Y:S01]  /*4b810*/  LDL.LU R39, [R1+0x954] ;  /* 0x0009540001277983 */ /* 0x000ee20000300800 */
[----:B------:R-:W-:-:S03]  /*4b820*/  PRMT R181, RZ, 0x7610, R181 ;  /* 0x00007610ffb57816 */ /* 0x000fc600000000b5 */
[----:B------:R-:W3:Y:S04]  /*4b830*/  LDL.LU R37, [R1+0x994] ;  /* 0x0009940001257983 */ /* 0x000ee80000300800 */
[----:B------:R2:W3:Y:S01]  /*4b840*/  @!P0 LDG.E.U8 R183, desc[UR6][R2.64] ;  /* 0x0000000602b78981 */ /* 0x0004e2000c1e1100 */
[----:B------:R-:W-:Y:S02]  /*4b850*/  PRMT R180, RZ, 0x7610, R180 ;  /* 0x00007610ffb47816 */ /* 0x000fe400000000b4 */
[----:B------:R-:W-:Y:S01]  /*4b860*/  PRMT R179, RZ, 0x7610, R179 ;  /* 0x00007610ffb37816 */ /* 0x000fe200000000b3 */
[----:B--2---:R-:W-:Y:S02]  /*4b870*/  @!P0 IMAD.MOV.U32 R3, RZ, RZ, R30 ;  /* 0x000000ffff038224 */ /* 0x004fe400078e001e */
[----:B------:R-:W2:Y:S01]  /*4b880*/  LDL.LU R30, [R1+0x998] ;  /* 0x00099800011e7983 */ /* 0x000ea20000300800 */
[----:B----4-:R-:W-:-:S03]  /*4b890*/  @!P0 IMAD.MOV.U32 R2, RZ, RZ, R29 ;  /* 0x000000ffff028224 */ /* 0x010fc600078e001d */
[----:B------:R-:W4:Y:S04]  /*4b8a0*/  LDL.LU R29, [R1+0x958] ;  /* 0x00095800011d7983 */ /* 0x000f280000300800 */
[----:B------:R0:W4:Y:S01]  /*4b8b0*/  @!P0 LDG.E.U8 R182, desc[UR6][R2.64] ;  /* 0x0000000602b68981 */ /* 0x000122000c1e1100 */
[----:B------:R-:W-:Y:S02]  /*4b8c0*/  PRMT R178, RZ, 0x7610, R178 ;  /* 0x00007610ffb27816 */ /* 0x000fe400000000b2 */
[----:B------:R-:W-:Y:S01]  /*4b8d0*/  PRMT R177, RZ, 0x7610, R177 ;  /* 0x00007610ffb17816 */ /* 0x000fe200000000b1 */
[----:B------:R-:W4:Y:S04]  /*4b8e0*/  LDL R35, [R1+0xb4c] ;  /* 0x000b4c0001237983 */ /* 0x000f280000100800 */
[----:B------:R-:W4:Y:S01]  /*4b8f0*/  LDL R34, [R1+0xb50] ;  /* 0x000b500001227983 */ /* 0x000f220000100800 */
[----:B0-----:R-:W-:-:S02]  /*4b900*/  @!P0 IMAD.MOV.U32 R2, RZ, RZ, R32 ;  /* 0x000000ffff028224 */ /* 0x001fc400078e0020 */
[----:B------:R-:W-:Y:S01]  /*4b910*/  @!P0 IMAD.MOV.U32 R3, RZ, RZ, R33 ;  /* 0x000000ffff038224 */ /* 0x000fe200078e0021 */
[----:B------:R-:W-:Y:S01]  /*4b920*/  PRMT R176, RZ, 0x7610, R176 ;  /* 0x00007610ffb07816 */ /* 0x000fe200000000b0 */
[----:B------:R-:W4:Y:S04]  /*4b930*/  LDL R33, [R1+0xb0c] ;  /* 0x000b0c0001217983 */ /* 0x000f280000100800 */
[----:B------:R3:W4:Y:S04]  /*4b940*/  @!P0 LDG.E.U8 R181, desc[UR6][R2.64] ;  /* 0x0000000602b58981 */ /* 0x000728000c1e1100 */
[----:B------:R-:W4:Y:S01]  /*4b950*/  LDL R32, [R1+0xb10] ;  /* 0x000b100001207983 */ /* 0x000f220000100800 */
[----:B---3--:R-:W-:-:S02]  /*4b960*/  @!P0 IMAD.MOV.U32 R2, RZ, RZ, R28 ;  /* 0x000000ffff028224 */ /* 0x008fc400078e001c */
[----:B------:R-:W-:Y:S01]  /*4b970*/  @!P0 IMAD.MOV.U32 R3, RZ, RZ, R31 ;  /* 0x000000ffff038224 */ /* 0x000fe200078e001f */
[----:B------:R-:W-:Y:S01]  /*4b980*/  PRMT R175, RZ, 0x7610, R175 ;  /* 0x00007610ffaf7816 */ /* 0x000fe200000000af */
        /* <DEDUP_REMOVED lines=8> */
[----:B0-----:R-:W-:-:S02]  /*4ba10*/  @!P0 IMAD.MOV.U32 R3, RZ, RZ, R25 ;  /* 0x000000ffff038224 */ /* 0x001fc400078e0019 */
[----:B------:R-:W3:Y:S01]  /*4ba20*/  LDL R25, [R1+0xb8c] ;  /* 0x000b8c0001197983 */ /* 0x000ee20000100800 */
[----:B------:R-:W-:-:S03]  /*4ba30*/  @!P0 IMAD.MOV.U32 R2, RZ, RZ, R9 ;  /* 0x000000ffff028224 */ /* 0x000fc600078e0009 */
[----:B------:R-:W3:Y:S04]  /*4ba40*/  LDL R9, [R1+0xb90] ;  /* 0x000b900001097983 */ /* 0x000ee80000100800 */
[----:B------:R0:W3:Y:S02]  /*4ba50*/  @!P0 LDG.E.U8 R178, desc[UR6][R2.64] ;  /* 0x0000000602b28981 */ /* 0x0000e4000c1e1100 */
[----:B0-----:R-:W-:Y:S02]  /*4ba60*/  @!P0 IMAD.MOV.U32 R3, RZ, RZ, R37 ;  /* 0x000000ffff038224 */ /* 0x001fe400078e0025 */
[----:B--2---:R-:W-:-:S05]  /*4ba70*/  @!P0 IMAD.MOV.U32 R2, RZ, RZ, R30 ;  /* 0x000000ffff028224 */ /* 0x004fca00078e001e */
[----:B------:R4:W2:Y:S02]  /*4ba80*/  @!P0 LDG.E.U8 R177, desc[UR6][R2.64] ;  /* 0x0000000602b18981 */ /* 0x0008a4000c1e1100 */
[----:B----4-:R-:W-:Y:S02]  /*4ba90*/  @!P0 IMAD.MOV.U32 R2, RZ, RZ, R29 ;  /* 0x000000ffff028224 */ /* 0x010fe400078e001d */
[----:B------:R-:W-:-:S05]  /*4baa0*/  @!P0 IMAD.MOV.U32 R3, RZ, RZ, R39 ;  /* 0x000000ffff038224 */ /* 0x000fca00078e0027 */
[----:B------:R3:W4:Y:S02]  /*4bab0*/  @!P0 LDG.E.U8 R176, desc[UR6][R2.64] ;  /* 0x0000000602b08981 */ /* 0x000724000c1e1100 */
[----:B---3--:R-:W-:Y:S02]  /*4bac0*/  @!P0 IMAD.MOV.U32 R2, RZ, RZ, R26 ;  /* 0x000000ffff028224 */ /* 0x008fe400078e001a */
[----:B------:R-:W-:Y:S01]  /*4bad0*/  @!P0 IMAD.MOV.U32 R3, RZ, RZ, R27 ;  /* 0x000000ffff038224 */ /* 0x000fe200078e001b */
[----:B------:R-:W3:Y:S01]  /*4bae0*/  LDL R26, [R1+0xa8c] ;  /* 0x000a8c00011a7983 */ /* 0x000ee20000100800 */
[----:B------:R-:W-:Y:S02]  /*4baf0*/  PRMT R174, RZ, 0x7610, R174 ;  /* 0x00007610ffae7816 */ /* 0x000fe400000000ae */
[----:B------:R-:W-:Y:S02]  /*4bb00*/  PRMT R173, RZ, 0x7610, R173 ;  /* 0x00007610ffad7816 */ /* 0x000fe400000000ad */
[----:B------:R-:W-:Y:S01]  /*4bb10*/  PRMT R172, RZ, 0x7610, R172 ;  /* 0x00007610ffac7816 */ /* 0x000fe200000000ac */
[----:B------:R0:W4:Y:S01]  /*4bb20*/  @!P0 LDG.E.U8 R175, desc[UR6][R2.64] ;  /* 0x0000000602af8981 */ /* 0x000122000c1e1100 */
[----:B------:R-:W-:-:S03]  /*4bb30*/  PRMT R171, RZ, 0x7610, R171 ;  /* 0x00007610ffab7816 */ /* 0x000fc600000000ab */
[----:B------:R-:W2:Y:S01]  /*4bb40*/  LDL R27, [R1+0xa4c] ;  /* 0x000a4c00011b7983 */ /* 0x000ea20000100800 */
[----:B0-----:R-:W-:-:S03]  /*4bb50*/  @!P0 IMAD.MOV.U32 R3, RZ, RZ, R25 ;  /* 0x000000ffff038224 */ /* 0x001fc600078e0019 */
[----:B------:R-:W4:Y:S01]  /*4bb60*/  LDL R25, [R1+0xa90] ;  /* 0x000a900001197983 */ /* 0x000f220000100800 */
[----:B------:R-:W-:-:S03]  /*4bb70*/  @!P0 IMAD.MOV.U32 R2, RZ, RZ, R9 ;  /* 0x000000ffff028224 */ /* 0x000fc600078e0009 */
[----:B------:R-:W2:Y:S04]  /*4bb80*/  LDL R9, [R1+0xa50] ;  /* 0x000a500001097983 */ /* 0x000ea80000100800 */
[----:B------:R-:W2:Y:S04]  /*4bb90*/  LDL.LU R38, [R1+0x98c] ;  /* 0x00098c0001267983 */ /* 0x000ea80000300800 */
[----:B------:R0:W2:Y:S02]  /*4bba0*/  @!P0 LDG.E.U8 R174, desc[UR6][R2.64] ;  /* 0x0000000602ae8981 */ /* 0x0000a4000c1e1100 */
[----:B0-----:R-:W-:-:S02]  /*4bbb0*/  @!P0 IMAD.MOV.U32 R2, RZ, RZ, R34 ;  /* 0x000000ffff028224 */ /* 0x001fc400078e0022 */
[----:B------:R-:W-:-:S05]  /*4bbc0*/  @!P0 IMAD.MOV.U32 R3, RZ, RZ, R35 ;  /* 0x000000ffff038224 */ /* 0x000fca00078e0023 */
[----:B------:R0:W2:Y:S02]  /*4bbd0*/  @!P0 LDG.E.U8 R173, desc[UR6][R2.64] ;  /* 0x0000000602ad8981 */ /* 0x0000a4000c1e1100 */
[----:B0-----:R-:W-:Y:S02]  /*4bbe0*/  @!P0 IMAD.MOV.U32 R2, RZ, RZ, R32 ;  /* 0x000000ffff028224 */ /* 0x001fe400078e0020 */
[----:B------:R-:W-:Y:S01]  /*4bbf0*/  @!P0 IMAD.MOV.U32 R3, RZ, RZ, R33 ;  /* 0x000000ffff038224 */ /* 0x000fe200078e0021 */
[----:B------:R-:W-:Y:S01]  /*4bc00*/  PRMT R170, RZ, 0x7610, R170 ;  /* 0x00007610ffaa7816 */ /* 0x000fe200000000aa */
[----:B------:R-:W2:Y:S04]  /*4bc10*/  LDL.LU R32, [R1+0x990] ;  /* 0x0009900001207983 */ /* 0x000ea80000300800 */
[----:B------:R0:W2:Y:S02]  /*4bc20*/  @!P0 LDG.E.U8 R172, desc[UR6][R2.64] ;  /* 0x0000000602ac8981 */ /* 0x0000a4000c1e1100 */
[----:B0-----:R-:W-:-:S02]  /*4bc30*/  @!P0 IMAD.MOV.U32 R2, RZ, RZ, R28 ;  /* 0x000000ffff028224 */ /* 0x001fc400078e001c */
[----:B------:R-:W-:-:S05]  /*4bc40*/  @!P0 IMAD.MOV.U32 R3, RZ, RZ, R31 ;  /* 0x000000ffff038224 */ /* 0x000fca00078e001f */
[----:B------:R3:W2:Y:S02]  /*4bc50*/  @!P0 LDG.E.U8 R171, desc[UR6][R2.64] ;  /* 0x0000000602ab8981 */ /* 0x0006a4000c1e1100 */
[----:B---3--:R-:W-:Y:S02]  /*4bc60*/  @!P0 IMAD.MOV.U32 R3, RZ, RZ, R26 ;  /* 0x000000ffff038224 */ /* 0x008fe400078e001a */
[----:B------:R-:W3:Y:S01]  /*4bc70*/  LDL R26, [R1+0xa0c] ;  /* 0x000a0c00011a7983 */ /* 0x000ee20000100800 */
[----:B----4-:R-:W-:-:S03]  /*4bc80*/  @!P0 IMAD.MOV.U32 R2, RZ, RZ, R25 ;  /* 0x000000ffff028224 */ /* 0x010fc600078e0019 */
[----:B------:R-:W4:Y:S04]  /*4bc90*/  LDL R25, [R1+0xa10] ;  /* 0x000a100001197983 */ /* 0x000f280000100800 */
[----:B------:R2:W4:Y:S04]  /*4bca0*/  @!P0 LDG.E.U8 R170, desc[UR6][R2.64] ;  /* 0x0000000602aa8981 */ /* 0x000528000c1e1100 */
[----:B------:R-:W4:Y:S04]  /*4bcb0*/  LDL.LU R28, [R1+0x950] ;  /* 0x00095000011c7983 */ /* 0x000f280000300800 */
[----:B------:R-:W4:Y:S04]  /*4bcc0*/  LDL R36, [R1+0x94c] ;  /* 0x00094c0001247983 */ /* 0x000f280000100800 */
[----:B------:R-:W4:Y:S04]  /*4bcd0*/  LDL R35, [R1+0xb84] ;  /* 0x000b840001237983 */ /* 0x000f280000100800 */
[----:B------:R-:W4:Y:S01]  /*4bce0*/  LDL R34, [R1+0xb88] ;  /* 0x000b880001227983 */ /* 0x000f220000100800 */
[----:B------:R-:W-:-:S03]  /*4bcf0*/  PRMT R169, RZ, 0x7610, R169 ;  /* 0x00007610ffa97816 */ /* 0x000fc600000000a9 */
[----:B------:R-:W4:Y:S04]  /*4bd00*/  LDL R33, [R1+0xb44] ;  /* 0x000b440001217983 */ /* 0x000f280000100800 */
[----:B------:R-:W4:Y:S01]  /*4bd10*/  LDL R31, [R1+0xb48] ;  /* 0x000b4800011f7983 */ /* 0x000f220000100800 */
[----:B--2---:R-:W-:-:S03]  /*4bd20*/  @!P0 IMAD.MOV.U32 R2, RZ, RZ, R9 ;  /* 0x000000ffff028224 */ /* 0x004fc600078e0009 */
[----:B------:R-:W2:Y:S01]  /*4bd30*/  LDL R9, [R1+0x9d0] ;  /* 0x0009d00001097983 */ /* 0x000ea20000100800 */
[----:B------:R-:W-:Y:S01]  /*4bd40*/  @!P0 IMAD.MOV.U32 R3, RZ, RZ, R27 ;  /* 0x000000ffff038224 */ /* 0x000fe200078e001b */
[----:B------:R-:W-:Y:S02]  /*4bd50*/  PRMT R168, RZ, 0x7610, R168 ;  /* 0x00007610ffa87816 */ /* 0x000fe400000000a8 */
[----:B------:R-:W2:Y:S04]  /*4bd60*/  LDL R27, [R1+0xb04] ;  /* 0x000b0400011b7983 */ /* 0x000ea80000100800 */
[----:B------:R3:W2:Y:S02]  /*4bd70*/  @!P0 LDG.E.U8 R169, desc[UR6][R2.64] ;  /* 0x0000000602a98981 */ /* 0x0006a4000c1e1100 */
[----:B---3--:R-:W-:-:S02]  /*4bd80*/  @!P0 IMAD.MOV.U32 R3, RZ, RZ, R26 ;  /* 0x000000ffff038224 */ /* 0x008fc400078e001a */
[----:B------:R-:W3:Y:S01]  /*4bd90*/  LDL R26, [R1+0xb08] ;  /* 0x000b0800011a7983 */ /* 0x000ee20000100800 */
[----:B----4-:R-:W-:Y:S01]  /*4bda0*/  @!P0 IMAD.MOV.U32 R2, RZ, RZ, R25 ;  /* 0x000000ffff028224 */ /* 0x010fe200078e0019 */
[----:B------:R-:W-:Y:S02]  /*4bdb0*/  PRMT R167, RZ, 0x7610, R167 ;  /* 0x00007610ffa77816 */ /* 0x000fe400000000a7 */
[----:B------:R-:W-:Y:S02]  /*4bdc0*/  PRMT R166, RZ, 0x7610, R166 ;  /* 0x00007610ffa67816 */ /* 0x000fe400000000a6 */
[----:B------:R-:W-:Y:S01]  /*4bdd0*/  PRMT R165, RZ, 0x7610, R165 ;  /* 0x00007610ffa57816 */ /* 0x000fe200000000a5 */
[----:B------:R-:W4:Y:S04]  /*4bde0*/  LDL R25, [R1+0xac4] ;  /* 0x000ac40001197983 */ /* 0x000f280000100800 */
[----:B------:R2:W4:Y:S02]  /*4bdf0*/  @!P0 LDG.E.U8 R168, desc[UR6][R2.64] ;  /* 0x0000000602a88981 */ /* 0x000524000c1e1100 */
[----:B--2---:R-:W-:-:S02]  /*4be00*/  @!P0 IMAD.MOV.U32 R2, RZ, RZ, R9 ;  /* 0x000000ffff028224 */ /* 0x004fc400078e0009 */
[----:B------:R-:W2:Y:S01]  /*4be10*/  LDL R9, [R1+0xac8] ;  /* 0x000ac80001097983 */ /* 0x000ea20000100800 */
[----:B------:R-:W-:-:S05]  /*4be20*/  @!P0 IMAD.MOV.U32 R3, RZ, RZ, R0 ;  /* 0x000000ffff038224 */ /* 0x000fca00078e0000 */
[----:B------:R0:W4:Y:S02]  /*4be30*/  @!P0 LDG.E.U8 R167, desc[UR6][R2.64] ;  /* 0x0000000602a78981 */ /* 0x000124000c1e1100 */
[----:B0-----:R-:W-:Y:S02]  /*4be40*/  @!P0 IMAD.MOV.U32 R2, RZ, RZ, R32 ;  /* 0x000000ffff028224 */ /* 0x001fe400078e0020 */
[----:B------:R-:W-:-:S05]  /*4be50*/  @!P0 IMAD.MOV.U32 R3, RZ, RZ, R38 ;  /* 0x000000ffff038224 */ /* 0x000fca00078e0026 */
[----:B------:R0:W4:Y:S01]  /*4be60*/  @!P0 LDG.E.U8 R166, desc[UR6][R2.64] ;  /* 0x0000000602a68981 */ /* 0x000122000c1e1100 */
[----:B------:R-:W-:Y:S01]  /*4be70*/  PRMT R164, RZ, 0x7610, R164 ;  /* 0x00007610ffa47816 */ /* 0x000fe200000000a4 */
[----:B0-----:R-:W-:Y:S02]  /*4be80*/  @!P0 IMAD.MOV.U32 R2, RZ, RZ, R28 ;  /* 0x000000ffff028224 */ /* 0x001fe400078e001c */
[----:B------:R-:W-:Y:S02]  /*4be90*/  @!P0 IMAD.MOV.U32 R3, RZ, RZ, R36 ;  /* 0x000000ffff038224 */ /* 0x000fe400078e0024 */
[----:B------:R-:W-:-:S03]  /*4bea0*/  IMAD.MOV.U32 R140, RZ, RZ, R143 ;  /* 0x000000ffff8c7224 */ /* 0x000fc600078e008f */
[----:B------:R0:W4:Y:S04]  /*4beb0*/  @!P0 LDG.E.U8 R165, desc[UR6][R2.64] ;  /* 0x0000000602a58981 */ /* 0x000128000c1e1100 */
[----:B------:R1:W-:Y:S01]  /*4bec0*/  STL [R1+0x1d60], R0 ;  /* 0x001d600001007387 */ /* 0x0003e20000100800 */
[----:B------:R-:W-:Y:S02]  /*4bed0*/  IMAD.MOV.U32 R141, RZ, RZ, R142 ;  /* 0x000000ffff8d7224 */ /* 0x000fe400078e008e */
[----:B------:R-:W-:Y:S01]  /*4bee0*/  IMAD.MOV.U32 R143, RZ, RZ, R10 ;  /* 0x000000ffff8f7224 */ /* 0x000fe200078e000a */
[----:B------:R-:W-:Y:S01]  /*4bef0*/  PRMT R163, RZ, 0x7610, R163 ;  /* 0x00007610ffa37816 */ /* 0x000fe200000000a3 */
[----:B------:R-:W-:Y:S01]  /*4bf00*/  IMAD.MOV.U32 R142, RZ, RZ, R189 ;  /* 0x000000ffff8e7224 */ /* 0x000fe200078e00bd */
[----:B------:R-:W4:Y:S04]  /*4bf10*/  LDL.LU R10, [R1+0x9c4] ;  /* 0x0009c400010a7983 */ /* 0x000f280000300800 */
[----:B------:R-:W4:Y:S01]  /*4bf20*/  LDL.LU R189, [R1+0x984] ;  /* 0x0009840001bd7983 */ /* 0x000f220000300800 */
[----:B0-----:R-:W-:-:S02]  /*4bf30*/  @!P0 IMAD.MOV.U32 R2, RZ, RZ, R34 ;  /* 0x000000ffff028224 */ /* 0x001fc400078e0022 */
[----:B------:R-:W-:Y:S01]  /*4bf40*/  @!P0 IMAD.MOV.U32 R3, RZ, RZ, R35 ;  /* 0x000000ffff038224 */ /* 0x000fe200078e0023 */
[----:B------:R-:W-:Y:S01]  /*4bf50*/  PRMT R162, RZ, 0x7610, R162 ;  /* 0x00007610ffa27816 */ /* 0x000fe200000000a2 */
[----:B------:R-:W4:Y:S04]  /*4bf60*/  LDL R35, [R1+0xa84] ;  /* 0x000a840001237983 */ /* 0x000f280000100800 */
[----:B------:R0:W4:Y:S04]  /*4bf70*/  @!P0 LDG.E.U8 R164, desc[UR6][R2.64] ;  /* 0x0000000602a48981 */ /* 0x000128000c1e1100 */
[----:B-1----:R-:W4:Y:S01]  /*4bf80*/  LDL R0, [R1+0xa08] ;  /* 0x000a080001007983 */ /* 0x002f220000100800 */
[----:B0-----:R-:W-:-:S02]  /*4bf90*/  @!P0 IMAD.MOV.U32 R2, RZ, RZ, R31 ;  /* 0x000000ffff028224 */ /* 0x001fc400078e001f */
[----:B------:R-:W-:Y:S01]  /*4bfa0*/  @!P0 IMAD.MOV.U32 R3, RZ, RZ, R33 ;  /* 0x000000ffff038224 */ /* 0x000fe200078e0021 */
[----:B------:R-:W4:Y:S04]  /*4bfb0*/  LDL R31, [R1+0xa44] ;  /* 0x000a4400011f7983 */ /* 0x000f280000100800 */
[----:B------:R-:W4:Y:S04]  /*4bfc0*/  LDL R33, [R1+0xa88] ;  /* 0x000a880001217983 */ /* 0x000f280000100800 */
[----:B------:R0:W4:Y:S02]  /*4bfd0*/  @!P0 LDG.E.U8 R163, desc[UR6][R2.64] ;  /* 0x0000000602a38981 */ /* 0x000124000c1e1100 */
[----:B0-----:R-:W-:-:S02]  /*4bfe0*/  @!P0 IMAD.MOV.U32 R3, RZ, RZ, R27 ;  /* 0x000000ffff038224 */ /* 0x001fc400078e001b */
[----:B---3--:R-:W-:Y:S02]  /*4bff0*/  @!P0 IMAD.MOV.U32 R2, RZ, RZ, R26 ;  /* 0x000000ffff028224 */ /* 0x008fe400078e001a */
[----:B------:R-:W3:Y:S04]  /*4c000*/  LDL R26, [R1+0xa48] ;  /* 0x000a4800011a7983 */ /* 0x000ee80000100800 */
[----:B------:R2:W3:Y:S02]  /*4c010*/  @!P0 LDG.E.U8 R162, desc[UR6][R2.64] ;  /* 0x0000000602a28981 */ /* 0x0004e4000c1e1100 */
[----:B--2---:R-:W-:Y:S02]  /*4c020*/  @!P0 IMAD.MOV.U32 R2, RZ, RZ, R9 ;  /* 0x000000ffff028224 */ /* 0x004fe400078e0009 */
[----:B------:R-:W2:Y:S04]  /*4c030*/  LDL R9, [R1+0xa04] ;  /* 0x000a040001097983 */ /* 0x000ea80000100800 */
[----:B------:R-:W2:Y:S01]  /*4c040*/  LDL.LU R34, [R1+0x988] ;  /* 0x0009880001227983 */ /* 0x000ea20000300800 */
[----:B----4-:R-:W-:-:S03]  /*4c050*/  @!P0 IMAD.MOV.U32 R3, RZ, RZ, R25 ;  /* 0x000000ffff038224 */ /* 0x010fc600078e0019 */
[----:B------:R-:W4:Y:S04]  /*4c060*/  LDL.LU R27, [R1+0x948] ;  /* 0x00094800011b7983 */ /* 0x000f280000300800 */
[----:B------:R-:W4:Y:S04]  /*4c070*/  LDL.LU R25, [R1+0x944] ;  /* 0x0009440001197983 */ /* 0x000f280000300800 */
[----:B------:R-:W4:Y:S01]  /*4c080*/  LDL R36, [R1+0x9c8] ;  /* 0x0009c80001247983 */ /* 0x000f220000100800 */
[----:B------:R-:W-:Y:S02]  /*4c090*/  PRMT R161, RZ, 0x7610, R161 ;  /* 0x00007610ffa17816 */ /* 0x000fe400000000a1 */
[----:B------:R-:W-:-:S04]  /*4c0a0*/  PRMT R160, RZ, 0x7610, R160 ;  /* 0x00007610ffa07816 */ /* 0x000fc800000000a0 */
[----:B------:R0:W4:Y:S01]  /*4c0b0*/  @!P0 LDG.E.U8 R161, desc[UR6][R2.64] ;  /* 0x0000000602a18981 */ /* 0x000122000c1e1100 */
[----:B------:R-:W-:Y:S01]  /*4c0c0*/  PRMT R159, RZ, 0x7610, R159 ;  /* 0x00007610ff9f7816 */ /* 0x000fe2000000009f */
[----:B0-----:R-:W-:Y:S02]  /*4c0d0*/  @!P0 IMAD.MOV.U32 R3, RZ, RZ, R35 ;  /* 0x000000ffff038224 */ /* 0x001fe400078e0023 */
[----:B------:R-:W4:Y:S01]  /*4c0e0*/  LDL R35, [R1+0xbb4] ;  /* 0x000bb40001237983 */ /* 0x000f220000100800 */
[----:B------:R-:W-:-:S03]  /*4c0f0*/  @!P0 IMAD.MOV.U32 R2, RZ, RZ, R33 ;  /* 0x000000ffff028224 */ /* 0x000fc600078e0021 */
[----:B------:R-:W4:Y:S04]  /*4c100*/  LDL R33, [R1+0xbb8] ;  /* 0x000bb80001217983 */ /* 0x000f280000100800 */
[----:B------:R0:W4:Y:S02]  /*4c110*/  @!P0 LDG.E.U8 R160, desc[UR6][R2.64] ;  /* 0x0000000602a08981 */ /* 0x000124000c1e1100 */
[----:B0-----:R-:W-:Y:S01]  /*4c120*/  @!P0 IMAD.MOV.U32 R3, RZ, RZ, R31 ;  /* 0x000000ffff038224 */ /* 0x001fe200078e001f */
[----:B------:R-:W-:Y:S02]  /*4c130*/  PRMT R158, RZ, 0x7610, R158 ;  /* 0x00007610ff9e7816 */ /* 0x000fe4000000009e */
[----:B------:R-:W-:Y:S02]  /*4c140*/  PRMT R157, RZ, 0x7610, R157 ;  /* 0x00007610ff9d7816 */ /* 0x000fe4000000009d */
[----:B------:R-:W-:-:S02]  /*4c150*/  PRMT R156, RZ, 0x7610, R156 ;  /* 0x00007610ff9c7816 */ /* 0x000fc4000000009c */
[----:B------:R-:W-:Y:S02]  /*4c160*/  PRMT R155, RZ, 0x7610, R155 ;  /* 0x00007610ff9b7816 */ /* 0x000fe4000000009b */
[----:B------:R-:W-:Y:S01]  /*4c170*/  PRMT R154, RZ, 0x7610, R154 ;  /* 0x00007610ff9a7816 */ /* 0x000fe2000000009a */
[----:B------:R-:W4:Y:S01]  /*4c180*/  LDL R31, [R1+0xb3c] ;  /* 0x000b3c00011f7983 */ /* 0x000f220000100800 */
[----:B---3--:R-:W-:-:S03]  /*4c190*/  @!P0 IMAD.MOV.U32 R2, RZ, RZ, R26 ;  /* 0x000000ffff028224 */ /* 0x008fc600078e001a */
[----:B------:R-:W3:Y:S04]  /*4c1a0*/  LDL R26, [R1+0xb40] ;  /* 0x000b4000011a7983 */ /* 0x000ee80000100800 */
[----:B------:R2:W3:Y:S02]  /*4c1b0*/  @!P0 LDG.E.U8 R159, desc[UR6][R2.64] ;  /* 0x00000006029f8981 */ /* 0x0004e4000c1e1100 */
[----:B--2---:R-:W-:Y:S02]  /*4c1c0*/  @!P0 IMAD.MOV.U32 R3, RZ, RZ, R9 ;  /* 0x000000ffff038224 */ /* 0x004fe400078e0009 */
[----:B------:R-:W2:Y:S01]  /*4c1d0*/  LDL R9, [R1+0xb7c] ;  /* 0x000b7c0001097983 */ /* 0x000ea20000100800 */
[----:B------:R-:W-:-:S03]  /*4c1e0*/  @!P0 IMAD.MOV.U32 R2, RZ, RZ, R0 ;  /* 0x000000ffff028224 */ /* 0x000fc600078e0000 */
[----:B------:R-:W3:Y:S04]  /*4c1f0*/  LDL R0, [R1+0xb80] ;  /* 0x000b800001007983 */ /* 0x000ee80000100800 */
[----:B------:R4:W3:Y:S02]  /*4c200*/  @!P0 LDG.E.U8 R158, desc[UR6][R2.64] ;  /* 0x00000006029e8981 */ /* 0x0008e4000c1e1100 */
[----:B----4-:R-:W-:Y:S02]  /*4c210*/  @!P0 IMAD.MOV.U32 R2, RZ, RZ, R36 ;  /* 0x000000ffff028224 */ /* 0x010fe400078e0024 */
[----:B------:R-:W-:Y:S01]  /*4c220*/  @!P0 IMAD.MOV.U32 R3, RZ, RZ, R10 ;  /* 0x000000ffff038224 */ /* 0x000fe200078e000a */
[----:B------:R-:W-:Y:S01]  /*4c230*/  PRMT R153, RZ, 0x7610, R153 ;  /* 0x00007610ff997816 */ /* 0x000fe20000000099 */
[----:B------:R-:W4:Y:S04]  /*4c240*/  LDL R36, [R1+0xa7c] ;  /* 0x000a7c0001247983 */ /* 0x000f280000100800 */
[----:B------:R0:W4:Y:S02]  /*4c250*/  @!P0 LDG.E.U8 R157, desc[UR6][R2.64] ;  /* 0x00000006029d8981 */ /* 0x000124000c1e1100 */
[----:B0-----:R-:W-:-:S02]  /*4c260*/  @!P0 IMAD.MOV.U32 R2, RZ, RZ, R34 ;  /* 0x000000ffff028224 */ /* 0x001fc400078e0022 */
[----:B------:R-:W-:-:S05]  /*4c270*/  @!P0 IMAD.MOV.U32 R3, RZ, RZ, R189 ;  /* 0x000000ffff038224 */ /* 0x000fca00078e00bd */
[----:B------:R0:W4:Y:S02]  /*4c280*/  @!P0 LDG.E.U8 R156, desc[UR6][R2.64] ;  /* 0x00000006029c8981 */ /* 0x000124000c1e1100 */
[----:B0-----:R-:W-:Y:S02]  /*4c290*/  @!P0 IMAD.MOV.U32 R2, RZ, RZ, R27 ;  /* 0x000000ffff028224 */ /* 0x001fe400078e001b */
[----:B------:R-:W-:-:S05]  /*4c2a0*/  @!P0 IMAD.MOV.U32 R3, RZ, RZ, R25 ;  /* 0x000000ffff038224 */ /* 0x000fca00078e0019 */
[----:B------:R0:W4:Y:S02]  /*4c2b0*/  @!P0 LDG.E.U8 R155, desc[UR6][R2.64] ;  /* 0x00000006029b8981 */ /* 0x000124000c1e1100 */
[----:B0-----:R-:W-:Y:S02]  /*4c2c0*/  @!P0 IMAD.MOV.U32 R2, RZ, RZ, R33 ;  /* 0x000000ffff028224 */ /* 0x001fe400078e0021 */
[----:B------:R-:W-:Y:S01]  /*4c2d0*/  @!P0 IMAD.MOV.U32 R3, RZ, RZ, R35 ;  /* 0x000000ffff038224 */ /* 0x000fe200078e0023 */
[----:B------:R-:W-:Y:S01]  /*4c2e0*/  PRMT R152, RZ, 0x7610, R152 ;  /* 0x00007610ff987816 */ /* 0x000fe20000000098 */
[----:B------:R-:W4:Y:S04]  /*4c2f0*/  LDL R35, [R1+0xabc] ;  /* 0x000abc0001237983 */ /* 0x000f280000100800 */
[----:B------:R2:W4:Y:S04]  /*4c300*/  @!P0 LDG.E.U8 R154, desc[UR6][R2.64] ;  /* 0x00000006029a8981 */ /* 0x000528000c1e1100 */
[----:B------:R-:W4:Y:S01]  /*4c310*/  LDL R33, [R1+0xa80] ;  /* 0x000a800001217983 */ /* 0x000f220000100800 */
[----:B--2---:R-:W-:-:S03]  /*4c320*/  @!P0 IMAD.MOV.U32 R3, RZ, RZ, R9 ;  /* 0x000000ffff038224 */ /* 0x004fc600078e0009 */
[----:B------:R-:W2:Y:S01]  /*4c330*/  LDL R9, [R1+0xafc] ;  /* 0x000afc0001097983 */ /* 0x000ea20000100800 */
[----:B---3--:R-:W-:-:S03]  /*4c340*/  @!P0 IMAD.MOV.U32 R2, RZ, RZ, R0 ;  /* 0x000000ffff028224 */ /* 0x008fc600078e0000 */
[----:B------:R-:W3:Y:S04]  /*4c350*/  LDL R0, [R1+0xb00] ;  /* 0x000b000001007983 */ /* 0x000ee80000100800 */
[----:B------:R0:W4:Y:S02]  /*4c360*/  @!P0 LDG.E.U8 R153, desc[UR6][R2.64] ;  /* 0x0000000602998981 */ /* 0x000124000c1e1100 */
[----:B0-----:R-:W-:Y:S02]  /*4c370*/  @!P0 IMAD.MOV.U32 R2, RZ, RZ, R26 ;  /* 0x000000ffff028224 */ /* 0x001fe400078e001a */
[----:B------:R-:W4:Y:S01]  /*4c380*/  LDL R26, [R1+0xac0] ;  /* 0x000ac000011a7983 */ /* 0x000f220000100800 */
[----:B------:R-:W-:-:S05]  /*4c390*/  @!P0 IMAD.MOV.U32 R3, RZ, RZ, R31 ;  /* 0x000000ffff038224 */ /* 0x000fca00078e001f */
[----:B------:R2:W4:Y:S01]  /*4c3a0*/  @!P0 LDG.E.U8 R152, desc[UR6][R2.64] ;  /* 0x0000000602988981 */ /* 0x000522000c1e1100 */
[----:B------:R-:W-:Y:S02]  /*4c3b0*/  PRMT R23, RZ, 0x7610, R23 ;  /* 0x00007610ff177816 */ /* 0x000fe40000000017 */
[----:B------:R-:W-:Y:S01]  /*4c3c0*/  PRMT R22, RZ, 0x7610, R22 ;  /* 0x00007610ff167816 */ /* 0x000fe20000000016 */
[----:B--2---:R-:W-:Y:S02]  /*4c3d0*/  @!P0 IMAD.MOV.U32 R3, RZ, RZ, R9 ;  /* 0x000000ffff038224 */ /* 0x004fe400078e0009 */
[----:B------:R-:W2:Y:S01]  /*4c3e0*/  LDL R9, [R1+0xa3c] ;  /* 0x000a3c0001097983 */ /* 0x000ea20000100800 */
[----:B---3--:R-:W-:-:S03]  /*4c3f0*/  @!P0 IMAD.MOV.U32 R2, RZ, RZ, R0 ;  /* 0x000000ffff028224 */ /* 0x008fc600078e0000 */
[----:B------:R-:W3:Y:S01]  /*4c400*/  LDL R0, [R1+0xa40] ;  /* 0x000a400001007983 */ /* 0x000ee20000100800 */
[----:B------:R-:W-:-:S03]  /*4c410*/  IMAD.MOV.U32 R139, RZ, RZ, R8 ;  /* 0x000000ffff8b7224 */ /* 0x000fc600078e0008 */
[----:B------:R-:W3:Y:S04]  /*4c420*/  LDL.LU R31, [R1+0x9bc] ;  /* 0x0009bc00011f7983 */ /* 0x000ee80000300800 */
[----:B------:R4:W3:Y:S04]  /*4c430*/  @!P0 LDG.E.U8 R23, desc[UR6][R2.64] ;  /* 0x0000000602178981 */ /* 0x0008e8000c1e1100 */
[----:B------:R-:W3:Y:S01]  /*4c440*/  LDL.LU R8, [R1+0x97c] ;  /* 0x00097c0001087983 */ /* 0x000ee20000300800 */
[----:B----4-:R-:W-:Y:S02]  /*4c450*/  @!P0 IMAD.MOV.U32 R3, RZ, RZ, R35 ;  /* 0x000000ffff038224 */ /* 0x010fe400078e0023 */
[----:B------:R-:W-:Y:S01]  /*4c460*/  @!P0 IMAD.MOV.U32 R2, RZ, RZ, R26 ;  /* 0x000000ffff028224 */ /* 0x000fe200078e001a */
[----:B------:R-:W4:Y:S04]  /*4c470*/  LDL.LU R35, [R1+0x980] ;  /* 0x0009800001237983 */ /* 0x000f280000300800 */
[----:B------:R-:W4:Y:S01]  /*4c480*/  LDL.LU R26, [R1+0x940] ;  /* 0x00094000011a7983 */ /* 0x000f220000300800 */
[----:B------:R-:W-:-:S02]  /*4c490*/  PRMT R21, RZ, 0x7610, R21 ;  /* 0x00007610ff157816 */ /* 0x000fc40000000015 */
[----:B------:R-:W-:Y:S01]  /*4c4a0*/  PRMT R20, RZ, 0x7610, R20 ;  /* 0x00007610ff147816 */ /* 0x000fe20000000014 */
[----:B------:R0:W4:Y:S01]  /*4c4b0*/  @!P0 LDG.E.U8 R22, desc[UR6][R2.64] ;  /* 0x0000000602168981 */ /* 0x000122000c1e1100 */
[----:B------:R-:W-:-:S03]  /*4c4c0*/  PRMT R19, RZ, 0x7610, R19 ;  /* 0x00007610ff137816 */ /* 0x000fc60000000013 */
[----:B------:R-:W4:Y:S01]  /*4c4d0*/  LDL R58, [R1+0xb74] ;  /* 0x000b7400013a7983 */ /* 0x000f220000100800 */
[----:B0-----:R-:W-:-:S03]  /*4c4e0*/  @!P0 IMAD.MOV.U32 R3, RZ, RZ, R36 ;  /* 0x000000ffff038224 */ /* 0x001fc600078e0024 */
        /* <DEDUP_REMOVED lines=15> */
[----:B--2---:R-:W-:Y:S02]  /*4c5e0*/  @!P0 IMAD.MOV.U32 R2, RZ, RZ, R9 ;  /* 0x000000ffff028224 */ /* 0x004fe400078e0009 */
[----:B------:R-:W2:Y:S01]  /*4c5f0*/  LDL R9, [R1+0xb38] ;  /* 0x000b380001097983 */ /* 0x000ea20000100800 */
[----:B------:R-:W-:Y:S01]  /*4c600*/  @!P0 IMAD.MOV.U32 R3, RZ, RZ, R31 ;  /* 0x000000ffff038224 */ /* 0x000fe200078e001f */
[----:B------:R-:W-:-:S04]  /*4c610*/  PRMT R17, RZ, 0x7610, R17 ;  /* 0x00007610ff117816 */ /* 0x000fc80000000011 */
[----:B------:R0:W2:Y:S01]  /*4c620*/  @!P0 LDG.E.U8 R18, desc[UR6][R2.64] ;  /* 0x0000000602128981 */ /* 0x0000a2000c1e1100 */
[----:B------:R-:W-:Y:S01]  /*4c630*/  PRMT R16, RZ, 0x7610, R16 ;  /* 0x00007610ff107816 */ /* 0x000fe20000000010 */
[----:B0-----:R-:W-:Y:S02]  /*4c640*/  @!P0 IMAD.MOV.U32 R2, RZ, RZ, R35 ;  /* 0x000000ffff028224 */ /* 0x001fe400078e0023 */
[----:B------:R-:W-:-:S05]  /*4c650*/  @!P0 IMAD.MOV.U32 R3, RZ, RZ, R8 ;  /* 0x000000ffff038224 */ /* 0x000fca00078e0008 */
[----:B------:R0:W2:Y:S02]  /*4c660*/  @!P0 LDG.E.U8 R17, desc[UR6][R2.64] ;  /* 0x0000000602118981 */ /* 0x0000a4000c1e1100 */
[----:B0-----:R-:W-:Y:S02]  /*4c670*/  @!P0 IMAD.MOV.U32 R2, RZ, RZ, R26 ;  /* 0x000000ffff028224 */ /* 0x001fe400078e001a */
[----:B---3--:R-:W-:Y:S02]  /*4c680*/  @!P0 IMAD.MOV.U32 R3, RZ, RZ, R0 ;  /* 0x000000ffff038224 */ /* 0x008fe400078e0000 */
[----:B------:R-:W3:Y:S04]  /*4c690*/  LDL.LU R0, [R1+0x9b8] ;  /* 0x0009b80001007983 */ /* 0x000ee80000300800 */
[----:B------:R4:W3:Y:S04]  /*4c6a0*/  @!P0 LDG.E.U8 R16, desc[UR6][R2.64] ;  /* 0x0000000602108981 */ /* 0x0008e8000c1e1100 */
[----:B------:R-:W3:Y:S04]  /*4c6b0*/  LDL R133, [R1+0xaf4] ;  /* 0x000af40001857983 */ /* 0x000ee80000100800 */
[----:B------:R-:W3:Y:S04]  /*4c6c0*/  LDL R132, [R1+0xab4] ;  /* 0x000ab40001847983 */ /* 0x000ee80000100800 */
[----:B------:R-:W3:Y:S04]  /*4c6d0*/  LDL R131, [R1+0xab8] ;  /* 0x000ab80001837983 */ /* 0x000ee80000100800 */
[----:B------:R-:W3:Y:S04]  /*4c6e0*/  LDL R130, [R1+0xa74] ;  /* 0x000a740001827983 */ /* 0x000ee80000100800 */
[----:B------:R-:W3:Y:S01]  /*4c6f0*/  LDL R112, [R1+0xa78] ;  /* 0x000a780001707983 */ /* 0x000ee20000100800 */
[----:B------:R-:W-:-:S03]  /*4c700*/  PRMT R15, RZ, 0x7610, R15 ;  /* 0x00007610ff0f7816 */ /* 0x000fc6000000000f */
[----:B------:R-:W3:Y:S04]  /*4c710*/  LDL R94, [R1+0xa34] ;  /* 0x000a3400015e7983 */ /* 0x000ee80000100800 */
[----:B------:R-:W3:Y:S01]  /*4c720*/  LDL R76, [R1+0xa38] ;  /* 0x000a3800014c7983 */ /* 0x000ee20000100800 */
[----:B----4-:R-:W-:-:S03]  /*4c730*/  @!P0 IMAD.MOV.U32 R2, RZ, RZ, R36 ;  /* 0x000000ffff028224 */ /* 0x010fc600078e0024 */
[----:B------:R-:W4:Y:S01]  /*4c740*/  LDL R36, [R1+0xaf8] ;  /* 0x000af80001247983 */ /* 0x000f220000100800 */
[----:B------:R-:W-:-:S03]  /*4c750*/  @!P0 IMAD.MOV.U32 R3, RZ, RZ, R58 ;  /* 0x000000ffff038224 */ /* 0x000fc600078e003a */
[----:B------:R-:W4:Y:S04]  /*4c760*/  LDL R58, [R1+0x9f4] ;  /* 0x0009f400013a7983 */ /* 0x000f280000100800 */
[----:B------:R0:W4:Y:S02]  /*4c770*/  @!P0 LDG.E.U8 R15, desc[UR6][R2.64] ;  /* 0x00000006020f8981 */ /* 0x000124000c1e1100 */
[----:B0-----:R-:W-:Y:S02]  /*4c780*/  @!P0 IMAD.MOV.U32 R3, RZ, RZ, R33 ;  /* 0x000000ffff038224 */ /* 0x001fe400078e0021 */
[----:B--2---:R-:W-:Y:S02]  /*4c790*/  @!P0 IMAD.MOV.U32 R2, RZ, RZ, R9 ;  /* 0x000000ffff028224 */ /* 0x004fe400078e0009 */
[----:B------:R-:W2:Y:S04]  /*4c7a0*/  LDL R9, [R1+0x9f8] ;  /* 0x0009f80001097983 */ /* 0x000ea80000100800 */
[----:B------:R-:W2:Y:S01]  /*4c7b0*/  LDL.LU R33, [R1+0x9b4] ;  /* 0x0009b40001217983 */ /* 0x000ea20000300800 */
[----:B------:R-:W-:-:S02]  /*4c7c0*/  PRMT R14, RZ, 0x7610, R14 ;  /* 0x00007610ff0e7816 */ /* 0x000fc4000000000e */
[----:B------:R-:W-:-:S04]  /*4c7d0*/  PRMT R13, RZ, 0x7610, R13 ;  /* 0x00007610ff0d7816 */ /* 0x000fc8000000000d */
[----:B------:R3:W2:Y:S01]  /*4c7e0*/  @!P0 LDG.E.U8 R14, desc[UR6][R2.64] ;  /* 0x00000006020e8981 */ /* 0x0006a2000c1e1100 */
[----:B------:R-:W-:Y:S02]  /*4c7f0*/  PRMT R12, RZ, 0x7610, R12 ;  /* 0x00007610ff0c7816 */ /* 0x000fe4000000000c */
[----:B------:R-:W-:Y:S02]  /*4c800*/  PRMT R11, RZ, 0x7610, R11 ;  /* 0x00007610ff0b7816 */ /* 0x000fe4000000000b */
[----:B------:R-:W-:Y:S02]  /*4c810*/  PRMT R7, RZ, 0x7610, R7 ;  /* 0x00007610ff077816 */ /* 0x000fe40000000007 */
[----:B------:R-:W-:Y:S01]  /*4c820*/  PRMT R6, RZ, 0x7610, R6 ;  /* 0x00007610ff067816 */ /* 0x000fe20000000006 */
[----:B---3--:R-:W-:Y:S02]  /*4c830*/  @!P0 IMAD.MOV.U32 R3, RZ, RZ, R133 ;  /* 0x000000ffff038224 */ /* 0x008fe400078e0085 */
[----:B----4-:R-:W-:Y:S01]  /*4c840*/  @!P0 IMAD.MOV.U32 R2, RZ, RZ, R36 ;  /* 0x000000ffff028224 */ /* 0x010fe200078e0024 */
[----:B------:R-:W-:Y:S01]  /*4c850*/  PRMT R5, RZ, 0x7610, R5 ;  /* 0x00007610ff057816 */ /* 0x000fe20000000005 */
[----:B------:R-:W3:Y:S04]  /*4c860*/  LDL.LU R36, [R1+0x978] ;  /* 0x0009780001247983 */ /* 0x000ee80000300800 */
[----:B------:R0:W4:Y:S02]  /*4c870*/  @!P0 LDG.E.U8 R13, desc[UR6][R2.64] ;  /* 0x00000006020d8981 */ /* 0x000124000c1e1100 */
[----:B0-----:R-:W-:-:S02]  /*4c880*/  @!P0 IMAD.MOV.U32 R2, RZ, RZ, R131 ;  /* 0x000000ffff028224 */ /* 0x001fc400078e0083 */
[----:B------:R-:W-:-:S05]  /*4c890*/  @!P0 IMAD.MOV.U32 R3, RZ, RZ, R132 ;  /* 0x000000ffff038224 */ /* 0x000fca00078e0084 */
[----:B------:R0:W4:Y:S02]  /*4c8a0*/  @!P0 LDG.E.U8 R12, desc[UR6][R2.64] ;  /* 0x00000006020c8981 */ /* 0x000124000c1e1100 */
[----:B0-----:R-:W-:Y:S02]  /*4c8b0*/  @!P0 IMAD.MOV.U32 R2, RZ, RZ, R112 ;  /* 0x000000ffff028224 */ /* 0x001fe400078e0070 */
[----:B------:R-:W-:Y:S01]  /*4c8c0*/  @!P0 IMAD.MOV.U32 R3, RZ, RZ, R130 ;  /* 0x000000ffff038224 */ /* 0x000fe200078e0082 */
[----:B------:R-:W3:Y:S04]  /*4c8d0*/  LDL.LU R112, [R1+0x8b4] ;  /* 0x0008b40001707983 */ /* 0x000ee80000300800 */
[----:B------:R-:W4:Y:S04]  /*4c8e0*/  LDL.LU R130, [R1+0x8a0] ;  /* 0x0008a00001827983 */ /* 0x000f280000300800 */
[----:B------:R0:W4:Y:S02]  /*4c8f0*/  @!P0 LDG.E.U8 R11, desc[UR6][R2.64] ;  /* 0x00000006020b8981 */ /* 0x000124000c1e1100 */
[----:B0-----:R-:W-:-:S02]  /*4c900*/  @!P0 IMAD.MOV.U32 R2, RZ, RZ, R76 ;  /* 0x000000ffff028224 */ /* 0x001fc400078e004c */
[----:B------:R-:W-:-:S05]  /*4c910*/  @!P0 IMAD.MOV.U32 R3, RZ, RZ, R94 ;  /* 0x000000ffff038224 */ /* 0x000fca00078e005e */
[----:B------:R0:W4:Y:S02]  /*4c920*/  @!P0 LDG.E.U8 R7, desc[UR6][R2.64] ;  /* 0x0000000602078981 */ /* 0x000124000c1e1100 */
[----:B0-----:R-:W-:Y:S02]  /*4c930*/  @!P0 IMAD.MOV.U32 R3, RZ, RZ, R58 ;  /* 0x000000ffff038224 */ /* 0x001fe400078e003a */
[----:B--2---:R-:W-:-:S05]  /*4c940*/  @!P0 IMAD.MOV.U32 R2, RZ, RZ, R9 ;  /* 0x000000ffff028224 */ /* 0x004fca00078e0009 */
[----:B------:R0:W2:Y:S02]  /*4c950*/  @!P0 LDG.E.U8 R6, desc[UR6][R2.64] ;  /* 0x0000000602068981 */ /* 0x0000a4000c1e1100 */
[----:B0-----:R-:W-:Y:S02]  /*4c960*/  @!P0 IMAD.MOV.U32 R2, RZ, RZ, R0 ;  /* 0x000000ffff028224 */ /* 0x001fe400078e0000 */
[----:B------:R-:W-:-:S05]  /*4c970*/  @!P0 IMAD.MOV.U32 R3, RZ, RZ, R33 ;  /* 0x000000ffff038224 */ /* 0x000fca00078e0021 */
[----:B------:R0:W2:Y:S04]  /*4c980*/  @!P0 LDG.E.U8 R5, desc[UR6][R2.64] ;  /* 0x0000000602058981 */ /* 0x0000a8000c1e1100 */
[----:B------:R-:W0:Y:S04]  /*4c990*/  LDL R2, [R1+0x974] ;  /* 0x0009740001027983 */ /* 0x000e280000100800 */
[----:B------:R-:W2:Y:S04]  /*4c9a0*/  LDL.LU R58, [R1+0x88c] ;  /* 0x00088c00013a7983 */ /* 0x000ea80000300800 */
[----:B------:R-:W2:Y:S04]  /*4c9b0*/  LDL.LU R76, [R1+0x878] ;  /* 0x00087800014c7983 */ /* 0x000ea80000300800 */
[----:B------:R-:W2:Y:S04]  /*4c9c0*/  LDL.LU R94, [R1+0x864] ;  /* 0x00086400015e7983 */ /* 0x000ea80000300800 */
[----:B------:R-:W2:Y:S04]  /*4c9d0*/  LDL.LU R138, [R1+0x850] ;  /* 0x00085000018a7983 */ /* 0x000ea80000300800 */
[----:B------:R-:W2:Y:S01]  /*4c9e0*/  LDL.LU R137, [R1+0x83c] ;  /* 0x00083c0001897983 */ /* 0x000ea20000300800 */
[----:B------:R-:W1:Y:S01]  /*4c9f0*/  S2R R136, SR_TID.X ;  /* 0x0000000000887919 */ /* 0x000e620000002100 */
[----:B------:R-:W-:-:S02]  /*4ca00*/  PRMT R4, RZ, 0x7610, R4 ;  /* 0x00007610ff047816 */ /* 0x000fc40000000004 */
[----:B------:R-:W2:Y:S04]  /*4ca10*/  LDL.LU R9, [R1+0x828] ;  /* 0x0008280001097983 */ /* 0x000ea80000300800 */
[----:B------:R-:W2:Y:S04]  /*4ca20*/  LDL.LU R131, [R1+0x7ec] ;  /* 0x0007ec0001837983 */ /* 0x000ea80000300800 */
[----:B------:R-:W2:Y:S04]  /*4ca30*/  LDL.LU R133, [R1+0x7d8] ;  /* 0x0007d80001857983 */ /* 0x000ea80000300800 */
[----:B------:R-:W2:Y:S04]  /*4ca40*/  LDL.LU R134, [R1+0x7c4] ;  /* 0x0007c40001867983 */ /* 0x000ea80000300800 */
[----:B------:R-:W2:Y:S01]  /*4ca50*/  LDL.LU R135, [R1+0x7b0] ;  /* 0x0007b00001877983 */ /* 0x000ea20000300800 */
[----:B-1----:R-:W-:-:S04]  /*4ca60*/  LOP3.LUT R136, R136, 0x7f, RZ, 0xc0, !PT ;  /* 0x0000007f88887812 */ /* 0x002fc800078ec0ff */
[----:B------:R-:W-:Y:S02]  /*4ca70*/  LOP3.LUT R132, R136, 0x30, RZ, 0x3c, !PT ;  /* 0x0000003088847812 */ /* 0x000fe400078e3cff */
[----:B------:R-:W2:Y:S04]  /*4ca80*/  LDL.LU R136, [R1+0x79c] ;  /* 0x00079c0001887983 */ /* 0x000ea80000300800 */
[----:B---3--:R1:W-:Y:S04]  /*4ca90*/  STS.U8 [R132+UR4+0x1d80], R112 ;  /* 0x001d807084007988 */ /* 0x0083e80008000004 */
[----:B----4-:R3:W-:Y:S01]  /*4caa0*/  STS.U8 [R132+UR4+0x2180], R130 ;  /* 0x0021808284007988 */ /* 0x0107e20008000004 */
[----:B0-----:R-:W-:-:S02]  /*4cab0*/  @!P0 IMAD.MOV.U32 R3, RZ, RZ, R2 ;  /* 0x000000ffff038224 */ /* 0x001fc400078e0002 */
[----:B------:R-:W-:Y:S01]  /*4cac0*/  @!P0 IMAD.MOV.U32 R2, RZ, RZ, R36 ;  /* 0x000000ffff028224 */ /* 0x000fe200078e0024 */
[----:B--2---:R0:W-:Y:S04]  /*4cad0*/  STS.U8 [R132+UR4+0x2580], R58 ;  /* 0x0025803a84007988 */ /* 0x0041e80008000004 */
[----:B------:R2:W4:Y:S04]  /*4cae0*/  @!P0 LDG.E.U8 R4, desc[UR6][R2.64] ;  /* 0x0000000602048981 */ /* 0x000528000c1e1100 */
[----:B------:R0:W-:Y:S04]  /*4caf0*/  STS.U8 [R132+UR4+0x2980], R76 ;  /* 0x0029804c84007988 */ /* 0x0001e80008000004 */
[----:B------:R0:W-:Y:S04]  /*4cb00*/  STS.U8 [R132+UR4+0x2d80], R94 ;  /* 0x002d805e84007988 */ /* 0x0001e80008000004 */
[----:B------:R0:W-:Y:S04]  /*4cb10*/  STS.U8 [R132+UR4+0x3180], R138 ;  /* 0x0031808a84007988 */ /* 0x0001e80008000004 */
[----:B------:R-:W2:Y:S04]  /*4cb20*/  LDL.LU R2, [R1+0x814] ;  /* 0x0008140001027983 */ /* 0x000ea80000300800 */
[----:B------:R-:W4:Y:S04]  /*4cb30*/  LDL.LU R3, [R1+0x800] ;  /* 0x0008000001037983 */ /* 0x000f280000300800 */
[----:B-1----:R-:W4:Y:S04]  /*4cb40*/  LDL.LU R112, [R1+0x21fc] ;  /* 0x0021fc0001707983 */ /* 0x002f280000300800 */
[----:B---3--:R-:W3:Y:S04]  /*4cb50*/  LDL.LU R130, [R1+0x21f8] ;  /* 0x0021f80001827983 */ /* 0x008ee80000300800 */
[----:B0-----:R-:W3:Y:S04]  /*4cb60*/  LDL.LU R58, [R1+0x21f4] ;  /* 0x0021f400013a7983 */ /* 0x001ee80000300800 */
[----:B------:R-:W3:Y:S04]  /*4cb70*/  LDL.LU R76, [R1+0x21f0] ;  /* 0x0021f000014c7983 */ /* 0x000ee80000300800 */
[----:B------:R-:W3:Y:S04]  /*4cb80*/  LDL.LU R94, [R1+0x21ec] ;  /* 0x0021ec00015e7983 */ /* 0x000ee80000300800 */
[----:B------:R-:W3:Y:S04]  /*4cb90*/  LDL.LU R138, [R1+0x21e8] ;  /* 0x0021e800018a7983 */ /* 0x000ee80000300800 */
[----:B------:R0:W-:Y:S04]  /*4cba0*/  STS.U8 [R132+UR4+0x3580], R137 ;  /* 0x0035808984007988 */ /* 0x0001e80008000004 */
[----:B0-----:R-:W3:Y:S04]  /*4cbb0*/  LDL.LU R137, [R1+0x21e4] ;  /* 0x0021e40001897983 */ /* 0x001ee80000300800 */
[----:B------:R0:W-:Y:S04]  /*4cbc0*/  STS.U8 [R132+UR4+0x3980], R9 ;  /* 0x0039800984007988 */ /* 0x0001e80008000004 */
[----:B0-----:R-:W3:Y:S04]  /*4cbd0*/  LDL.LU R9, [R1+0x21e0] ;  /* 0x0021e00001097983 */ /* 0x001ee80000300800 */
[----:B--2---:R-:W-:Y:S04]  /*4cbe0*/  STS.U8 [R132+UR4+0x3d80], R2 ;  /* 0x003d800284007988 */ /* 0x004fe80008000004 */
[----:B----4-:R-:W-:Y:S04]  /*4cbf0*/  STS.U8 [R132+UR4+0x4180], R3 ;  /* 0x0041800384007988 */ /* 0x010fe80008000004 */
[----:B------:R-:W-:Y:S04]  /*4cc00*/  STS.U8 [R132+UR4+0x4580], R131 ;  /* 0x0045808384007988 */ /* 0x000fe80008000004 */
[----:B------:R0:W-:Y:S04]  /*4cc10*/  STS.U8 [R132+UR4+0x4980], R133 ;  /* 0x0049808584007988 */ /* 0x0001e80008000004 */
[----:B------:R-:W-:Y:S04]  /*4cc20*/  STS.U8 [R132+UR4+0x4d80], R134 ;  /* 0x004d808684007988 */ /* 0x000fe80008000004 */
[----:B------:R1:W-:Y:S04]  /*4cc30*/  STS.U8 [R132+UR4+0x5180], R135 ;  /* 0x0051808784007988 */ /* 0x0003e80008000004 */
[----:B------:R2:W-:Y:S04]  /*4cc40*/  STS.U8 [R132+UR4+0x5580], R136 ;  /* 0x0055808884007988 */ /* 0x0005e80008000004 */
[----:B0-----:R-:W4:Y:S04]  /*4cc50*/  LDL.LU R133, [R1+0x924] ;  /* 0x0009240001857983 */ /* 0x001f280000300800 */
[----:B-1----:R-:W4:Y:S04]  /*4cc60*/  LDL.LU R135, [R1+0x914] ;  /* 0x0009140001877983 */ /* 0x002f280000300800 */
[----:B--2---:R-:W2:Y:S04]  /*4cc70*/  LDL.LU R136, [R1+0x904] ;  /* 0x0009040001887983 */ /* 0x004ea80000300800 */
[----:B---3--:R0:W-:Y:S04]  /*4cc80*/  STS.U8 [R132+UR4+0x5980], R137 ;  /* 0x0059808984007988 */ /* 0x0081e80008000004 */
[----:B0-----:R-:W3:Y:S04]  /*4cc90*/  LDL.LU R137, [R1+0x8f4] ;  /* 0x0008f40001897983 */ /* 0x001ee80000300800 */
[----:B------:R-:W-:Y:S01]  /*4cca0*/  STS.U8 [R132+UR4+0x5d80], R130 ;  /* 0x005d808284007988 */ /* 0x000fe20008000004 */
[----:B------:R-:W0:Y:S03]  /*4ccb0*/  S2R R134, SR_TID.X ;  /* 0x0000000000867919 */ /* 0x000e260000002100 */
        /* <DEDUP_REMOVED lines=28> */
[----:B-1----:R-:W3:Y:S04]  /*4ce80*/  LDL.LU R119, [R1+0x8e4] ;  /* 0x0008e40001777983 */ /* 0x002ee80000300800 */
[----:B------:R-:W-:Y:S04]  /*4ce90*/  STS.U8 [R132+UR4+0xd180], R194 ;  /* 0x00d180c284007988 */ /* 0x000fe80008000004 */
[----:B------:R-:W3:Y:S04]  /*4cea0*/  LDL.LU R120, [R1+0x8d4] ;  /* 0x0008d40001787983 */ /* 0x000ee80000300800 */
[----:B------:R-:W-:Y:S04]  /*4ceb0*/  STS.U8 [R132+UR4+0xd580], R188 ;  /* 0x00d580bc84007988 */ /* 0x000fe80008000004 */
[----:B------:R-:W3:Y:S04]  /*4cec0*/  LDL.LU R121, [R1+0x8c4] ;  /* 0x0008c40001797983 */ /* 0x000ee80000300800 */
[----:B------:R-:W-:Y:S04]  /*4ced0*/  STS.U8 [R132+UR4+0xd980], R185 ;  /* 0x00d980b984007988 */ /* 0x000fe80008000004 */
[----:B------:R-:W3:Y:S04]  /*4cee0*/  LDL.LU R122, [R1+0x8b0] ;  /* 0x0008b000017a7983 */ /* 0x000ee80000300800 */
[----:B------:R-:W-:Y:S01]  /*4cef0*/  STS.U8 [R132+UR4+0xdd80], R184 ;  /* 0x00dd80b884007988 */ /* 0x000fe20008000004 */
[----:B0-----:R-:W-:-:S03]  /*4cf00*/  LOP3.LUT R134, R134, 0x7f, RZ, 0xc0, !PT ;  /* 0x0000007f86867812 */ /* 0x001fc600078ec0ff */
[----:B------:R-:W3:Y:S04]  /*4cf10*/  LDL.LU R123, [R1+0x89c] ;  /* 0x00089c00017b7983 */ /* 0x000ee80000300800 */
[----:B------:R-:W-:Y:S04]  /*4cf20*/  STS.U8 [R132+UR4+0xe180], R183 ;  /* 0x00e180b784007988 */ /* 0x000fe80008000004 */
[----:B------:R-:W3:Y:S04]  /*4cf30*/  LDL.LU R124, [R1+0x888] ;  /* 0x00088800017c7983 */ /* 0x000ee80000300800 */
[----:B------:R-:W-:Y:S04]  /*4cf40*/  STS.U8 [R132+UR4+0xe580], R182 ;  /* 0x00e580b684007988 */ /* 0x000fe80008000004 */
[----:B------:R-:W3:Y:S04]  /*4cf50*/  LDL.LU R125, [R1+0x874] ;  /* 0x00087400017d7983 */ /* 0x000ee80000300800 */
[----:B------:R-:W-:Y:S04]  /*4cf60*/  STS.U8 [R132+UR4+0xe980], R181 ;  /* 0x00e980b584007988 */ /* 0x000fe80008000004 */
[----:B------:R-:W3:Y:S04]  /*4cf70*/  LDL.LU R126, [R1+0x860] ;  /* 0x00086000017e7983 */ /* 0x000ee80000300800 */
[----:B------:R-:W-:Y:S01]  /*4cf80*/  STS.U8 [R132+UR4+0xed80], R180 ;  /* 0x00ed80b484007988 */ /* 0x000fe20008000004 */
[----:B------:R-:W-:-:S03]  /*4cf90*/  LOP3.LUT R3, R134, 0x40, RZ, 0x3c, !PT ;  /* 0x0000004086037812 */ /* 0x000fc600078e3cff */
        /* <DEDUP_REMOVED lines=8> */
[----:B------:R-:W3:Y:S04]  /*4d020*/  LDL.LU R131, [R1+0x7fc] ;  /* 0x0007fc0001837983 */ /* 0x000ee80000300800 */
[----:B0-----:R-:W3:Y:S04]  /*4d030*/  LDL.LU R132, [R1+0x7e8] ;  /* 0x0007e80001847983 */ /* 0x001ee80000300800 */
[----:B----4-:R0:W-:Y:S04]  /*4d040*/  STS.U8 [R3+UR4+0x200], R133 ;  /* 0x0002008503007988 */ /* 0x0101e80008000004 */
[----:B------:R1:W-:Y:S04]  /*4d050*/  STS.U8 [R3+UR4+0x600], R135 ;  /* 0x0006008703007988 */ /* 0x0003e80008000004 */
[----:B--2---:R2:W-:Y:S04]  /*4d060*/  STS.U8 [R3+UR4+0xa00], R136 ;  /* 0x000a008803007988 */ /* 0x0045e80008000004 */
[----:B0-----:R-:W4:Y:S04]  /*4d070*/  LDL.LU R133, [R1+0x7d4] ;  /* 0x0007d40001857983 */ /* 0x001f280000300800 */
[----:B-1----:R-:W4:Y:S04]  /*4d080*/  LDL.LU R135, [R1+0x7c0] ;  /* 0x0007c00001877983 */ /* 0x002f280000300800 */
[----:B--2---:R-:W2:Y:S04]  /*4d090*/  LDL.LU R136, [R1+0x7ac] ;  /* 0x0007ac0001887983 */ /* 0x004ea80000300800 */
[----:B---3--:R0:W-:Y:S04]  /*4d0a0*/  STS.U8 [R3+UR4+0xe00], R137 ;  /* 0x000e008903007988 */ /* 0x0081e80008000004 */
[----:B0-----:R-:W3:Y:S04]  /*4d0b0*/  LDL.LU R137, [R1+0x798] ;  /* 0x0007980001897983 */ /* 0x001ee80000300800 */
        /* <DEDUP_REMOVED lines=14> */
[----:B----4-:R-:W-:Y:S04]  /*4d1a0*/  STS.U8 [R3+UR4+0x4a00], R133 ;  /* 0x004a008503007988 */ /* 0x010fe80008000004 */
[----:B------:R0:W-:Y:S04]  /*4d1b0*/  STS.U8 [R3+UR4+0x4e00], R135 ;  /* 0x004e008703007988 */ /* 0x0001e80008000004 */
[----:B--2---:R1:W-:Y:S04]  /*4d1c0*/  STS.U8 [R3+UR4+0x5200], R136 ;  /* 0x0052008803007988 */ /* 0x0043e80008000004 */
[----:B0-----:R-:W2:Y:S04]  /*4d1d0*/  LDL.LU R135, [R1+0x920] ;  /* 0x0009200001877983 */ /* 0x001ea80000300800 */
[----:B-1----:R-:W4:Y:S04]  /*4d1e0*/  LDL.LU R136, [R1+0x910] ;  /* 0x0009100001887983 */ /* 0x002f280000300800 */
[----:B---3--:R0:W-:Y:S04]  /*4d1f0*/  STS.U8 [R3+UR4+0x5600], R137 ;  /* 0x0056008903007988 */ /* 0x0081e80008000004 */
[----:B------:R1:W-:Y:S04]  /*4d200*/  STS.U8 [R3+UR4+0x5a00], R138 ;  /* 0x005a008a03007988 */ /* 0x0003e80008000004 */
[----:B0-----:R-:W3:Y:S04]  /*4d210*/  LDL.LU R137, [R1+0x900] ;  /* 0x0009000001897983 */ /* 0x001ee80000300800 */
[----:B-1----:R-:W3:Y:S04]  /*4d220*/  LDL.LU R138, [R1+0x8f0] ;  /* 0x0008f000018a7983 */ /* 0x002ee80000300800 */
        /* <DEDUP_REMOVED lines=22> */
[----:B------:R1:W-:Y:S04]  /*4d390*/  STS.U8 [R3+UR4+0xb600], R228 ;  /* 0x00b600e403007988 */ /* 0x0003e80008000004 */
[----:B------:R-:W-:Y:S04]  /*4d3a0*/  STS.U8 [R3+UR4+0xba00], R223 ;  /* 0x00ba00df03007988 */ /* 0x000fe80008000004 */
[----:B------:R-:W-:Y:S04]  /*4d3b0*/  STS.U8 [R3+UR4+0xbe00], R218 ;  /* 0x00be00da03007988 */ /* 0x000fe80008000004 */
[----:B------:R1:W-:Y:S04]  /*4d3c0*/  STS.U8 [R3+UR4+0xc200], R213 ;  /* 0x00c200d503007988 */ /* 0x0003e80008000004 */
[----:B------:R-:W-:Y:S04]  /*4d3d0*/  STS.U8 [R3+UR4+0xc600], R208 ;  /* 0x00c600d003007988 */ /* 0x000fe80008000004 */
[----:B------:R-:W-:Y:S04]  /*4d3e0*/  STS.U8 [R3+UR4+0xca00], R203 ;  /* 0x00ca00cb03007988 */ /* 0x000fe80008000004 */
        /* <DEDUP_REMOVED lines=27> */
[----:B------:R-:W3:Y:S01]  /*4d5a0*/  LDL.LU R134, [R1+0x7e4] ;  /* 0x0007e40001867983 */ /* 0x000ee20000300800 */
        /* <DEDUP_REMOVED lines=17> */
[----:B0-----:R-:W-:Y:S02]  /*4d6c0*/  IMAD.MOV.U32 R248, RZ, RZ, R141 ;  /* 0x000000fffff87224 */ /* 0x001fe400078e008d */
[----:B------:R-:W-:-:S02]  /*4d6d0*/  IMAD.MOV.U32 R224, RZ, RZ, R142 ;  /* 0x000000ffffe07224 */ /* 0x000fc400078e008e */
[----:B------:R-:W-:Y:S02]  /*4d6e0*/  IMAD.MOV.U32 R214, RZ, RZ, R143 ;  /* 0x000000ffffd67224 */ /* 0x000fe400078e008f */
[----:B------:R-:W-:Y:S02]  /*4d6f0*/  IMAD.MOV.U32 R204, RZ, RZ, R144 ;  /* 0x000000ffffcc7224 */ /* 0x000fe400078e0090 */
[----:B------:R-:W-:Y:S02]  /*4d700*/  IMAD.MOV.U32 R199, RZ, RZ, R145 ;  /* 0x000000ffffc77224 */ /* 0x000fe400078e0091 */
[----:B------:R-:W-:Y:S02]  /*4d710*/  IMAD.MOV.U32 R188, RZ, RZ, R146 ;  /* 0x000000ffffbc7224 */ /* 0x000fe400078e0092 */
[----:B------:R-:W-:Y:S02]  /*4d720*/  IMAD.MOV.U32 R184, RZ, RZ, R147 ;  /* 0x000000ffffb87224 */ /* 0x000fe400078e0093 */
[----:B-1----:R-:W-:-:S02]  /*4d730*/  IMAD.MOV.U32 R228, RZ, RZ, R148 ;  /* 0x000000ffffe47224 */ /* 0x002fc400078e0094 */
[----:B------:R-:W-:Y:S02]  /*4d740*/  IMAD.MOV.U32 R233, RZ, RZ, R149 ;  /* 0x000000ffffe97224 */ /* 0x000fe400078e0095 */
[----:B------:R-:W-:Y:S02]  /*4d750*/  IMAD.MOV.U32 R238, RZ, RZ, R150 ;  /* 0x000000ffffee7224 */ /* 0x000fe400078e0096 */
[----:B------:R-:W-:Y:S01]  /*4d760*/  IMAD.MOV.U32 R243, RZ, RZ, R151 ;  /* 0x000000fffff37224 */ /* 0x000fe200078e0097 */
[----:B------:R-:W-:Y:S01]  /*4d770*/  UMOV UR8, UR28 ;  /* 0x0000001c00087c82 */ /* 0x000fe20008000000 */
[----:B------:R-:W-:Y:S01]  /*4d780*/  UMOV UR9, UR29 ;  /* 0x0000001d00097c82 */ /* 0x000fe20008000000 */
[----:B------:R-:W-:Y:S01]  /*4d790*/  UMOV UR32, UR12 ;  /* 0x0000000c00207c82 */ /* 0x000fe20008000000 */
[----:B------:R-:W-:Y:S01]  /*4d7a0*/  UMOV UR33, UR13 ;  /* 0x0000000d00217c82 */ /* 0x000fe20008000000 */
[----:B------:R-:W-:Y:S01]  /*4d7b0*/  UMOV UR36, UR16 ;  /* 0x0000001000247c82 */ /* 0x000fe20008000000 */
[----:B------:R-:W-:Y:S01]  /*4d7c0*/  UMOV UR37, UR17 ;  /* 0x0000001100257c82 */ /* 0x000fe20008000000 */
[----:B------:R-:W-:Y:S01]  /*4d7d0*/  UMOV UR40, UR20 ;  /* 0x0000001400287c82 */ /* 0x000fe20008000000 */
[----:B------:R-:W-:Y:S01]  /*4d7e0*/  UMOV UR41, UR21 ;  /* 0x0000001500297c82 */ /* 0x000fe20008000000 */
[----:B------:R-:W0:Y:S01]  /*4d7f0*/  LDC R213, c[0x0][0x230] ;  /* 0x00008c00ffd57b82 */ /* 0x000e220000000800 */
[----:B--2---:R1:W-:Y:S04]  /*4d800*/  STS.U8 [R2+UR4+0x280], R135 ;  /* 0x0002808702007988 */ /* 0x0043e80008000004 */
[----:B----4-:R2:W-:Y:S04]  /*4d810*/  STS.U8 [R2+UR4+0x680], R136 ;  /* 0x0006808802007988 */ /* 0x0105e80008000004 */
[----:B-1----:R-:W4:Y:S04]  /*4d820*/  LDL.LU R135, [R1+0x7d0] ;  /* 0x0007d00001877983 */ /* 0x002f280000300800 */
[----:B--2---:R-:W2:Y:S04]  /*4d830*/  LDL.LU R136, [R1+0x7bc] ;  /* 0x0007bc0001887983 */ /* 0x004ea80000300800 */
[----:B---3--:R1:W-:Y:S04]  /*4d840*/  STS.U8 [R2+UR4+0xa80], R137 ;  /* 0x000a808902007988 */ /* 0x0083e80008000004 */
[----:B------:R3:W-:Y:S04]  /*4d850*/  STS.U8 [R2+UR4+0xe80], R138 ;  /* 0x000e808a02007988 */ /* 0x0007e80008000004 */
[----:B-1----:R-:W2:Y:S04]  /*4d860*/  LDL.LU R137, [R1+0x7a8] ;  /* 0x0007a80001897983 */ /* 0x002ea80000300800 */
[----:B---3--:R-:W3:Y:S04]  /*4d870*/  LDL.LU R138, [R1+0x794] ;  /* 0x00079400018a7983 */ /* 0x008ee80000300800 */
        /* <DEDUP_REMOVED lines=14> */
[----:B-1----:R-:W3:Y:S04]  /*4d960*/  LDL.LU R134, [R1+0x91c] ;  /* 0x00091c0001867983 */ /* 0x002ee80000300800 */
[----:B----4-:R-:W-:Y:S04]  /*4d970*/  STS.U8 [R2+UR4+0x4a80], R135 ;  /* 0x004a808702007988 */ /* 0x010fe80008000004 */
[----:B--2---:R1:W-:Y:S04]  /*4d980*/  STS.U8 [R2+UR4+0x4e80], R136 ;  /* 0x004e808802007988 */ /* 0x0043e80008000004 */
[----:B-1----:R-:W2:Y:S04]  /*4d990*/  LDL.LU R136, [R1+0x90c] ;  /* 0x00090c0001887983 */ /* 0x002ea80000300800 */
[----:B------:R1:W-:Y:S04]  /*4d9a0*/  STS.U8 [R2+UR4+0x5280], R137 ;  /* 0x0052808902007988 */ /* 0x0003e80008000004 */
[----:B---3--:R3:W-:Y:S04]  /*4d9b0*/  STS.U8 [R2+UR4+0x5680], R138 ;  /* 0x0056808a02007988 */ /* 0x0087e80008000004 */
[----:B-1----:R-:W4:Y:S04]  /*4d9c0*/  LDL.LU R137, [R1+0x8fc] ;  /* 0x0008fc0001897983 */ /* 0x002f280000300800 */
[----:B---3--:R-:W3:Y:S04]  /*4d9d0*/  LDL.LU R138, [R1+0x8ec] ;  /* 0x0008ec00018a7983 */ /* 0x008ee80000300800 */
[----:B------:R-:W-:Y:S04]  /*4d9e0*/  STS.U8 [R2+UR4+0x5a80], R94 ;  /* 0x005a805e02007988 */ /* 0x000fe80008000004 */
[----:B------:R-:W-:Y:S01]  /*4d9f0*/  STS.U8 [R2+UR4+0x5e80], R93 ;  /* 0x005e805d02007988 */ /* 0x000fe20008000004 */
[----:B------:R-:W1:Y:S03]  /*4da00*/  S2R R135, SR_TID.X ;  /* 0x0000000000877919 */ /* 0x000e660000002100 */
        /* <DEDUP_REMOVED lines=36> */
[----:B-1----:R-:W-:-:S03]  /*4dc50*/  LOP3.LUT R135, R135, 0x7f, RZ, 0xc0, !PT ;  /* 0x0000007f87877812 */ /* 0x002fc600078ec0ff */
        /* <DEDUP_REMOVED lines=20> */
[----:B-1----:R-:W3:Y:S04]  /*4dda0*/  LDL.LU R134, [R1+0x7cc] ;  /* 0x0007cc0001867983 */ /* 0x002ee80000300800 */
[----:B--2---:R1:W-:Y:S04]  /*4ddb0*/  STS.U8 [R3+UR4+0x700], R136 ;  /* 0x0007008803007988 */ /* 0x0043e80008000004 */
[----:B-1----:R-:W2:Y:S04]  /*4ddc0*/  LDL.LU R136, [R1+0x7b8] ;  /* 0x0007b80001887983 */ /* 0x002ea80000300800 */
[----:B----4-:R1:W-:Y:S04]  /*4ddd0*/  STS.U8 [R3+UR4+0xb00], R137 ;  /* 0x000b008903007988 */ /* 0x0103e80008000004 */
[----:B---3--:R3:W-:Y:S04]  /*4dde0*/  STS.U8 [R3+UR4+0xf00], R138 ;  /* 0x000f008a03007988 */ /* 0x0087e80008000004 */
[----:B-1----:R-:W4:Y:S04]  /*4ddf0*/  LDL.LU R137, [R1+0x7a4] ;  /* 0x0007a40001897983 */ /* 0x002f280000300800 */
        /* <DEDUP_REMOVED lines=79> */
[----:B------:R-:W3:Y:S04]  /*4e2f0*/  LDL.LU R135, [R1+0x7dc] ;  /* 0x0007dc0001877983 */ /* 0x000ee80000300800 */
        /* <DEDUP_REMOVED lines=21> */
[----:B--2---:R-:W-:Y:S04]  /*4e450*/  STS.U8 [R2+UR4+0x4b80], R136 ;  /* 0x004b808802007988 */ /* 0x004fe80008000004 */
[----:B----4-:R-:W-:Y:S04]  /*4e460*/  STS.U8 [R2+UR4+0x4f80], R137 ;  /* 0x004f808902007988 */ /* 0x010fe80008000004 */
[----:B---3--:R-:W-:Y:S04]  /*4e470*/  STS.U8 [R2+UR4+0x5380], R138 ;  /* 0x0053808a02007988 */ /* 0x008fe80008000004 */
[----:B------:R1:W-:Y:S04]  /*4e480*/  STS.U8 [R2+UR4+0x5780], R9 ;  /* 0x0057800902007988 */ /* 0x0003e80008000004 */
[----:B-1----:R-:W2:Y:S04]  /*4e490*/  LDL.LU R9, [R1+0x21dc] ;  /* 0x0021dc0001097983 */ /* 0x002ea80000300800 */
        /* <DEDUP_REMOVED lines=40> */
[----:B------:R-:W-:Y:S01]  /*4e720*/  STS.U8 [R2+UR4+0xfb80], R4 ;  /* 0x00fb800402007988 */ /* 0x000fe20008000004 */
[----:B------:R-:W-:-:S03]  /*4e730*/  IMAD.MOV.U32 R3, RZ, RZ, R25 ;  /* 0x000000ffff037224 */ /* 0x000fc600078e0019 */
[----:B--2---:R1:W-:Y:S01]  /*4e740*/  STS.U8 [R2+UR4+0xff80], R9 ;  /* 0x00ff800902007988 */ /* 0x0043e20008000004 */
[----:B------:R2:W-:Y:S06]  /*4e750*/  MEMBAR.ALL.CTA ;  /* 0x0000000000007992 */ /* 0x0005ec0000008000 */
[----:B--2---:R-:W2:Y:S04]  /*4e760*/  FENCE.VIEW.ASYNC.S ;  /* 0x00000000000073c6 */ /* 0x004ea80000000000 */
[----:B-1----:R-:W3:Y:S04]  /*4e770*/  LDL.LU R9, [R1+0x21d8] ;  /* 0x0021d80001097983 */ /* 0x002ee80000300800 */
[----:B------:R-:W4:Y:S04]  /*4e780*/  LDL.LU.64 R24, [R1] ;  /* 0x0000000001187983 */ /* 0x000f280000300a00 */
[----:B------:R-:W3:Y:S04]  /*4e790*/  LDL.LU.64 R26, [R1+0x8] ;  /* 0x00000800011a7983 */ /* 0x000ee80000300a00 */
[----:B------:R-:W4:Y:S04]  /*4e7a0*/  LDL.LU.64 R28, [R1+0x10] ;  /* 0x00001000011c7983 */ /* 0x000f280000300a00 */
[----:B------:R-:W3:Y:S04]  /*4e7b0*/  LDL.LU.64 R30, [R1+0x18] ;  /* 0x00001800011e7983 */ /* 0x000ee80000300a00 */
[----:B------:R-:W4:Y:S04]  /*4e7c0*/  LDL.LU.64 R32, [R1+0x20] ;  /* 0x0000200001207983 */ /* 0x000f280000300a00 */
[----:B------:R-:W3:Y:S01]  /*4e7d0*/  LDL.LU.64 R34, [R1+0x28] ;  /* 0x0000280001227983 */ /* 0x000ee20000300a00 */
[----:B------:R-:W-:-:S03]  /*4e7e0*/  IMAD.MOV.U32 R2, RZ, RZ, R39 ;  /* 0x000000ffff027224 */ /* 0x000fc600078e0027 */
[----:B------:R-:W4:Y:S04]  /*4e7f0*/  LDL.LU.64 R36, [R1+0x30] ;  /* 0x0000300001247983 */ /* 0x000f280000300a00 */
[----:B------:R-:W3:Y:S04]  /*4e800*/  LDL.LU.64 R38, [R1+0x38] ;  /* 0x0000380001267983 */ /* 0x000ee80000300a00 */
        /* <DEDUP_REMOVED lines=55> */
[----:B------:R-:W3:Y:S01]  /*4eb80*/  LDL.LU.64 R150, [R1+0x1f8] ;  /* 0x0001f80001967983 */ /* 0x000ee20000300a00 */
[----:B--2---:R-:W-:Y:S06]  /*4eb90*/  BAR.SYNC.DEFER_BLOCKING 0x0 ;  /* 0x0000000000007b1d */ /* 0x004fec0000010000 */
[----:B---3--:R-:W-:Y:S04]  /*4eba0*/  STL.64 [R1+0x21d0], R150 ;  /* 0x0021d09601007387 */ /* 0x008fe80000100a00 */
[----:B----4-:R-:W-:Y:S04]  /*4ebb0*/  STL.64 [R1+0x21c8], R148 ;  /* 0x0021c89401007387 */ /* 0x010fe80000100a00 */
        /* <DEDUP_REMOVED lines=49> */
[----:B------:R1:W-:Y:S04]  /*4eed0*/  STL.64 [R1+0x2038], R48 ;  /* 0x0020383001007387 */ /* 0x0003e80000100a00 */
[----:B-1----:R-:W2:Y:S04]  /*4eee0*/  LDL.LU.64 R48, [R1+0x400] ;  /* 0x0004000001307983 */ /* 0x002ea80000300a00 */
[----:B------:R-:W2:Y:S04]  /*4eef0*/  LDL.LU.64 R50, [R1+0x408] ;  /* 0x0004080001327983 */ /* 0x000ea80000300a00 */
        /* <DEDUP_REMOVED lines=61> */
[----:B------:R-:W2:Y:S02]  /*4f2d0*/  LDL.LU.64 R174, [R1+0x5f8] ;  /* 0x0005f80001ae7983 */ /* 0x000ea40000300a00 */
[----:B--2---:R-:W-:-:S06]  /*4f2e0*/  WARPGROUP.ARRIVE ;  /* 0x00000000000079c5 */ /* 0x004fcc0000000000 */
[----:B------:R-:W-:Y:S03]  /*4f2f0*/  QGMMA.64x256x32.F32.E5M2.E5M2 R48, gdesc[UR28], R48, gsb0 ;  /* 0x03e000001c3079f3 */ /* 0x000fe60008003830 */
[----:B------:R-:W-:Y:S02]  /*4f300*/  WARPGROUP.DEPBAR.LE gsb0, 0x0 ;  /* 0x00008000000079c5 */ /* 0x000fe40000010000 */
[----:B------:R-:W-:-:S15]  /*4f310*/  WARPGROUP.ARRIVE ;  /* 0x00000000000079c5 */ /* 0x000fde0000000000 */
[----:B------:R-:W-:-:S08]  /*4f320*/  NOP ;  /* 0x0000000000007918 */ /* 0x000fd00000000000 */
[----:B------:R-:W-:Y:S03]  /*4f330*/  QGMMA.64x256x32.F32.E5M2.E5M2 R48, gdesc[UR12], R48, gsb0 ;  /* 0x03e000000c3079f3 */ /* 0x000fe60008003830 */
[----:B------:R-:W-:Y:S02]  /*4f340*/  WARPGROUP.DEPBAR.LE gsb0, 0x0 ;  /* 0x00008000000079c5 */ /* 0x000fe40000010000 */
[----:B------:R-:W-:-:S15]  /*4f350*/  WARPGROUP.ARRIVE ;  /* 0x00000000000079c5 */ /* 0x000fde0000000000 */
[----:B------:R-:W-:-:S08]  /*4f360*/  NOP ;  /* 0x0000000000007918 */ /* 0x000fd00000000000 */
[----:B------:R-:W-:Y:S01]  /*4f370*/  QGMMA.64x256x32.F32.E5M2.E5M2 R48, gdesc[UR16], R48, gsb0 ;  /* 0x03e00000103079f3 */ /* 0x000fe20008003830 */
        /* <DEDUP_REMOVED lines=11> */
[----:B------:R1:W-:Y:S01]  /*4f430*/  STL.64 [R1+0x1fd8], R24 ;  /* 0x001fd81801007387 */ /* 0x0003e20000100a00 */
[----:B------:R-:W-:-:S02]  /*4f440*/  WARPGROUP.DEPBAR.LE gsb0, 0x0 ;  /* 0x00008000000079c5 */ /* 0x000fc40000010000 */
[----:B------:R-:W-:-:S06]  /*4f450*/  WARPGROUP.ARRIVE ;  /* 0x00000000000079c5 */ /* 0x000fcc0000000000 */
[----:B------:R-:W-:Y:S03]  /*4f460*/  QGMMA.64x256x32.F32.E5M2.E5M2 R48, gdesc[UR20], R48, gsb0 ;  /* 0x03e00000143079f3 */ /* 0x000fe60008003830 */
[----:B------:R-:W-:Y:S02]  /*4f470*/  WARPGROUP.DEPBAR.LE gsb0, 0x0 ;  /* 0x00008000000079c5 */ /* 0x000fe40000010000 */
[----:B------:R2:W-:Y:S04]  /*4f480*/  STL.64 [R1+0x400], R48 ;  /* 0x0004003001007387 */ /* 0x0005e80000100a00 */
        /* <DEDUP_REMOVED lines=63> */
[----:B-1----:R-:W4:Y:S04]  /*4f880*/  LDL.LU.64 R24, [R1+0x200] ;  /* 0x0002000001187983 */ /* 0x002f280000300a00 */
[----:B------:R-:W4:Y:S04]  /*4f890*/  LDL.LU.64 R26, [R1+0x208] ;  /* 0x00020800011a7983 */ /* 0x000f280000300a00 */
        /* <DEDUP_REMOVED lines=10> */
[----:B--2---:R-:W2:Y:S04]  /*4f940*/  LDL.LU.64 R48, [R1+0x260] ;  /* 0x0002600001307983 */ /* 0x004ea80000300a00 */
[----:B---3--:R-:W2:Y:S04]  /*4f950*/  LDL.LU.64 R50, [R1+0x268] ;  /* 0x0002680001327983 */ /* 0x008ea80000300a00 */
[----:B----4-:R-:W2:Y:S04]  /*4f960*/  LDL.LU.64 R52, [R1+0x270] ;  /* 0x0002700001347983 */ /* 0x010ea80000300a00 */
[----:B0-----:R-:W2:Y:S04]  /*4f970*/  LDL.LU.64 R54, [R1+0x278] ;  /* 0x0002780001367983 */ /* 0x001ea80000300a00 */
        /* <DEDUP_REMOVED lines=62> */
[----:B------:R-:W-:Y:S02]  /*4fd60*/  VIADD R213, R213, 0x7f ;  /* 0x0000007fd5d57836 */ /* 0x000fe40000000000 */
[----:B------:R-:W-:Y:S02]  /*4fd70*/  IMAD.MOV.U32 R223, RZ, RZ, R228 ;  /* 0x000000ffffdf7224 */ /* 0x000fe400078e00e4 */
[----:B------:R-:W-:Y:S01]  /*4fd80*/  IMAD.MOV.U32 R228, RZ, RZ, R233 ;  /* 0x000000ffffe47224 */ /* 0x000fe200078e00e9 */
[----:B------:R-:W-:Y:S01]  /*4fd90*/  SHF.R.S32.HI R218, RZ, 0x1f, R213 ;  /* 0x0000001fffda7819 */ /* 0x000fe200000114d5 */
[----:B------:R-:W-:Y:S02]  /*4fda0*/  IMAD.MOV.U32 R233, RZ, RZ, R238 ;  /* 0x000000ffffe97224 */ /* 0x000fe400078e00ee */
[----:B------:R-:W-:Y:S01]  /*4fdb0*/  IMAD.MOV.U32 R238, RZ, RZ, R243 ;  /* 0x000000ffffee7224 */ /* 0x000fe200078e00f3 */
[----:B------:R-:W-:Y:S01]  /*4fdc0*/  LEA.HI R4, R218, R213, RZ, 0x7 ;  /* 0x000000d5da047211 */ /* 0x000fe200078f38ff */
[----:B------:R-:W-:-:S02]  /*4fdd0*/  IMAD.MOV.U32 R243, RZ, RZ, R248 ;  /* 0x000000fffff37224 */ /* 0x000fc400078e00f8 */
[----:B------:R-:W-:Y:S02]  /*4fde0*/  IMAD.MOV.U32 R248, RZ, RZ, R176 ;  /* 0x000000fffff87224 */ /* 0x000fe400078e00b0 */
[----:B------:R-:W-:Y:S02]  /*4fdf0*/  VIADD R223, R223, 0x1 ;  /* 0x00000001dfdf7836 */ /* 0x000fe40000000000 */
[----:B------:R-:W-:Y:S01]  /*4fe00*/  IMAD.MOV.U32 R176, RZ, RZ, R177 ;  /* 0x000000ffffb07224 */ /* 0x000fe200078e00b1 */
[----:B------:R-:W-:Y:S01]  /*4fe10*/  SHF.R.S32.HI R4, RZ, 0x7, R4 ;  /* 0x00000007ff047819 */ /* 0x000fe20000011404 */
[----:B------:R-:W-:Y:S02]  /*4fe20*/  IMAD.MOV.U32 R177, RZ, RZ, R178 ;  /* 0x000000ffffb17224 */ /* 0x000fe400078e00b2 */
[----:B------:R-:W-:Y:S01]  /*4fe30*/  IMAD.MOV.U32 R178, RZ, RZ, R10 ;  /* 0x000000ffffb27224 */ /* 0x000fe200078e000a */
[----:B------:R-:W-:Y:S01]  /*4fe40*/  ISETP.NE.U32.AND P0, PT, R223, R4, PT ;  /* 0x00000004df00720c */ /* 0x000fe20003f05070 */
[----:B------:R-:W-:-:S02]  /*4fe50*/  WARPGROUP.DEPBAR.LE gsb0, 0x0 ;  /* 0x00008000000079c5 */ /* 0x000fc40000010000 */
        /* <DEDUP_REMOVED lines=128> */
[----:B------:R-:W3:Y:S04]  /*50660*/  LDL.LU R10, [R1+0x1fd4] ;  /* 0x001fd400010a7983 */ /* 0x000ee80000300800 */
[----:B------:R0:W-:Y:S02]  /*50670*/  STL [R1+0x930], R223 ;  /* 0x000930df01007387 */ /* 0x0001e40000100800 */
[----:B0-----:R-:W-:-:S02]  /*50680*/  IMAD.MOV.U32 R223, RZ, RZ, R228 ;  /* 0x000000ffffdf7224 */ /* 0x001fc400078e00e4 */
        /* <DEDUP_REMOVED lines=23> */
[----:B------:R-:W0:Y:S02]  /*50800*/  LDC R189, c[0x0][0x238] ;  /* 0x00008e00ffbd7b82 */ /* 0x000e240000000800 */
[----:B0-----:R-:W-:-:S05]  /*50810*/  IMAD.SHL.U32 R189, R189, 0x80, RZ ;  /* 0x00000080bdbd7824 */ /* 0x001fca00078e00ff */
[----:B------:R-:W-:-:S05]  /*50820*/  IADD3 R223, P3, R189, R223, RZ ;  /* 0x000000dfbddf7210 */ /* 0x000fca0007f7e0ff */
[----:B------:R0:W-:Y:S04]  /*50830*/  STL [R1+0x110c], R223 ;  /* 0x00110cdf01007387 */ /* 0x0001e80000100800 */
[----:B0-----:R-:W4:Y:S02]  /*50840*/  LDL.LU R223, [R1+0x1104] ;  /* 0x0011040001df7983 */ /* 0x001f240000300800 */
[----:B----4-:R-:W-:-:S05]  /*50850*/  IADD3 R223, P4, R189, R223, RZ ;  /* 0x000000dfbddf7210 */ /* 0x010fca0007f9e0ff */
[----:B------:R0:W-:Y:S04]  /*50860*/  STL [R1+0x1104], R223 ;  /* 0x001104df01007387 */ /* 0x0001e80000100800 */
[----:B0-----:R-:W4:Y:S02]  /*50870*/  LDL.LU R223, [R1+0x10fc] ;  /* 0x0010fc0001df7983 */ /* 0x001f240000300800 */
[----:B----4-:R-:W-:-:S05]  /*50880*/  IADD3 R223, P5, R189, R223, RZ ;  /* 0x000000dfbddf7210 */ /* 0x010fca0007fbe0ff */
[----:B------:R0:W-:Y:S04]  /*50890*/  STL [R1+0x10fc], R223 ;  /* 0x0010fcdf01007387 */ /* 0x0001e80000100800 */
[----:B0-----:R-:W4:Y:S01]  /*508a0*/  LDL.LU R223, [R1+0x10f4] ;  /* 0x0010f40001df7983 */ /* 0x001f220000300800 */
[C---:B------:R-:W-:Y:S02]  /*508b0*/  IADD3 R9, P1, R189.reuse, R9, RZ ;  /* 0x00000009bd097210 */ /* 0x040fe40007f3e0ff */
[----:B----4-:R-:W-:-:S05]  /*508c0*/  IADD3 R223, P6, R189, R223, RZ ;  /* 0x000000dfbddf7210 */ /* 0x010fca0007fde0ff */
[----:B------:R-:W-:Y:S04]  /*508d0*/  STL [R1+0x10f4], R223 ;  /* 0x0010f4df01007387 */ /* 0x000fe80000100800 */
[----:B------:R0:W-:Y:S04]  /*508e0*/  STL [R1+0x10ec], R9 ;  /* 0x0010ec0901007387 */ /* 0x0001e80000100800 */
[----:B0-----:R-:W4:Y:S01]  /*508f0*/  LDL.LU R9, [R1+0x1fd0] ;  /* 0x001fd00001097983 */ /* 0x001f220000300800 */
        /* <DEDUP_REMOVED lines=25> */
[----:B---3--:R-:W-:Y:S02]  /*50a90*/  IADD3 R10, P2, R189, R10, RZ ;  /* 0x0000000abd0a7210 */ /* 0x008fe40007f5e0ff */
[----:B------:R-:W-:-:S05]  /*50aa0*/  SHF.R.S32.HI R8, RZ, 0x1f, R189 ;  /* 0x0000001fff087819 */ /* 0x000fca00000114bd */
[----:B----4-:R-:W-:Y:S01]  /*50ab0*/  IMAD.X R9, R8, 0x1, R9, P2 ;  /* 0x0000000108097824 */ /* 0x010fe200010e0609 */
[----:B------:R-:W-:-:S05]  /*50ac0*/  IADD3 R223, P2, R189, R223, RZ ;  /* 0x000000dfbddf7210 */ /* 0x000fca0007f5e0ff */
[----:B------:R0:W-:Y:S04]  /*50ad0*/  STL [R1+0x10e4], R223 ;  /* 0x0010e4df01007387 */ /* 0x0001e80000100800 */
[----:B0-----:R-:W3:Y:S02]  /*50ae0*/  LDL.LU R223, [R1+0x1108] ;  /* 0x0011080001df7983 */ /* 0x001ee40000300800 */
[----:B---3--:R-:W-:-:S05]  /*50af0*/  IMAD.X R223, R8, 0x1, R223, P3 ;  /* 0x0000000108df7824 */ /* 0x008fca00018e06df */
[----:B------:R0:W-:Y:S04]  /*50b00*/  STL [R1+0x1108], R223 ;  /* 0x001108df01007387 */ /* 0x0001e80000100800 */
[----:B0-----:R-:W3:Y:S02]  /*50b10*/  LDL.LU R223, [R1+0x10dc] ;  /* 0x0010dc0001df7983 */ /* 0x001ee40000300800 */
[----:B---3--:R-:W-:-:S05]  /*50b20*/  IADD3 R223, P3, R189, R223, RZ ;  /* 0x000000dfbddf7210 */ /* 0x008fca0007f7e0ff */
        /* <DEDUP_REMOVED lines=725> */
[----:B---3--:R-:W-:-:S05]  /*53880*/  IADD3 R223, P4, R223, UR5, RZ ;  /* 0x00000005dfdf7c10 */ /* 0x008fca000ff9e0ff */
        /* <DEDUP_REMOVED lines=32> */
[----:B---3--:R-:W-:-:S05]  /*53a90*/  IADD3.X R223, R223, UR44, RZ, P4, !PT ;  /* 0x0000002cdfdf7c10 */ /* 0x008fca000a7fe4ff */
        /* <DEDUP_REMOVED lines=426> */
[----:B------:R0:W-:Y:S02]  /*55540*/  STL [R1+0x1b0c], R223 ;  /* 0x001b0cdf01007387 */ /* 0x0001e40000100800 */
[----:B0-----:R-:W-:Y:S02]  /*55550*/  IMAD.MOV.U32 R223, RZ, RZ, R228 ;  /* 0x000000ffffdf7224 */ /* 0x001fe400078e00e4 */
        /* <DEDUP_REMOVED lines=21> */
[----:B------:R-:W-:Y:S01]  /*556b0*/  IADD3 R223, P3, R223, UR5, RZ ;  /* 0x00000005dfdf7c10 */ /* 0x000fe2000ff7e0ff */
[----:B------:R-:W-:-:S02]  /*556c0*/  IMAD.MOV.U32 R219, RZ, RZ, R224 ;  /* 0x000000ffffdb7224 */ /* 0x000fc400078e00e0 */
[----:B------:R-:W-:Y:S02]  /*556d0*/  IMAD.MOV.U32 R224, RZ, RZ, R229 ;  /* 0x000000ffffe07224 */ /* 0x000fe400078e00e5 */
[----:B------:R-:W-:Y:S02]  /*556e0*/  IMAD.MOV.U32 R229, RZ, RZ, R234 ;  /* 0x000000ffffe57224 */ /* 0x000fe400078e00ea */
[----:B------:R-:W3:Y:S04]  /*556f0*/  LDL.LU R234, [R1+0x974] ;  /* 0x0009740001ea7983 */ /* 0x000ee80000300800 */
[----:B------:R0:W-:Y:S04]  /*55700*/  STL [R1+0x1ae0], R223 ;  /* 0x001ae0df01007387 */ /* 0x0001e80000100800 */
[----:B0-----:R-:W4:Y:S02]  /*55710*/  LDL.LU R223, [R1+0x1b04] ;  /* 0x001b040001df7983 */ /* 0x001f240000300800 */
[----:B----4-:R-:W-:-:S05]  /*55720*/  IADD3.X R223, R223, UR44, RZ, P4, !PT ;  /* 0x0000002cdfdf7c10 */ /* 0x010fca000a7fe4ff */
[----:B------:R0:W-:Y:S04]  /*55730*/  STL [R1+0x1b04], R223 ;  /* 0x001b04df01007387 */ /* 0x0001e80000100800 */
[----:B0-----:R-:W4:Y:S02]  /*55740*/  LDL.LU R223, [R1+0x1ad8] ;  /* 0x001ad80001df7983 */ /* 0x001f240000300800 */
[----:B----4-:R-:W-:-:S05]  /*55750*/  IADD3 R223, P4, R223, UR5, RZ ;  /* 0x00000005dfdf7c10 */ /* 0x010fca000ff9e0ff */
        /* <DEDUP_REMOVED lines=493> */
[----:B0-----:R-:W4:Y:S01]  /*57630*/  LDL.LU R223, [R1+0x186c] ;  /* 0x00186c0001df7983 */ /* 0x001f220000300800 */
[----:B--2---:R-:W-:Y:S01]  /*57640*/  WARPGROUP.ARRIVE ;  /* 0x00000000000079c5 */ /* 0x004fe20000000000 */
[----:B------:R-:W-:Y:S01]  /*57650*/  UMOV UR26, UR30 ;  /* 0x0000001e001a7c82 */ /* 0x000fe20008000000 */
[----:B------:R-:W-:-:S04]  /*57660*/  UMOV UR27, UR31 ;  /* 0x0000001f001b7c82 */ /* 0x000fc80008000000 */
[----:B------:R-:W-:Y:S01]  /*57670*/  QGMMA.64x256x32.F32.E5M2.E5M2 R24, gdesc[UR24], R24, gsb0 ;  /* 0x03e00000181879f3 */ /* 0x000fe20008003818 */
[----:B----4-:R-:W-:-:S05]  /*57680*/  IADD3.X R223, R223, UR44, RZ, P3, !PT ;  /* 0x0000002cdfdf7c10 */ /* 0x010fca0009ffe4ff */
[----:B------:R0:W-:Y:S04]  /*57690*/  STL [R1+0x186c], R223 ;  /* 0x00186cdf01007387 */ /* 0x0001e80000100800 */
[----:B0-----:R-:W2:Y:S01]  /*576a0*/  LDL.LU R223, [R1+0x1840] ;  /* 0x0018400001df7983 */ /* 0x001ea20000300800 */
[----:B------:R-:W-:Y:S02]  /*576b0*/  WARPGROUP.DEPBAR.LE gsb0, 0x0 ;  /* 0x00008000000079c5 */ /* 0x000fe40000010000 */
[----:B------:R-:W-:Y:S01]  /*576c0*/  WARPGROUP.ARRIVE ;  /* 0x00000000000079c5 */ /* 0x000fe20000000000 */
[----:B------:R-:W-:Y:S01]  /*576d0*/  UMOV UR58, UR14 ;  /* 0x0000000e003a7c82 */ /* 0x000fe20008000000 */
[----:B------:R-:W-:-:S13]  /*576e0*/  UMOV UR59, UR15 ;  /* 0x0000000f003b7c82 */ /* 0x000fda0008000000 */
[----:B------:R-:W-:Y:S01]  /*576f0*/  QGMMA.64x256x32.F32.E5M2.E5M2 R24, gdesc[UR56], R24, gsb0 ;  /* 0x03e00000381879f3 */ /* 0x000fe20008003818 */
[----:B------:R-:W-:Y:S01]  /*57700*/  UMOV UR54, UR18 ;  /* 0x0000001200367c82 */ /* 0x000fe20008000000 */
[----:B------:R-:W-:Y:S01]  /*57710*/  UMOV UR55, UR19 ;  /* 0x0000001300377c82 */ /* 0x000fe20008000000 */
[----:B--2---:R-:W-:-:S05]  /*57720*/  IADD3 R223, P3, R223, UR5, RZ ;  /* 0x00000005dfdf7c10 */ /* 0x004fca000ff7e0ff */
[----:B------:R0:W-:Y:S04]  /*57730*/  STL [R1+0x1840], R223 ;  /* 0x001840df01007387 */ /* 0x0001e80000100800 */
[----:B0-----:R-:W2:Y:S01]  /*57740*/  LDL.LU R223, [R1+0x1864] ;  /* 0x0018640001df7983 */ /* 0x001ea20000300800 */
[----:B------:R-:W-:Y:S02]  /*57750*/  WARPGROUP.DEPBAR.LE gsb0, 0x0 ;  /* 0x00008000000079c5 */ /* 0x000fe40000010000 */
[----:B------:R-:W-:-:S13]  /*57760*/  WARPGROUP.ARRIVE ;  /* 0x00000000000079c5 */ /* 0x000fda0000000000 */
[----:B------:R-:W-:Y:S01]  /*57770*/  QGMMA.64x256x32.F32.E5M2.E5M2 R24, gdesc[UR52], R24, gsb0 ;  /* 0x03e00000341879f3 */ /* 0x000fe20008003818 */
[----:B------:R-:W-:Y:S01]  /*57780*/  UMOV UR50, UR22 ;  /* 0x0000001600327c82 */ /* 0x000fe20008000000 */
[----:B------:R-:W-:Y:S01]  /*57790*/  UMOV UR51, UR23 ;  /* 0x0000001700337c82 */ /* 0x000fe20008000000 */
[----:B--2---:R-:W-:-:S05]  /*577a0*/  IADD3.X R223, R223, UR44, RZ, P4, !PT ;  /* 0x0000002cdfdf7c10 */ /* 0x004fca000a7fe4ff */
[----:B------:R0:W-:Y:S04]  /*577b0*/  STL [R1+0x1864], R223 ;  /* 0x001864df01007387 */ /* 0x0001e80000100800 */
[----:B0-----:R-:W2:Y:S01]  /*577c0*/  LDL.LU R223, [R1+0x1838] ;  /* 0x0018380001df7983 */ /* 0x001ea20000300800 */
[----:B------:R-:W-:Y:S02]  /*577d0*/  WARPGROUP.DEPBAR.LE gsb0, 0x0 ;  /* 0x00008000000079c5 */ /* 0x000fe40000010000 */
[----:B------:R-:W-:-:S13]  /*577e0*/  WARPGROUP.ARRIVE ;  /* 0x00000000000079c5 */ /* 0x000fda0000000000 */
[----:B------:R-:W-:Y:S03]  /*577f0*/  QGMMA.64x256x32.F32.E5M2.E5M2 R24, gdesc[UR48], R24, gsb0 ;  /* 0x03e00000301879f3 */ /* 0x000fe60008003818 */
[----:B------:R-:W-:Y:S02]  /*57800*/  WARPGROUP.DEPBAR.LE gsb0, 0x0 ;  /* 0x00008000000079c5 */ /* 0x000fe40000010000 */
[----:B--2---:R-:W-:-:S05]  /*57810*/  IADD3 R223, P4, R223, UR5, RZ ;  /* 0x00000005dfdf7c10 */ /* 0x004fca000ff9e0ff */
[----:B------:R-:W-:Y:S04]  /*57820*/  STL [R1+0x1838], R223 ;  /* 0x001838df01007387 */ /* 0x000fe80000100800 */
[----:B------:R-:W-:Y:S04]  /*57830*/  STL.64 [R1], R24 ;  /* 0x0000001801007387 */ /* 0x000fe80000100a00 */
        /* <DEDUP_REMOVED lines=64> */
[----:B------:R-:W4:Y:S04]  /*57c40*/  LDL.LU.64 R148, [R1+0x1fc0] ;  /* 0x001fc00001947983 */ /* 0x000f280000300a00 */
[----:B------:R-:W2:Y:S04]  /*57c50*/  LDL.LU.64 R146, [R1+0x1fb8] ;  /* 0x001fb80001927983 */ /* 0x000ea80000300a00 */
        /* <DEDUP_REMOVED lines=60> */
[----:B------:R-:W2:Y:S01]  /*58020*/  LDL.LU.64 R24, [R1+0x1dd0] ;  /* 0x001dd00001187983 */ /* 0x000ea20000300a00 */
        /* <DEDUP_REMOVED lines=24> */
[----:B---3--:R-:W-:-:S02]  /*581b0*/  IMAD.MOV.U32 R229, RZ, RZ, R234 ;  /* 0x000000ffffe57224 */ /* 0x008fc400078e00ea */
[----:B------:R-:W-:Y:S01]  /*581c0*/  IMAD.MOV.U32 R234, RZ, RZ, R239 ;  /* 0x000000ffffea7224 */ /* 0x000fe200078e00ef */
[----:B----4-:R-:W-:Y:S02]  /*581d0*/  IADD3.X R125, R125, UR44, RZ, P5, !PT ;  /* 0x0000002c7d7d7c10 */ /* 0x010fe4000affe4ff */
[----:B--2---:R-:W-:Y:S02]  /*581e0*/  IADD3 R126, P5, R126, UR5, RZ ;  /* 0x000000057e7e7c10 */ /* 0x004fe4000ffbe0ff */
[----:B------:R-:W-:Y:S02]  /*581f0*/  IADD3.X R127, R127, UR44, RZ, P6, !PT ;  /* 0x0000002c7f7f7c10 */ /* 0x000fe4000b7fe4ff */
[----:B------:R-:W-:Y:S01]  /*58200*/  IADD3 R128, P6, R128, UR5, RZ ;  /* 0x0000000580807c10 */ /* 0x000fe2000ffde0ff */
[----:B------:R0:W-:Y:S01]  /*58210*/  STL [R1+0x185c], R125 ;  /* 0x00185c7d01007387 */ /* 0x0001e20000100800 */
[----:B------:R-:W-:Y:S02]  /*58220*/  IADD3.X R129, R129, UR44, RZ, P1, !PT ;  /* 0x0000002c81817c10 */ /* 0x000fe40008ffe4ff */
[----:B------:R-:W-:-:S02]  /*58230*/  IADD3 R130, P1, R130, UR5, RZ ;  /* 0x0000000582827c10 */ /* 0x000fc4000ff3e0ff */
[----:B------:R-:W-:Y:S01]  /*58240*/  IADD3.X R131, R131, UR44, RZ, P2, !PT ;  /* 0x0000002c83837c10 */ /* 0x000fe200097fe4ff */
[----:B0-----:R-:W2:Y:S04]  /*58250*/  LDL.LU R125, [R1+0x1dcc] ;  /* 0x001dcc00017d7983 */ /* 0x001ea80000300800 */
[----:B------:R0:W-:Y:S01]  /*58260*/  STL [R1+0x1830], R126 ;  /* 0x0018307e01007387 */ /* 0x0001e20000100800 */
[----:B------:R-:W-:Y:S02]  /*58270*/  IADD3 R132, P2, R132, UR5, RZ ;  /* 0x0000000584847c10 */ /* 0x000fe4000ff5e0ff */
[----:B------:R-:W-:Y:S01]  /*58280*/  IADD3.X R133, R133, UR44, RZ, P3, !PT ;  /* 0x0000002c85857c10 */ /* 0x000fe20009ffe4ff */
[----:B0-----:R-:W2:Y:S04]  /*58290*/  LDL.LU R126, [R1+0x1dc8] ;  /* 0x001dc800017e7983 */ /* 0x001ea80000300800 */
[----:B------:R0:W-:Y:S01]  /*582a0*/  STL [R1+0x1854], R127 ;  /* 0x0018547f01007387 */ /* 0x0001e20000100800 */
[----:B------:R-:W-:-:S03]  /*582b0*/  IADD3 R134, P3, R134, UR5, RZ ;  /* 0x0000000586867c10 */ /* 0x000fc6000ff7e0ff */
[----:B0-----:R-:W2:Y:S04]  /*582c0*/  LDL.LU R127, [R1+0x1dc4] ;  /* 0x001dc400017f7983 */ /* 0x001ea80000300800 */
[----:B------:R0:W-:Y:S01]  /*582d0*/  STL [R1+0x1828], R128 ;  /* 0x0018288001007387 */ /* 0x0001e20000100800 */
[----:B------:R-:W-:-:S03]  /*582e0*/  IADD3.X R135, R135, UR44, RZ, P4, !PT ;  /* 0x0000002c87877c10 */ /* 0x000fc6000a7fe4ff */
        /* <DEDUP_REMOVED lines=52> */
[----:B------:R0:W-:Y:S04]  /*58630*/  STL [R1+0x17e0], R146 ;  /* 0x0017e09201007387 */ /* 0x0001e80000100800 */
        /* <DEDUP_REMOVED lines=547> */
[----:B------:R-:W-:Y:S01]  /*5a870*/  IADD3.X R223, R223, UR44, RZ, P2, !PT ;  /* 0x0000002cdfdf7c10 */ /* 0x000fe200097fe4ff */
[----:B------:R-:W-:Y:S02]  /*5a880*/  IMAD.MOV.U32 R229, RZ, RZ, R234 ;  /* 0x000000ffffe57224 */ /* 0x000fe400078e00ea */
[----:B---3--:R-:W-:Y:S02]  /*5a890*/  IMAD.MOV.U32 R234, RZ, RZ, R239 ;  /* 0x000000ffffea7224 */ /* 0x008fe400078e00ef */
[----:B------:R-:W-:Y:S02]  /*5a8a0*/  IMAD.MOV.U32 R239, RZ, RZ, R244 ;  /* 0x000000ffffef7224 */ /* 0x000fe400078e00f4 */
[----:B------:R-:W3:Y:S04]  /*5a8b0*/  LDL.LU R244, [R1+0x964] ;  /* 0x0009640001f47983 */ /* 0x000ee80000300800 */
        /* <DEDUP_REMOVED lines=536> */
[----:B------:R-:W-:Y:S01]  /*5ca40*/  IADD3 R223, P3, R223, UR5, RZ ;  /* 0x00000005dfdf7c10 */ /* 0x000fe2000ff7e0ff */
[----:B------:R-:W-:Y:S02]  /*5ca50*/  IMAD.MOV.U32 R234, RZ, RZ, R239 ;  /* 0x000000ffffea7224 */ /* 0x000fe400078e00ef */
[----:B---3--:R-:W-:Y:S02]  /*5ca60*/  IMAD.MOV.U32 R239, RZ, RZ, R244 ;  /* 0x000000ffffef7224 */ /* 0x008fe400078e00f4 */
        /* <DEDUP_REMOVED lines=539> */
[----:B------:R-:W-:Y:S01]  /*5ec20*/  IADD3.X R223, R223, UR44, RZ, P5, !PT ;  /* 0x0000002cdfdf7c10 */ /* 0x000fe2000affe4ff */
[----:B------:R-:W-:Y:S02]  /*5ec30*/  IMAD.MOV.U32 R239, RZ, RZ, R244 ;  /* 0x000000ffffef7224 */ /* 0x000fe400078e00f4 */
[----:B---3--:R-:W-:Y:S02]  /*5ec40*/  IMAD.MOV.U32 R244, RZ, RZ, R249 ;  /* 0x000000fffff47224 */ /* 0x008fe400078e00f9 */
[----:B------:R-:W-:-:S02]  /*5ec50*/  IMAD.MOV.U32 R249, RZ, RZ, R2 ;  /* 0x000000fffff97224 */ /* 0x000fc400078e0002 */
        /* <DEDUP_REMOVED lines=372> */
[----:B----4-:R-:W-:Y:S02]  /*603a0*/  IADD3.X R223, R223, UR44, RZ, P1, !PT ;  /* 0x0000002cdfdf7c10 */ /* 0x010fe40008ffe4ff */
[----:B------:R-:W-:-:S03]  /*603b0*/  IADD3 R0, P1, R0, UR5, RZ ;  /* 0x0000000500007c10 */ /* 0x000fc6000ff3e0ff */
[----:B------:R-:W-:Y:S04]  /*603c0*/  STL [R1+0x9e4], R223 ;  /* 0x0009e4df01007387 */ /* 0x000fe80000100800 */
[----:B------:R0:W-:Y:S04]  /*603d0*/  STL [R1+0x9b8], R0 ;  /* 0x0009b80001007387 */ /* 0x0001e80000100800 */
[----:B0-----:R-:W4:Y:S04]  /*603e0*/  LDL.LU R0, [R1+0x1d60] ;  /* 0x001d600001007983 */ /* 0x001f280000300800 */
[----:B------:R-:W2:Y:S02]  /*603f0*/  LDL.LU R223, [R1+0x9dc] ;  /* 0x0009dc0001df7983 */ /* 0x000ea40000300800 */
[----:B--2---:R-:W-:-:S05]  /*60400*/  IADD3.X R223, R223, UR44, RZ, P2, !PT ;  /* 0x0000002cdfdf7c10 */ /* 0x004fca00097fe4ff */
[----:B------:R0:W-:Y:S04]  /*60410*/  STL [R1+0x9dc], R223 ;  /* 0x0009dcdf01007387 */ /* 0x0001e80000100800 */
[----:B0-----:R-:W2:Y:S01]  /*60420*/  LDL.LU R223, [R1+0x9b0] ;  /* 0x0009b00001df7983 */ /* 0x001ea20000300800 */
[----:B------:R-:W-:Y:S01]  /*60430*/  WARPGROUP.ARRIVE ;  /* 0x00000000000079c5 */ /* 0x000fe20000000000 */
[----:B------:R-:W-:Y:S01]  /*60440*/  UMOV UR8, UR24 ;  /* 0x0000001800087c82 */ /* 0x000fe20008000000 */
[----:B------:R-:W-:-:S04]  /*60450*/  UMOV UR9, UR25 ;  /* 0x0000001900097c82 */ /* 0x000fc80008000000 */
[----:B------:R-:W-:Y:S01]  /*60460*/  QGMMA.64x256x32.F32.E5M2.E5M2 R24, gdesc[UR8], R24, gsb0 ;  /* 0x03e00000081879f3 */ /* 0x000fe20008003818 */
[----:B--2---:R-:W-:-:S05]  /*60470*/  IADD3 R223, P2, R223, UR5, RZ ;  /* 0x00000005dfdf7c10 */ /* 0x004fca000ff5e0ff */
[----:B------:R0:W-:Y:S04]  /*60480*/  STL [R1+0x9b0], R223 ;  /* 0x0009b0df01007387 */ /* 0x0001e80000100800 */
[----:B0-----:R-:W2:Y:S01]  /*60490*/  LDL.LU R223, [R1+0x9d4] ;  /* 0x0009d40001df7983 */ /* 0x001ea20000300800 */
[----:B------:R-:W-:Y:S02]  /*604a0*/  WARPGROUP.DEPBAR.LE gsb0, 0x0 ;  /* 0x00008000000079c5 */ /* 0x000fe40000010000 */
[----:B------:R-:W-:Y:S01]  /*604b0*/  WARPGROUP.ARRIVE ;  /* 0x00000000000079c5 */ /* 0x000fe20000000000 */
[----:B------:R-:W-:Y:S01]  /*604c0*/  UMOV UR32, UR56 ;  /* 0x0000003800207c82 */ /* 0x000fe20008000000 */
[----:B------:R-:W-:-:S13]  /*604d0*/  UMOV UR33, UR57 ;  /* 0x0000003900217c82 */ /* 0x000fda0008000000 */
[----:B------:R-:W-:Y:S01]  /*604e0*/  QGMMA.64x256x32.F32.E5M2.E5M2 R24, gdesc[UR32], R24, gsb0 ;  /* 0x03e00000201879f3 */ /* 0x000fe20008003818 */
[----:B--2---:R-:W-:-:S05]  /*604f0*/  IADD3.X R223, R223, UR44, RZ, P3, !PT ;  /* 0x0000002cdfdf7c10 */ /* 0x004fca0009ffe4ff */
[----:B------:R0:W-:Y:S04]  /*60500*/  STL [R1+0x9d4], R223 ;  /* 0x0009d4df01007387 */ /* 0x0001e80000100800 */
[----:B0-----:R-:W2:Y:S01]  /*60510*/  LDL.LU R223, [R1+0x9a8] ;  /* 0x0009a80001df7983 */ /* 0x001ea20000300800 */
[----:B----4-:R-:W-:Y:S01]  /*60520*/  IADD3.X R0, R0, UR44, RZ, P4, !PT ;  /* 0x0000002c00007c10 */ /* 0x010fe2000a7fe4ff */
[----:B------:R-:W-:Y:S02]  /*60530*/  WARPGROUP.DEPBAR.LE gsb0, 0x0 ;  /* 0x00008000000079c5 */ /* 0x000fe40000010000 */
[----:B------:R-:W-:Y:S01]  /*60540*/  WARPGROUP.ARRIVE ;  /* 0x00000000000079c5 */ /* 0x000fe20000000000 */
[----:B------:R-:W-:Y:S01]  /*60550*/  UMOV UR36, UR52 ;  /* 0x0000003400247c82 */ /* 0x000fe20008000000 */
[----:B------:R-:W-:-:S12]  /*60560*/  UMOV UR37, UR53 ;  /* 0x0000003500257c82 */ /* 0x000fd80008000000 */
[----:B------:R-:W-:Y:S01]  /*60570*/  QGMMA.64x256x32.F32.E5M2.E5M2 R24, gdesc[UR36], R24, gsb0 ;  /* 0x03e00000241879f3 */ /* 0x000fe20008003818 */
[----:B------:R-:W-:Y:S01]  /*60580*/  UMOV UR40, UR48 ;  /* 0x0000003000287c82 */ /* 0x000fe20008000000 */
[----:B------:R-:W-:Y:S01]  /*60590*/  UMOV UR41, UR49 ;  /* 0x0000003100297c82 */ /* 0x000fe20008000000 */
[----:B--2---:R-:W-:-:S05]  /*605a0*/  IADD3 R223, P3, R223, UR5, RZ ;  /* 0x00000005dfdf7c10 */ /* 0x004fca000ff7e0ff */
[----:B------:R-:W-:Y:S04]  /*605b0*/  STL [R1+0x9a8], R223 ;  /* 0x0009a8df01007387 */ /* 0x000fe80000100800 */
[----:B------:R0:W-:Y:S04]  /*605c0*/  STL [R1+0x9cc], R0 ;  /* 0x0009cc0001007387 */ /* 0x0001e80000100800 */
[----:B0-----:R-:W2:Y:S01]  /*605d0*/  LDL.LU R0, [R1+0x1d5c] ;  /* 0x001d5c0001007983 */ /* 0x001ea20000300800 */
[----:B------:R-:W-:Y:S02]  /*605e0*/  WARPGROUP.DEPBAR.LE gsb0, 0x0 ;  /* 0x00008000000079c5 */ /* 0x000fe40000010000 */
[----:B------:R-:W-:-:S09]  /*605f0*/  WARPGROUP.ARRIVE ;  /* 0x00000000000079c5 */ /* 0x000fd20000000000 */
[----:B------:R-:W-:Y:S01]  /*60600*/  QGMMA.64x256x32.F32.E5M2.E5M2 R24, gdesc[UR40], R24, gsb0 ;  /* 0x03e00000281879f3 */ /* 0x000fe20008003818 */
[----:B------:R-:W-:Y:S02]  /*60610*/  IADD3.X R228, R228, UR44, RZ, P5, !PT ;  /* 0x0000002ce4e47c10 */ /* 0x000fe4000affe4ff */
[----:B------:R-:W-:Y:S02]  /*60620*/  IADD3 R233, P5, R233, UR5, RZ ;  /* 0x00000005e9e97c10 */ /* 0x000fe4000ffbe0ff */
[----:B------:R-:W-:Y:S02]  /*60630*/  IADD3.X R238, R238, UR44, RZ, P6, !PT ;  /* 0x0000002ceeee7c10 */ /* 0x000fe4000b7fe4ff */
[----:B------:R-:W-:Y:S02]  /*60640*/  IADD3 R243, P6, R243, UR5, RZ ;  /* 0x00000005f3f37c10 */ /* 0x000fe4000ffde0ff */
[----:B------:R-:W-:Y:S02]  /*60650*/  IADD3.X R248, R248, UR44, RZ, P1, !PT ;  /* 0x0000002cf8f87c10 */ /* 0x000fe40008ffe4ff */
[----:B------:R-:W-:-:S02]  /*60660*/  IADD3 R176, P1, R176, UR5, RZ ;  /* 0x00000005b0b07c10 */ /* 0x000fc4000ff3e0ff */
        /* <DEDUP_REMOVED lines=17> */
[----:B------:R-:W-:-:S02]  /*60780*/  IADD3.X R3, R3, UR44, RZ, P3, !PT ;  /* 0x0000002c03037c10 */ /* 0x000fc40009ffe4ff */
[----:B------:R-:W-:Y:S02]  /*60790*/  IADD3.X R249, R249, UR44, RZ, P1, !PT ;  /* 0x0000002cf9f97c10 */ /* 0x000fe40008ffe4ff */
[----:B---3--:R-:W-:Y:S02]  /*607a0*/  IADD3.X R2, R2, UR44, RZ, P2, !PT ;  /* 0x0000002c02027c10 */ /* 0x008fe400097fe4ff */
[----:B--2---:R-:W-:-:S05]  /*607b0*/  IADD3 R0, P4, R0, UR5, RZ ;  /* 0x0000000500007c10 */ /* 0x004fca000ff9e0ff */
[----:B------:R0:W-:Y:S01]  /*607c0*/  STL [R1+0x9a0], R0 ;  /* 0x0009a00001007387 */ /* 0x0001e20000100800 */
[----:B------:R-:W-:Y:S02]  /*607d0*/  IADD3.X R181, R181, UR44, RZ, P4, !PT ;  /* 0x0000002cb5b57c10 */ /* 0x000fe4000a7fe4ff */
[----:B------:R-:W-:Y:S01]  /*607e0*/  IADD3 R182, P4, R182, UR5, RZ ;  /* 0x00000005b6b67c10 */ /* 0x000fe2000ff9e0ff */
[----:B0-----:R0:W5:Y:S04]  /*607f0*/  LDL.LU R0, [R1+0x1d58] ;  /* 0x001d580001007983 */ /* 0x0011680000300800 */
        /* <DEDUP_REMOVED lines=17> */
[----:B------:R-:W-:Y:S01]  /*60910*/  STL [R1+0x958], R199 ;  /* 0x000958c701007387 */ /* 0x000fe20000100800 */
[----:B------:R-:W-:-:S03]  /*60920*/  IADD3.X R224, R224, UR44, RZ, P4, !PT ;  /* 0x0000002ce0e07c10 */ /* 0x000fc6000a7fe4ff */
[----:B------:R-:W-:Y:S01]  /*60930*/  STL [R1+0x97c], R204 ;  /* 0x00097ccc01007387 */ /* 0x000fe20000100800 */
[----:B------:R-:W-:-:S03]  /*60940*/  IADD3 R229, P4, R229, UR5, RZ ;  /* 0x00000005e5e57c10 */ /* 0x000fc6000ff9e0ff */
        /* <DEDUP_REMOVED lines=10> */
[----:B------:R2:W-:Y:S01]  /*609f0*/  STL [R1+0x94c], R2 ;  /* 0x00094c0201007387 */ /* 0x0005e20000100800 */
[----:B------:R-:W-:-:S03]  /*60a00*/  WARPGROUP.DEPBAR.LE gsb0, 0x0 ;  /* 0x00008000000079c5 */ /* 0x000fc60000010000 */
[----:B-1----:R-:W3:Y:S04]  /*60a10*/  LDL.LU R3, [R1+0x934] ;  /* 0x0009340001037983 */ /* 0x002ee80000300800 */
[----:B--2---:R-:W2:Y:S01]  /*60a20*/  LDL.LU R2, [R1+0x93c] ;  /* 0x00093c0001027983 */ /* 0x004ea20000300800 */
[----:B---3--:R-:W-:Y:S02]  /*60a30*/  IADD3.X R3, R3, UR44, RZ, P5, !PT ;  /* 0x0000002c03037c10 */ /* 0x008fe4000affe4ff */
[----:B--2---:R-:W-:-:S03]  /*60a40*/  IADD3.X R2, R2, UR44, RZ, P4, !PT ;  /* 0x0000002c02027c10 */ /* 0x004fc6000a7fe4ff */
[----:B------:R0:W-:Y:S04]  /*60a50*/  STL [R1+0x934], R3 ;  /* 0x0009340301007387 */ /* 0x0001e80000100800 */
[----:B------:R0:W-:Y:S01]  /*60a60*/  STL [R1+0x93c], R2 ;  /* 0x00093c0201007387 */ /* 0x0001e20000100800 */
[----:B------:R-:W-:Y:S05]  /*60a70*/  @P0 BRA `(.L_x_2) ;  /* 0xfffffd7000f00947 */ /* 0x000fea000383ffff */
.L_x_1:
[----:B------:R-:W3:Y:S01]  /*60a80*/  LDL.LU R166, [R1+0x428] ;  /* 0x0004280001a67983 */ /* 0x000ee20000300800 */
[----:B------:R-:W-:Y:S01]  /*60a90*/  ULDC UR5, c[0x0][0x248] ;  /* 0x0000920000057ab9 */ /* 0x000fe20000000800 */
[----:B------:R-:W-:Y:S01]  /*60aa0*/  MOV R9, UR7 ;  /* 0x0000000700097c02 */ /* 0x000fe20008000f00 */
[----:B------:R-:W-:Y:S01]  /*60ab0*/  ULDC UR8, c[0x0][0x248] ;  /* 0x0000920000087ab9 */ /* 0x000fe20000000800 */
[----:B------:R-:W4:Y:S01]  /*60ac0*/  LDL.LU R165, [R1+0x42c] ;  /* 0x00042c0001a57983 */ /* 0x000f220000300800 */
[----:B------:R-:W-:Y:S01]  /*60ad0*/  ULDC.64 UR10, c[0x0][0x228] ;  /* 0x00008a00000a7ab9 */ /* 0x000fe20000000a00 */
[----:B------:R-:W-:Y:S01]  /*60ae0*/  ULDC UR9, c[0x0][0x22c] ;  /* 0x00008b0000097ab9 */ /* 0x000fe20000000800 */
[----:B------:R-:W-:Y:S01]  /*60af0*/  LOP3.LUT R8, R8, 0xfeffffff, RZ, 0xc0, !PT ;  /* 0xfeffffff08087812 */ /* 0x000fe200078ec0ff */
[----:B------:R-:W4:Y:S01]  /*60b00*/  LDL.LU R164, [R1+0x438] ;  /* 0x0004380001a47983 */ /* 0x000f220000300800 */
[----:B------:R-:W-:Y:S01]  /*60b10*/  ULDC UR13, c[0x0][0x248] ;  /* 0x00009200000d7ab9 */ /* 0x000fe20000000800 */
[----:B------:R-:W-:Y:S01]  /*60b20*/  ULDC UR14, c[0x0][0x248] ;  /* 0x00009200000e7ab9 */ /* 0x000fe20000000800 */
[----:B------:R-:W-:Y:S01]  /*60b30*/  ULDC UR15, c[0x0][0x248] ;  /* 0x00009200000f7ab9 */ /* 0x000fe20000000800 */
        /* <DEDUP_REMOVED lines=18> */
[C---:B-----5:R-:W-:Y:S01]  /*60c60*/  VIADD R174, R0.reuse, 0x1b9 ;  /* 0x000001b900ae7836 */ /* 0x060fe20000000000 */
[----:B------:R-:W-:Y:S01]  /*60c70*/  ULDC UR60, c[0x0][0x22c] ;  /* 0x00008b00003c7ab9 */ /* 0x000fe20000000800 */
[----:B------:R-:W4:Y:S01]  /*60c80*/  LDL.LU R158, [R1+0x468] ;  /* 0x00046800019e7983 */ /* 0x000f220000300800 */
[C---:B------:R-:W-:Y:S01]  /*60c90*/  VIADD R175, R0.reuse, 0x1ba ;  /* 0x000001ba00af7836 */ /* 0x040fe20000000000 */
[----:B------:R-:W-:Y:S01]  /*60ca0*/  ULDC UR59, c[0x0][0x22c] ;  /* 0x00008b00003b7ab9 */ /* 0x000fe20000000800 */
[C---:B------:R-:W-:Y:S01]  /*60cb0*/  VIADD R176, R0.reuse, 0x1bb ;  /* 0x000001bb00b07836 */ /* 0x040fe20000000000 */
        /* <DEDUP_REMOVED lines=64> */
[----:B------:R-:W3:Y:S01]  /*610c0*/  LDL.LU R167, [R1+0x408] ;  /* 0x0004080001a77983 */ /* 0x000ee20000300800 */
        /* <DEDUP_REMOVED lines=15> */
[----:B------:R-:W-:Y:S01]  /*611c0*/  STL [R1+0x1dbc], R244 ;  /* 0x001dbcf401007387 */ /* 0x000fe20000100800 */
        /* <DEDUP_REMOVED lines=31> */
[----:B------:R1:W-:Y:S01]  /*613c0*/  STL [R1+0x1d5c], R252 ;  /* 0x001d5cfc01007387 */ /* 0x0003e20000100800 */
[C---:B------:R-:W-:Y:S01]  /*613d0*/  VIADD R233, R0.reuse, 0x1f4 ;  /* 0x000001f400e97836 */ /* 0x040fe20000000000 */
[----:B------:R-:W-:Y:S01]  /*613e0*/  ULDC UR30, c[0x0][0x22c] ;  /* 0x00008b00001e7ab9 */ /* 0x000fe20000000800 */
[C---:B------:R-:W-:Y:S01]  /*613f0*/  VIADD R234, R0.reuse, 0x1f5 ;  /* 0x000001f500ea7836 */ /* 0x040fe20000000000 */
[----:B------:R4:W-:Y:S01]  /*61400*/  STL [R1+0x848], R9 ;  /* 0x0008480901007387 */ /* 0x0009e20000100800 */
[C---:B------:R-:W-:Y:S01]  /*61410*/  VIADD R235, R0.reuse, 0x1f6 ;  /* 0x000001f600eb7836 */ /* 0x040fe20000000000 */
[----:B------:R-:W-:Y:S01]  /*61420*/  ULDC UR29, c[0x0][0x22c] ;  /* 0x00008b00001d7ab9 */ /* 0x000fe20000000800 */
[C---:B------:R-:W-:Y:S01]  /*61430*/  VIADD R236, R0.reuse, 0x1f7 ;  /* 0x000001f700ec7836 */ /* 0x040fe20000000000 */
[----:B------:R-:W-:Y:S01]  /*61440*/  ULDC UR28, c[0x0][0x22c] ;  /* 0x00008b00001c7ab9 */ /* 0x000fe20000000800 */
[C---:B------:R-:W-:Y:S01]  /*61450*/  VIADD R237, R0.reuse, 0x1f8 ;  /* 0x000001f800ed7836 */ /* 0x040fe20000000000 */
[----:B-1----:R-:W-:Y:S01]  /*61460*/  MOV R252, UR6 ;  /* 0x0000000600fc7c02 */ /* 0x002fe20008000f00 */
[----:B------:R-:W-:Y:S01]  /*61470*/  ULDC UR6, c[0x0][0x22c] ;  /* 0x00008b0000067ab9 */ /* 0x000fe20000000800 */
[C---:B------:R-:W-:Y:S01]  /*61480*/  VIADD R238, R0.reuse, 0x1f9 ;  /* 0x000001f900ee7836 */ /* 0x040fe20000000000 */
[----:B------:R-:W-:Y:S01]  /*61490*/  ULDC UR27, c[0x0][0x22c] ;  /* 0x00008b00001b7ab9 */ /* 0x000fe20000000800 */
[----:B------:R-:W-:Y:S01]  /*614a0*/  VIADD R239, R0, 0x1fa ;  /* 0x000001fa00ef7836 */ /* 0x000fe20000000000 */
[----:B------:R-:W-:Y:S01]  /*614b0*/  STL [R1+0x1d64], R252 ;  /* 0x001d64fc01007387 */ /* 0x000fe20000100800 */
[----:B0-2---:R-:W-:Y:S01]  /*614c0*/  LOP3.LUT R2, R2, 0x7fffffff, RZ, 0xc0, !PT ;  /* 0x7fffffff02027812 */ /* 0x005fe200078ec0ff */
[C---:B------:R-:W-:Y:S01]  /*614d0*/  VIADD R240, R0.reuse, 0x1fb ;  /* 0x000001fb00f07836 */ /* 0x040fe20000000000 */
[----:B------:R-:W-:Y:S01]  /*614e0*/  LOP3.LUT R3, R3, 0x7fffffff, RZ, 0xc0, !PT ;  /* 0x7fffffff03037812 */ /* 0x000fe200078ec0ff */
[----:B------:R-:W-:Y:S01]  /*614f0*/  VIADD R241, R0, 0x1fc ;  /* 0x000001fc00f17836 */ /* 0x000fe20000000000 */
[----:B------:R-:W-:Y:S01]  /*61500*/  LOP3.LUT R4, R4, 0x7fffffff, RZ, 0xc0, !PT ;  /* 0x7fffffff04047812 */ /* 0x000fe200078ec0ff */
[C---:B------:R-:W-:Y:S01]  /*61510*/  VIADD R242, R0.reuse, 0x1fd ;  /* 0x000001fd00f27836 */ /* 0x040fe20000000000 */
[----:B------:R-:W-:Y:S01]  /*61520*/  LOP3.LUT R5, R5, 0x7fffffff, RZ, 0xc0, !PT ;  /* 0x7fffffff05057812 */ /* 0x000fe200078ec0ff */
[----:B------:R-:W-:Y:S01]  /*61530*/  VIADD R243, R0, 0x1fe ;  /* 0x000001fe00f37836 */ /* 0x000fe20000000000 */
[----:B------:R-:W-:Y:S01]  /*61540*/  LOP3.LUT R6, R6, 0x7fffffff, RZ, 0xc0, !PT ;  /* 0x7fffffff06067812 */ /* 0x000fe200078ec0ff */
[----:B------:R-:W-:Y:S01]  /*61550*/  ULDC UR26, c[0x0][0x22c] ;  /* 0x00008b00001a7ab9 */ /* 0x000fe20000000800 */
[----:B------:R-:W-:Y:S01]  /*61560*/  LOP3.LUT R7, R7, 0xffffffef, RZ, 0xc0, !PT ;  /* 0xffffffef07077812 */ /* 0x000fe200078ec0ff */
[----:B------:R-:W-:Y:S01]  /*61570*/  BAR.SYNC.DEFER_BLOCKING 0x0 ;  /* 0x0000000000007b1d */ /* 0x000fe20000010000 */
[----:B---3--:R-:W-:-:S02]  /*61580*/  IMAD.MOV.U32 R170, RZ, RZ, R167 ;  /* 0x000000ffffaa7224 */ /* 0x008fc400078e00a7 */
[----:B----4-:R-:W-:Y:S02]  /*61590*/  IMAD.MOV.U32 R169, RZ, RZ, R15 ;  /* 0x000000ffffa97224 */ /* 0x010fe400078e000f */
[----:B------:R-:W-:Y:S02]  /*615a0*/  IMAD.MOV.U32 R171, RZ, RZ, R170 ;  /* 0x000000ffffab7224 */ /* 0x000fe400078e00aa */
[----:B------:R-:W-:Y:S02]  /*615b0*/  IMAD.MOV.U32 R168, RZ, RZ, R13 ;  /* 0x000000ffffa87224 */ /* 0x000fe400078e000d */
[----:B------:R-:W-:Y:S02]  /*615c0*/  IMAD R13, R0, UR5, RZ ;  /* 0x00000005000d7c24 */ /* 0x000fe4000f8e02ff */
[----:B------:R-:W-:Y:S02]  /*615d0*/  IMAD.MOV.U32 R167, RZ, RZ, R11 ;  /* 0x000000ffffa77224 */ /* 0x000fe400078e000b */
[----:B------:R-:W-:-:S02]  /*615e0*/  VIADD R15, R13, UR5 ;  /* 0x000000050d0f7c36 */ /* 0x000fc40008000000 */
[----:B------:R-:W-:Y:S02]  /*615f0*/  IMAD.MOV.U32 R170, RZ, RZ, R169 ;  /* 0x000000ffffaa7224 */ /* 0x000fe400078e00a9 */
[----:B------:R-:W-:Y:S02]  /*61600*/  VIADD R11, R15, UR5 ;  /* 0x000000050f0b7c36 */ /* 0x000fe40008000000 */
[----:B------:R-:W-:Y:S02]  /*61610*/  IMAD.MOV.U32 R169, RZ, RZ, R168 ;  /* 0x000000ffffa97224 */ /* 0x000fe400078e00a8 */
[----:B------:R-:W-:Y:S02]  /*61620*/  VIADD R9, R11, UR5 ;  /* 0x000000050b097c36 */ /* 0x000fe40008000000 */
[----:B------:R-:W-:Y:S02]  /*61630*/  IMAD.MOV.U32 R168, RZ, RZ, R167 ;  /* 0x000000ffffa87224 */ /* 0x000fe400078e00a7 */
[----:B------:R-:W-:Y:S01]  /*61640*/  IMAD.MOV.U32 R167, RZ, RZ, R166 ;  /* 0x000000ffffa77224 */ /* 0x000fe200078e00a6 */
[----:B------:R0:W-:Y:S01]  /*61650*/  STL [R1+0x600], R9 ;  /* 0x0006000901007387 */ /* 0x0001e20000100800 */
[----:B------:R-:W-:-:S02]  /*61660*/  IMAD.MOV.U32 R166, RZ, RZ, R165 ;  /* 0x000000ffffa67224 */ /* 0x000fc400078e00a5 */
[----:B------:R-:W-:Y:S02]  /*61670*/  IMAD.MOV.U32 R165, RZ, RZ, R164 ;  /* 0x000000ffffa57224 */ /* 0x000fe400078e00a4 */
[----:B------:R-:W-:Y:S02]  /*61680*/  IMAD.MOV.U32 R164, RZ, RZ, R163 ;  /* 0x000000ffffa47224 */ /* 0x000fe400078e00a3 */
[----:B------:R-:W-:Y:S02]  /*61690*/  IMAD.MOV.U32 R163, RZ, RZ, R162 ;  /* 0x000000ffffa37224 */ /* 0x000fe400078e00a2 */
[----:B------:R-:W-:Y:S02]  /*616a0*/  IMAD.MOV.U32 R162, RZ, RZ, R161 ;  /* 0x000000ffffa27224 */ /* 0x000fe400078e00a1 */
[----:B0-----:R-:W-:Y:S02]  /*616b0*/  VIADD R9, R9, UR5 ;  /* 0x0000000509097c36 */ /* 0x001fe40008000000 */
[----:B------:R-:W-:-:S02]  /*616c0*/  IMAD.MOV.U32 R161, RZ, RZ, R160 ;  /* 0x000000ffffa17224 */ /* 0x000fc400078e00a0 */
[----:B------:R-:W-:Y:S01]  /*616d0*/  IMAD.MOV.U32 R160, RZ, RZ, R159 ;  /* 0x000000ffffa07224 */ /* 0x000fe200078e009f */
[----:B------:R0:W-:Y:S01]  /*616e0*/  STL [R1+0x604], R9 ;  /* 0x0006040901007387 */ /* 0x0001e20000100800 */
[----:B------:R-:W-:Y:S02]  /*616f0*/  IMAD.MOV.U32 R159, RZ, RZ, R158 ;  /* 0x000000ffff9f7224 */ /* 0x000fe400078e009e */
[----:B------:R-:W-:Y:S02]  /*61700*/  IMAD.MOV.U32 R158, RZ, RZ, R157 ;  /* 0x000000ffff9e7224 */ /* 0x000fe400078e009d */
[----:B------:R-:W-:Y:S02]  /*61710*/  IMAD.MOV.U32 R157, RZ, RZ, R156 ;  /* 0x000000ffff9d7224 */ /* 0x000fe400078e009c */
[----:B------:R-:W-:Y:S02]  /*61720*/  IMAD.MOV.U32 R156, RZ, RZ, R155 ;  /* 0x000000ffff9c7224 */ /* 0x000fe400078e009b */
[----:B------:R-:W-:-:S02]  /*61730*/  IMAD.MOV.U32 R155, RZ, RZ, R154 ;  /* 0x000000ffff9b7224 */ /* 0x000fc400078e009a */
[----:B0-----:R-:W-:Y:S02]  /*61740*/  VIADD R9, R9, UR5 ;  /* 0x0000000509097c36 */ /* 0x001fe40008000000 */
[----:B------:R-:W-:Y:S02]  /*61750*/  IMAD.MOV.U32 R154, RZ, RZ, R153 ;  /* 0x000000ffff9a7224 */ /* 0x000fe400078e0099 */
[----:B------:R-:W-:Y:S01]  /*61760*/  IMAD.MOV.U32 R153, RZ, RZ, R152 ;  /* 0x000000ffff997224 */ /* 0x000fe200078e0098 */
[----:B------:R0:W-:Y:S01]  /*61770*/  STL [R1+0x608], R9 ;  /* 0x0006080901007387 */ /* 0x0001e20000100800 */
[----:B------:R-:W-:Y:S02]  /*61780*/  IMAD.MOV.U32 R152, RZ, RZ, R23 ;  /* 0x000000ffff987224 */ /* 0x000fe400078e0017 */
[----:B------:R-:W-:Y:S02]  /*61790*/  IMAD.MOV.U32 R23, RZ, RZ, R22 ;  /* 0x000000ffff177224 */ /* 0x000fe400078e0016 */
[----:B------:R-:W-:-:S02]  /*617a0*/  IMAD.MOV.U32 R22, RZ, RZ, R21 ;  /* 0x000000ffff167224 */ /* 0x000fc400078e0015 */
[----:B------:R-:W-:Y:S02]  /*617b0*/  IMAD.MOV.U32 R21, RZ, RZ, R20 ;  /* 0x000000ffff157224 */ /* 0x000fe400078e0014 */
[----:B------:R-:W-:Y:S02]  /*617c0*/  IMAD.MOV.U32 R20, RZ, RZ, R19 ;  /* 0x000000ffff147224 */ /* 0x000fe400078e0013 */
[----:B0-----:R-:W-:Y:S02]  /*617d0*/  VIADD R9, R9, UR5 ;  /* 0x0000000509097c36 */ /* 0x001fe40008000000 */
[----:B------:R-:W-:Y:S02]  /*617e0*/  IMAD.MOV.U32 R19, RZ, RZ, R18 ;  /* 0x000000ffff137224 */ /* 0x000fe400078e0012 */
[----:B------:R-:W-:Y:S01]  /*617f0*/  IMAD.MOV.U32 R18, RZ, RZ, R17 ;  /* 0x000000ffff127224 */ /* 0x000fe200078e0011 */
[----:B------:R0:W-:Y:S01]  /*61800*/  STL [R1+0x60c], R9 ;  /* 0x00060c0901007387 */ /* 0x0001e20000100800 */
[----:B------:R-:W-:-:S02]  /*61810*/  IMAD.MOV.U32 R17, RZ, RZ, R16 ;  /* 0x000000ffff117224 */ /* 0x000fc400078e0010 */
[----:B------:R-:W-:Y:S02]  /*61820*/  IMAD.MOV.U32 R16, RZ, RZ, R14 ;  /* 0x000000ffff107224 */ /* 0x000fe400078e000e */
[----:B------:R-:W-:Y:S02]  /*61830*/  IMAD.MOV.U32 R14, RZ, RZ, R12 ;  /* 0x000000ffff0e7224 */ /* 0x000fe400078e000c */
[----:B0-----:R-:W-:-:S05]  /*61840*/  VIADD R9, R9, UR5 ;  /* 0x0000000509097c36 */ /* 0x001fca0008000000 */
[----:B------:R0:W-:Y:S02]  /*61850*/  STL [R1+0x610], R9 ;  /* 0x0006100901007387 */ /* 0x0001e40000100800 */
        /* <DEDUP_REMOVED lines=14> */
[----:B0-----:R-:W-:Y:S01]  /*61940*/  VIADD R9, R9, UR5 ;  /* 0x0000000509097c36 */ /* 0x001fe20008000000 */
[----:B------:R-:W-:-:S04]  /*61950*/  ULDC UR5, c[0x0][0x248] ;  /* 0x0000920000057ab9 */ /* 0x000fc80000000800 */
        /* <DEDUP_REMOVED lines=720> */
[----:B------:R0:W-:Y:S04]  /*64660*/  STL [R1+0xfec], R9 ;  /* 0x000fec0901007387 */ /* 0x0001e80000100800 */
[----:B------:R-:W2:Y:S04]  /*64670*/  LDL.LU R12, [R1+0x4ec] ;  /* 0x0004ec00010c7983 */ /* 0x000ea80000300800 */
[----:B------:R-:W3:Y:S01]  /*64680*/  LDL.LU R173, [R1+0x400] ;  /* 0x0004000001ad7983 */ /* 0x000ee20000300800 */
[----:B0-----:R-:W-:Y:S01]  /*64690*/  VIADD R9, R9, UR5 ;  /* 0x0000000509097c36 */ /* 0x001fe20008000000 */
[----:B------:R-:W-:-:S02]  /*646a0*/  ULDC UR5, c[0x0][0x248] ;  /* 0x0000920000057ab9 */ /* 0x000fc40000000800 */
[----:B------:R-:W3:Y:S02]  /*646b0*/  LDL.LU R172, [R1+0x404] ;  /* 0x0004040001ac7983 */ /* 0x000ee40000300800 */
[----:B---3--:R-:W-:Y:S01]  /*646c0*/  F2FP.SATFINITE.E5M2.F32.PACK_AB_MERGE_C R10, R172, R173, RZ ;  /* 0x000000adac0a723e */ /* 0x008fe200048060ff */
        /* <DEDUP_REMOVED lines=28> */
[----:B------:R0:W-:Y:S01]  /*64890*/  STL [R1+0x840], R10 ;  /* 0x0008400a01007387 */ /* 0x0001e20000100800 */
[----:B------:R-:W-:-:S02]  /*648a0*/  IMAD.MOV.U32 R16, RZ, RZ, R14 ;  /* 0x000000ffff107224 */ /* 0x000fc400078e000e */
[----:B--2---:R-:W-:Y:S02]  /*648b0*/  IMAD.MOV.U32 R14, RZ, RZ, R12 ;  /* 0x000000ffff0e7224 */ /* 0x004fe400078e000c */
[----:B------:R-:W2:Y:S01]  /*648c0*/  LDL.LU R12, [R1+0x4f8] ;  /* 0x0004f800010c7983 */ /* 0x000ea20000300800 */
[----:B0-----:R-:W-:Y:S01]  /*648d0*/  F2FP.SATFINITE.E5M2.F32.PACK_AB_MERGE_C R10, R171, R172, RZ ;  /* 0x000000acab0a723e */ /* 0x001fe200048060ff */
        /* <DEDUP_REMOVED lines=25> */
[----:B------:R-:W-:Y:S01]  /*64a70*/  IMAD.MOV.U32 R18, RZ, RZ, R17 ;  /* 0x000000ffff127224 */ /* 0x000fe200078e0011 */
[----:B------:R-:W-:Y:S01]  /*64a80*/  STL [R1+0xff0], R9 ;  /* 0x000ff00901007387 */ /* 0x000fe20000100800 */
[----:B------:R-:W-:Y:S02]  /*64a90*/  IMAD.MOV.U32 R17, RZ, RZ, R16 ;  /* 0x000000ffff117224 */ /* 0x000fe400078e0010 */
[----:B------:R-:W-:Y:S01]  /*64aa0*/  IMAD.MOV.U32 R16, RZ, RZ, R14 ;  /* 0x000000ffff107224 */ /* 0x000fe200078e000e */
[----:B------:R0:W-:Y:S01]  /*64ab0*/  STL [R1+0x838], R10 ;  /* 0x0008380a01007387 */ /* 0x0001e20000100800 */
[----:B--2---:R-:W-:-:S03]  /*64ac0*/  IMAD.MOV.U32 R14, RZ, RZ, R12 ;  /* 0x000000ffff0e7224 */ /* 0x004fc600078e000c */
[----:B------:R-:W2:Y:S04]  /*64ad0*/  LDL.LU R12, [R1+0x4fc] ;  /* 0x0004fc00010c7983 */ /* 0x000ea80000300800 */
[----:B------:R-:W0:Y:S04]  /*64ae0*/  LDL.LU R173, [R1+0x410] ;  /* 0x0004100001ad7983 */ /* 0x000e280000300800 */
[----:B------:R-:W0:Y:S02]  /*64af0*/  LDL.LU R172, [R1+0x414] ;  /* 0x0004140001ac7983 */ /* 0x000e240000300800 */
[----:B0-----:R-:W-:Y:S01]  /*64b00*/  F2FP.SATFINITE.E5M2.F32.PACK_AB_MERGE_C R10, R172, R173, RZ ;  /* 0x000000adac0a723e */ /* 0x001fe200048060ff */
        /* <DEDUP_REMOVED lines=28> */
[----:B------:R0:W-:Y:S01]  /*64cd0*/  STL [R1+0x82c], R10 ;  /* 0x00082c0a01007387 */ /* 0x0001e20000100800 */
[----:B------:R-:W-:Y:S02]  /*64ce0*/  IMAD.MOV.U32 R16, RZ, RZ, R14 ;  /* 0x000000ffff107224 */ /* 0x000fe400078e000e */
[----:B--2---:R-:W-:Y:S02]  /*64cf0*/  IMAD.MOV.U32 R14, RZ, RZ, R12 ;  /* 0x000000ffff0e7224 */ /* 0x004fe400078e000c */
[----:B------:R-:W2:Y:S01]  /*64d00*/  LDL.LU R12, [R1+0x508] ;  /* 0x00050800010c7983 */ /* 0x000ea20000300800 */
        /* <DEDUP_REMOVED lines=23> */
[----:B------:R-:W-:Y:S01]  /*64e80*/  VIADD R9, R9, UR5 ;  /* 0x0000000509097c36 */ /* 0x000fe20008000000 */
[----:B------:R-:W-:Y:S01]  /*64e90*/  ULDC UR5, c[0x0][0x248] ;  /* 0x0000920000057ab9 */ /* 0x000fe20000000800 */
[----:B------:R-:W-:Y:S02]  /*64ea0*/  IMAD.MOV.U32 R21, RZ, RZ, R20 ;  /* 0x000000ffff157224 */ /* 0x000fe400078e0014 */
[----:B------:R-:W-:-:S02]  /*64eb0*/  IMAD.MOV.U32 R20, RZ, RZ, R19 ;  /* 0x000000ffff147224 */ /* 0x000fc400078e0013 */
        /* <DEDUP_REMOVED lines=381> */
[----:B------:R0:W-:Y:S01]  /*66690*/  STL [R1+0x858], R10 ;  /* 0x0008580a01007387 */ /* 0x0001e20000100800 */
[----:B------:R-:W-:Y:S02]  /*666a0*/  IMAD.MOV.U32 R152, RZ, RZ, R23 ;  /* 0x000000ffff987224 */ /* 0x000fe400078e0017 */
[----:B------:R-:W-:Y:S02]  /*666b0*/  IMAD.MOV.U32 R23, RZ, RZ, R22 ;  /* 0x000000ffff177224 */ /* 0x000fe400078e0016 */
[----:B------:R-:W3:Y:S01]  /*666c0*/  LDL.LU R22, [R1+0x538] ;  /* 0x0005380001167983 */ /* 0x000ee20000300800 */
[----:B0-----:R-:W-:Y:S01]  /*666d0*/  F2FP.SATFINITE.E5M2.F32.PACK_AB_MERGE_C R10, R171, R172, RZ ;  /* 0x000000acab0a723e */ /* 0x001fe200048060ff */
        /* <DEDUP_REMOVED lines=14> */
[----:B------:R-:W-:Y:S01]  /*667c0*/  VIADD R9, R9, UR5 ;  /* 0x0000000509097c36 */ /* 0x000fe20008000000 */
[----:B------:R-:W-:Y:S01]  /*667d0*/  ULDC UR5, c[0x0][0x248] ;  /* 0x0000920000057ab9 */ /* 0x000fe20000000800 */
[----:B------:R-:W-:Y:S02]  /*667e0*/  IMAD.MOV.U32 R157, RZ, RZ, R156 ;  /* 0x000000ffff9d7224 */ /* 0x000fe400078e009c */
[----:B------:R-:W-:Y:S02]  /*667f0*/  IMAD.MOV.U32 R156, RZ, RZ, R155 ;  /* 0x000000ffff9c7224 */ /* 0x000fe400078e009b */
[----:B------:R-:W-:Y:S02]  /*66800*/  IMAD.MOV.U32 R155, RZ, RZ, R154 ;  /* 0x000000ffff9b7224 */ /* 0x000fe400078e009a */
[----:B------:R-:W-:Y:S01]  /*66810*/  IMAD.MOV.U32 R154, RZ, RZ, R153 ;  /* 0x000000ffff9a7224 */ /* 0x000fe200078e0099 */
[----:B------:R-:W-:Y:S01]  /*66820*/  STL [R1+0xfb8], R9 ;  /* 0x000fb80901007387 */ /* 0x000fe20000100800 */
[----:B------:R-:W-:-:S02]  /*66830*/  IMAD.MOV.U32 R153, RZ, RZ, R152 ;  /* 0x000000ffff997224 */ /* 0x000fc400078e0098 */
[----:B------:R-:W-:Y:S01]  /*66840*/  IMAD.MOV.U32 R152, RZ, RZ, R23 ;  /* 0x000000ffff987224 */ /* 0x000fe200078e0017 */
[----:B------:R0:W-:Y:S01]  /*66850*/  STL [R1+0x850], R10 ;  /* 0x0008500a01007387 */ /* 0x0001e20000100800 */
[----:B---3--:R-:W-:-:S03]  /*66860*/  IMAD.MOV.U32 R23, RZ, RZ, R22 ;  /* 0x000000ffff177224 */ /* 0x008fc600078e0016 */
[----:B------:R-:W3:Y:S04]  /*66870*/  LDL.LU R22, [R1+0x53c] ;  /* 0x00053c0001167983 */ /* 0x000ee80000300800 */
        /* <DEDUP_REMOVED lines=25> */
[----:B---3--:R-:W-:Y:S02]  /*66a10*/  IMAD.MOV.U32 R23, RZ, RZ, R22 ;  /* 0x000000ffff177224 */ /* 0x008fe400078e0016 */
        /* <DEDUP_REMOVED lines=379> */
[----:B------:R-:W-:Y:S01]  /*681d0*/  VIADD R9, R9, UR5 ;  /* 0x0000000509097c36 */ /* 0x000fe20008000000 */
[----:B------:R-:W-:Y:S01]  /*681e0*/  ULDC UR5, c[0x0][0x248] ;  /* 0x0000920000057ab9 */ /* 0x000fe20000000800 */
[----:B0-----:R-:W-:Y:S01]  /*681f0*/  F2FP.SATFINITE.E5M2.F32.PACK_AB_MERGE_C R10, R171, R172, RZ ;  /* 0x000000acab0a723e */ /* 0x001fe200048060ff */
[----:B------:R-:W-:-:S02]  /*68200*/  IMAD.MOV.U32 R171, RZ, RZ, R170 ;  /* 0x000000ffffab7224 */ /* 0x000fc400078e00aa */
[----:B------:R-:W-:Y:S02]  /*68210*/  IMAD.MOV.U32 R170, RZ, RZ, R169 ;  /* 0x000000ffffaa7224 */ /* 0x000fe400078e00a9 */
[----:B------:R-:W-:Y:S01]  /*68220*/  IMAD.MOV.U32 R169, RZ, RZ, R168 ;  /* 0x000000ffffa97224 */ /* 0x000fe200078e00a8 */
[----:B------:R-:W-:Y:S01]  /*68230*/  STL [R1+0xf78], R9 ;  /* 0x000f780901007387 */ /* 0x000fe20000100800 */
[----:B------:R-:W-:Y:S02]  /*68240*/  IMAD.MOV.U32 R168, RZ, RZ, R167 ;  /* 0x000000ffffa87224 */ /* 0x000fe400078e00a7 */
        /* <DEDUP_REMOVED lines=11> */
[----:B------:R-:W-:Y:S01]  /*68300*/  IMAD.MOV.U32 R168, RZ, RZ, R167 ;  /* 0x000000ffffa87224 */ /* 0x000fe200078e00a7 */
[----:B------:R0:W-:Y:S01]  /*68310*/  STL [R1+0x8bc], R10 ;  /* 0x0008bc0a01007387 */ /* 0x0001e20000100800 */
[----:B------:R-:W-:Y:S02]  /*68320*/  IMAD.MOV.U32 R167, RZ, RZ, R23 ;  /* 0x000000ffffa77224 */ /* 0x000fe400078e0017 */
[----:B---3--:R-:W-:-:S02]  /*68330*/  IMAD.MOV.U32 R23, RZ, RZ, R22 ;  /* 0x000000ffff177224 */ /* 0x008fc400078e0016 */
[----:B------:R-:W3:Y:S01]  /*68340*/  LDL.LU R22, [R1+0x52c] ;  /* 0x00052c0001167983 */ /* 0x000ee20000300800 */
[----:B------:R-:W-:Y:S01]  /*68350*/  VIADD R9, R9, UR5 ;  /* 0x0000000509097c36 */ /* 0x000fe20008000000 */
[----:B------:R-:W-:Y:S01]  /*68360*/  ULDC UR5, c[0x0][0x248] ;  /* 0x0000920000057ab9 */ /* 0x000fe20000000800 */
[----:B0-----:R-:W-:Y:S01]  /*68370*/  F2FP.SATFINITE.E5M2.F32.PACK_AB_MERGE_C R10, R171, R172, RZ ;  /* 0x000000acab0a723e */ /* 0x001fe200048060ff */
[----:B------:R-:W-:Y:S02]  /*68380*/  IMAD.MOV.U32 R171, RZ, RZ, R170 ;  /* 0x000000ffffab7224 */ /* 0x000fe400078e00aa */
[----:B------:R-:W-:Y:S02]  /*68390*/  IMAD.MOV.U32 R170, RZ, RZ, R169 ;  /* 0x000000ffffaa7224 */ /* 0x000fe400078e00a9 */
[----:B------:R-:W-:Y:S01]  /*683a0*/  IMAD.MOV.U32 R169, RZ, RZ, R168 ;  /* 0x000000ffffa97224 */ /* 0x000fe200078e00a8 */
[----:B------:R0:W-:Y:S01]  /*683b0*/  STL [R1+0xf70], R9 ;  /* 0x000f700901007387 */ /* 0x0001e20000100800 */
[----:B------:R-:W-:-:S02]  /*683c0*/  IMAD.MOV.U32 R168, RZ, RZ, R167 ;  /* 0x000000ffffa87224 */ /* 0x000fc400078e00a7 */
[----:B------:R-:W-:Y:S01]  /*683d0*/  IMAD.MOV.U32 R167, RZ, RZ, R23 ;  /* 0x000000ffffa77224 */ /* 0x000fe200078e0017 */
[----:B------:R1:W-:Y:S01]  /*683e0*/  STL [R1+0x8b4], R10 ;  /* 0x0008b40a01007387 */ /* 0x0003e20000100800 */
[----:B---3--:R-:W-:-:S03]  /*683f0*/  IMAD.MOV.U32 R23, RZ, RZ, R22 ;  /* 0x000000ffff177224 */ /* 0x008fc600078e0016 */
[----:B------:R-:W3:Y:S04]  /*68400*/  LDL.LU R22, [R1+0x580] ;  /* 0x0005800001167983 */ /* 0x000ee80000300800 */
[----:B------:R-:W1:Y:S04]  /*68410*/  LDL.LU R173, [R1+0x510] ;  /* 0x0005100001ad7983 */ /* 0x000e680000300800 */
[----:B------:R-:W1:Y:S01]  /*68420*/  LDL.LU R172, [R1+0x514] ;  /* 0x0005140001ac7983 */ /* 0x000e620000300800 */
[----:B0-----:R-:W-:Y:S01]  /*68430*/  VIADD R9, R9, UR5 ;  /* 0x0000000509097c36 */ /* 0x001fe20008000000 */
[----:B------:R-:W-:Y:S01]  /*68440*/  ULDC UR5, c[0x0][0x248] ;  /* 0x0000920000057ab9 */ /* 0x000fe20000000800 */
[----:B-1----:R-:W-:Y:S01]  /*68450*/  F2FP.SATFINITE.E5M2.F32.PACK_AB_MERGE_C R10, R172, R173, RZ ;  /* 0x000000adac0a723e */ /* 0x002fe200048060ff */
[----:B------:R-:W-:-:S02]  /*68460*/  IMAD.MOV.U32 R172, RZ, RZ, R171 ;  /* 0x000000ffffac7224 */ /* 0x000fc400078e00ab */
[----:B------:R-:W-:Y:S02]  /*68470*/  IMAD.MOV.U32 R171, RZ, RZ, R170 ;  /* 0x000000ffffab7224 */ /* 0x000fe400078e00aa */
[----:B------:R-:W-:Y:S01]  /*68480*/  IMAD.MOV.U32 R170, RZ, RZ, R169 ;  /* 0x000000ffffaa7224 */ /* 0x000fe200078e00a9 */
[----:B------:R0:W-:Y:S01]  /*68490*/  STL [R1+0x8a8], R10 ;  /* 0x0008a80a01007387 */ /* 0x0001e20000100800 */
[----:B------:R-:W-:Y:S02]  /*684a0*/  IMAD.MOV.U32 R169, RZ, RZ, R168 ;  /* 0x000000ffffa97224 */ /* 0x000fe400078e00a8 */
[----:B------:R-:W-:Y:S02]  /*684b0*/  IMAD.MOV.U32 R168, RZ, RZ, R167 ;  /* 0x000000ffffa87224 */ /* 0x000fe400078e00a7 */
[----:B------:R-:W-:Y:S02]  /*684c0*/  IMAD.MOV.U32 R167, RZ, RZ, R23 ;  /* 0x000000ffffa77224 */ /* 0x000fe400078e0017 */
[----:B---3--:R-:W-:-:S02]  /*684d0*/  IMAD.MOV.U32 R23, RZ, RZ, R22 ;  /* 0x000000ffff177224 */ /* 0x008fc400078e0016 */
[----:B------:R-:W3:Y:S01]  /*684e0*/  LDL.LU R22, [R1+0x584] ;  /* 0x0005840001167983 */ /* 0x000ee20000300800 */
[----:B0-----:R-:W-:Y:S01]  /*684f0*/  F2FP.SATFINITE.E5M2.F32.PACK_AB_MERGE_C R10, R171, R172, RZ ;  /* 0x000000acab0a723e */ /* 0x001fe200048060ff */
[----:B------:R-:W-:Y:S02]  /*68500*/  IMAD.MOV.U32 R172, RZ, RZ, R170 ;  /* 0x000000ffffac7224 */ /* 0x000fe400078e00aa */
[----:B------:R0:W-:Y:S01]  /*68510*/  STL [R1+0xf68], R9 ;  /* 0x000f680901007387 */ /* 0x0001e20000100800 */
[----:B------:R-:W-:Y:S02]  /*68520*/  IMAD.MOV.U32 R171, RZ, RZ, R169 ;  /* 0x000000ffffab7224 */ /* 0x000fe400078e00a9 */
[----:B------:R-:W-:Y:S01]  /*68530*/  IMAD.MOV.U32 R170, RZ, RZ, R168 ;  /* 0x000000ffffaa7224 */ /* 0x000fe200078e00a8 */
[----:B------:R1:W-:Y:S01]  /*68540*/  STL [R1+0x8a0], R10 ;  /* 0x0008a00a01007387 */ /* 0x0003e20000100800 */
[----:B------:R-:W-:-:S03]  /*68550*/  IMAD.MOV.U32 R169, RZ, RZ, R167 ;  /* 0x000000ffffa97224 */ /* 0x000fc600078e00a7 */
[----:B------:R-:W4:Y:S04]  /*68560*/  LDL.LU R168, [R1+0x530] ;  /* 0x0005300001a87983 */ /* 0x000f280000300800 */
[----:B------:R-:W2:Y:S01]  /*68570*/  LDL.LU R167, [R1+0x534] ;  /* 0x0005340001a77983 */ /* 0x000ea20000300800 */
[----:B0-----:R-:W-:Y:S01]  /*68580*/  VIADD R9, R9, UR5 ;  /* 0x0000000509097c36 */ /* 0x001fe20008000000 */
[----:B-1----:R-:W-:Y:S01]  /*68590*/  F2FP.SATFINITE.E5M2.F32.PACK_AB_MERGE_C R10, R171, R172, RZ ;  /* 0x000000acab0a723e */ /* 0x002fe200048060ff */
[----:B------:R-:W-:Y:S01]  /*685a0*/  IMAD.MOV.U32 R172, RZ, RZ, R169 ;  /* 0x000000ffffac7224 */ /* 0x000fe200078e00a9 */
[----:B------:R-:W-:Y:S01]  /*685b0*/  ULDC UR5, c[0x0][0x248] ;  /* 0x0000920000057ab9 */ /* 0x000fe20000000800 */
[----:B------:R-:W-:Y:S02]  /*685c0*/  IMAD.MOV.U32 R173, RZ, RZ, R170 ;  /* 0x000000ffffad7224 */ /* 0x000fe400078e00aa */
[----:B------:R-:W-:-:S02]  /*685d0*/  IMAD.MOV.U32 R169, RZ, RZ, R166 ;  /* 0x000000ffffa97224 */ /* 0x000fc400078e00a6 */
[----:B------:R-:W-:Y:S01]  /*685e0*/  IMAD.MOV.U32 R166, RZ, RZ, R163 ;  /* 0x000000ffffa67224 */ /* 0x000fe200078e00a3 */
[----:B------:R0:W-:Y:S01]  /*685f0*/  STL [R1+0x8cc], R10 ;  /* 0x0008cc0a01007387 */ /* 0x0001e20000100800 */
[----:B------:R-:W-:Y:S02]  /*68600*/  IMAD.MOV.U32 R163, RZ, RZ, R160 ;  /* 0x000000ffffa37224 */ /* 0x000fe400078e00a0 */
[----:B------:R-:W-:Y:S01]  /*68610*/  IMAD.MOV.U32 R160, RZ, RZ, R157 ;  /* 0x000000ffffa07224 */ /* 0x000fe200078e009d */
[----:B------:R1:W-:Y:S01]  /*68620*/  STL [R1+0xf60], R9 ;  /* 0x000f600901007387 */ /* 0x0003e20000100800 */
[----:B------:R-:W-:-:S03]  /*68630*/  IMAD.MOV.U32 R157, RZ, RZ, R154 ;  /* 0x000000ffff9d7224 */ /* 0x000fc600078e009a */
[----:B------:R-:W3:Y:S01]  /*68640*/  LDL.LU R154, [R1+0x574] ;  /* 0x00057400019a7983 */ /* 0x000ee20000300800 */
[----:B0-----:R-:W-:Y:S01]  /*68650*/  F2FP.SATFINITE.E5M2.F32.PACK_AB_MERGE_C R10, R172, R173, RZ ;  /* 0x000000adac0a723e */ /* 0x001fe200048060ff */
[----:B----4-:R-:W-:Y:S02]  /*68660*/  IMAD.MOV.U32 R171, RZ, RZ, R168 ;  /* 0x000000ffffab7224 */ /* 0x010fe400078e00a8 */
[----:B------:R-:W-:Y:S02]  /*68670*/  IMAD.MOV.U32 R168, RZ, RZ, R165 ;  /* 0x000000ffffa87224 */ /* 0x000fe400078e00a5 */
[----:B--2---:R-:W-:Y:S02]  /*68680*/  IMAD.MOV.U32 R170, RZ, RZ, R167 ;  /* 0x000000ffffaa7224 */ /* 0x004fe400078e00a7 */
        /* <DEDUP_REMOVED lines=9> */
[----:B------:R-:W2:Y:S04]  /*68720*/  LDL.LU R153, [R1+0x578] ;  /* 0x0005780001997983 */ /* 0x000ea80000300800 */
[----:B------:R-:W2:Y:S04]  /*68730*/  LDL.LU R152, [R1+0x57c] ;  /* 0x00057c0001987983 */ /* 0x000ea80000300800 */
[----:B------:R0:W-:Y:S01]  /*68740*/  STL [R1+0x8c4], R10 ;  /* 0x0008c40a01007387 */ /* 0x0001e20000100800 */
[----:B-1----:R-:W-:Y:S01]  /*68750*/  VIADD R9, R9, UR5 ;  /* 0x0000000509097c36 */ /* 0x002fe20008000000 */
[----:B------:R-:W-:Y:S01]  /*68760*/  ULDC UR5, c[0x0][0x248] ;  /* 0x0000920000057ab9 */ /* 0x000fe20000000800 */
[----:B0-----:R-:W-:-:S05]  /*68770*/  F2FP.SATFINITE.E5M2.F32.PACK_AB_MERGE_C R10, R170, R171, RZ ;  /* 0x000000abaa0a723e */ /* 0x001fca00048060ff */
[----:B------:R0:W-:Y:S01]  /*68780*/  STL [R1+0x8b8], R10 ;  /* 0x0008b80a01007387 */ /* 0x0001e20000100800 */
[----:B------:R-:W-:-:S03]  /*68790*/  F2FP.SATFINITE.E5M2.F32.PACK_AB_MERGE_C R166, R166, R167, RZ ;  /* 0x000000a7a6a6723e */ /* 0x000fc600048060ff */
[----:B------:R1:W-:Y:S01]  /*687a0*/  STL [R1+0xf58], R9 ;  /* 0x000f580901007387 */ /* 0x0003e20000100800 */
[----:B0-----:R-:W-:Y:S01]  /*687b0*/  F2FP.SATFINITE.E5M2.F32.PACK_AB_MERGE_C R10, R168, R169, RZ ;  /* 0x000000a9a80a723e */ /* 0x001fe200048060ff */
[----:B-1----:R-:W-:-:S04]  /*687c0*/  VIADD R9, R9, UR5 ;  /* 0x0000000509097c36 */ /* 0x002fc80008000000 */
[----:B------:R0:W-:Y:S01]  /*687d0*/  STL [R1+0x8b0], R10 ;  /* 0x0008b00a01007387 */ /* 0x0001e20000100800 */
[----:B------:R-:W-:Y:S01]  /*687e0*/  ULDC UR5, c[0x0][0x248] ;  /* 0x0000920000057ab9 */ /* 0x000fe20000000800 */
[----:B------:R-:W-:Y:S02]  /*687f0*/  F2FP.SATFINITE.E5M2.F32.PACK_AB_MERGE_C R162, R162, R163, RZ ;  /* 0x000000a3a2a2723e */ /* 0x000fe400048060ff */
[----:B------:R-:W-:Y:S01]  /*68800*/  STL [R1+0x8dc], R166 ;  /* 0x0008dca601007387 */ /* 0x000fe20000100800 */
[----:B0-----:R-:W-:-:S03]  /*68810*/  F2FP.SATFINITE.E5M2.F32.PACK_AB_MERGE_C R10, R164, R165, RZ ;  /* 0x000000a5a40a723e */ /* 0x001fc600048060ff */
[----:B------:R0:W-:Y:S04]  /*68820*/  STL [R1+0xf50], R9 ;  /* 0x000f500901007387 */ /* 0x0001e80000100800 */
[----:B------:R1:W-:Y:S01]  /*68830*/  STL [R1+0x8d4], R10 ;  /* 0x0008d40a01007387 */ /* 0x0003e20000100800 */
[----:B------:R-:W-:Y:S01]  /*68840*/  F2FP.SATFINITE.E5M2.F32.PACK_AB_MERGE_C R158, R158, R159, RZ ;  /* 0x0000009f9e9e723e */ /* 0x000fe200048060ff */
[----:B0-----:R-:W-:Y:S01]  /*68850*/  VIADD R9, R9, UR5 ;  /* 0x0000000509097c36 */ /* 0x001fe20008000000 */
[----:B------:R-:W-:Y:S01]  /*68860*/  ULDC UR5, c[0x0][0x248] ;  /* 0x0000920000057ab9 */ /* 0x000fe20000000800 */
[----:B-1----:R-:W-:Y:S01]  /*68870*/  F2FP.SATFINITE.E5M2.F32.PACK_AB_MERGE_C R10, R160, R161, RZ ;  /* 0x000000a1a00a723e */ /* 0x002fe200048060ff */
[----:B------:R-:W-:Y:S04]  /*68880*/  STL [R1+0x8c8], R162 ;  /* 0x0008c8a201007387 */ /* 0x000fe80000100800 */
[----:B------:R0:W-:Y:S04]  /*68890*/  STL [R1+0xf44], R9 ;  /* 0x000f440901007387 */ /* 0x0001e80000100800 */
[----:B------:R1:W-:Y:S01]  /*688a0*/  STL [R1+0x8c0], R10 ;  /* 0x0008c00a01007387 */ /* 0x0003e20000100800 */
[----:B---3--:R-:W-:Y:S01]  /*688b0*/  F2FP.SATFINITE.E5M2.F32.PACK_AB_MERGE_C R154, R154, R155, RZ ;  /* 0x0000009b9a9a723e */ /* 0x008fe200048060ff */
[----:B0-----:R-:W-:Y:S01]  /*688c0*/  VIADD R9, R9, UR5 ;  /* 0x0000000509097c36 */ /* 0x001fe20008000000 */
[----:B------:R-:W-:Y:S01]  /*688d0*/  ULDC UR5, c[0x0][0x248] ;  /* 0x0000920000057ab9 */ /* 0x000fe20000000800 */
[----:B-1----:R-:W-:Y:S01]  /*688e0*/  F2FP.SATFINITE.E5M2.F32.PACK_AB_MERGE_C R10, R156, R157, RZ ;  /* 0x0000009d9c0a723e */ /* 0x002fe200048060ff */
[----:B------:R-:W-:Y:S04]  /*688f0*/  STL [R1+0x8ec], R158 ;  /* 0x0008ec9e01007387 */ /* 0x000fe80000100800 */
[----:B------:R0:W-:Y:S04]  /*68900*/  STL [R1+0xf3c], R9 ;  /* 0x000f3c0901007387 */ /* 0x0001e80000100800 */
[----:B------:R-:W-:Y:S01]  /*68910*/  STL [R1+0x8e4], R10 ;  /* 0x0008e40a01007387 */ /* 0x000fe20000100800 */
[----:B0-----:R-:W-:-:S03]  /*68920*/  VIADD R9, R9, UR5 ;  /* 0x0000000509097c36 */ /* 0x001fc60008000000 */
[----:B------:R-:W-:Y:S01]  /*68930*/  STL [R1+0x8d8], R154 ;  /* 0x0008d89a01007387 */ /* 0x000fe20000100800 */
[----:B------:R-:W-:-:S03]  /*68940*/  ULDC UR5, c[0x0][0x248] ;  /* 0x0000920000057ab9 */ /* 0x000fc60000000800 */
[----:B------:R0:W-:Y:S02]  /*68950*/  STL [R1+0xf34], R9 ;  /* 0x000f340901007387 */ /* 0x0001e40000100800 */
[----:B0-----:R-:W-:Y:S01]  /*68960*/  VIADD R9, R9, UR5 ;  /* 0x0000000509097c36 */ /* 0x001fe20008000000 */
[----:B------:R-:W-:Y:S01]  /*68970*/  ULDC UR5, c[0x0][0x248] ;  /* 0x0000920000057ab9 */ /* 0x000fe20000000800 */
        /* <DEDUP_REMOVED lines=9> */
[----:B------:R-:W-:Y:S01]  /*68a10*/  IMAD.MOV.U32 R162, RZ, RZ, R12 ;  /* 0x000000ffffa27224 */ /* 0x000fe200078e000c */
[----:B--2---:R-:W-:-:S05]  /*68a20*/  F2FP.SATFINITE.E5M2.F32.PACK_AB_MERGE_C R10, R152, R153, RZ ;  /* 0x00000099980a723e */ /* 0x004fca00048060ff */
[----:B------:R-:W-:Y:S04]  /*68a30*/  STL [R1+0x8d0], R10 ;  /* 0x0008d00a01007387 */ /* 0x000fe80000100800 */
[----:B------:R-:W2:Y:S04]  /*68a40*/  LDL.LU R171, [R1+0x588] ;  /* 0x0005880001ab7983 */ /* 0x000ea80000300800 */
[----:B------:R-:W2:Y:S04]  /*68a50*/  LDL.LU R170, [R1+0x58c] ;  /* 0x00058c0001aa7983 */ /* 0x000ea80000300800 */
[----:B------:R0:W-:Y:S04]  /*68a60*/  STL [R1+0xf2c], R9 ;  /* 0x000f2c0901007387 */ /* 0x0001e80000100800 */
[----:B------:R-:W3:Y:S04]  /*68a70*/  LDL.LU R161, [R1+0x5b0] ;  /* 0x0005b00001a17983 */ /* 0x000ee80000300800 */
        /* <DEDUP_REMOVED lines=19> */
[----:B------:R-:W-:Y:S01]  /*68bb0*/  F2FP.SATFINITE.E5M2.F32.PACK_AB_MERGE_C R172, R172, R173, RZ ;  /* 0x000000adacac723e */ /* 0x000fe200048060ff */
[----:B0-----:R-:W-:Y:S01]  /*68bc0*/  VIADD R9, R9, UR5 ;  /* 0x0000000509097c36 */ /* 0x001fe20008000000 */
[----:B------:R-:W-:Y:S01]  /*68bd0*/  F2FP.SATFINITE.E5M2.F32.PACK_AB_MERGE_C R168, R168, R169, RZ ;  /* 0x000000a9a8a8723e */ /* 0x000fe200048060ff */
[----:B------:R-:W-:-:S02]  /*68be0*/  ULDC UR5, c[0x0][0x248] ;  /* 0x0000920000057ab9 */ /* 0x000fc40000000800 */
[----:B------:R-:W-:Y:S01]  /*68bf0*/  STL [R1+0x8fc], R172 ;  /* 0x0008fcac01007387 */ /* 0x000fe20000100800 */
[----:B------:R-:W-:Y:S02]  /*68c00*/  F2FP.SATFINITE.E5M2.F32.PACK_AB_MERGE_C R164, R164, R165, RZ ;  /* 0x000000a5a4a4723e */ /* 0x000fe400048060ff */
[----:B--2---:R-:W-:-:S05]  /*68c10*/  F2FP.SATFINITE.E5M2.F32.PACK_AB_MERGE_C R10, R170, R171, RZ ;  /* 0x000000abaa0a723e */ /* 0x004fca00048060ff */
[----:B------:R0:W-:Y:S04]  /*68c20*/  STL [R1+0x8f4], R10 ;  /* 0x0008f40a01007387 */ /* 0x0001e80000100800 */
[----:B------:R-:W-:Y:S01]  /*68c30*/  STL [R1+0x8e8], R168 ;  /* 0x0008e8a801007387 */ /* 0x000fe20000100800 */
[----:B0-----:R-:W-:-:S03]  /*68c40*/  F2FP.SATFINITE.E5M2.F32.PACK_AB_MERGE_C R10, R166, R167, RZ ;  /* 0x000000a7a60a723e */ /* 0x001fc600048060ff */
        /* <DEDUP_REMOVED lines=8> */
[----:B------:R1:W-:Y:S01]  /*68cd0*/  STL [R1+0x904], R10 ;  /* 0x0009040a01007387 */ /* 0x0003e20000100800 */
[----:B----4-:R-:W-:Y:S01]  /*68ce0*/  F2FP.SATFINITE.E5M2.F32.PACK_AB_MERGE_C R156, R156, R157, RZ ;  /* 0x0000009d9c9c723e */ /* 0x010fe200048060ff */
[----:B0-----:R-:W-:Y:S01]  /*68cf0*/  VIADD R9, R9, UR5 ;  /* 0x0000000509097c36 */ /* 0x001fe20008000000 */
[----:B------:R-:W-:Y:S01]  /*68d00*/  ULDC UR5, c[0x0][0x248] ;  /* 0x0000920000057ab9 */ /* 0x000fe20000000800 */
[----:B-1----:R-:W-:Y:S01]  /*68d10*/  F2FP.SATFINITE.E5M2.F32.PACK_AB_MERGE_C R10, R158, R159, RZ ;  /* 0x0000009f9e0a723e */ /* 0x002fe200048060ff */
[----:B------:R-:W-:Y:S04]  /*68d20*/  STL [R1+0x8f8], R160 ;  /* 0x0008f8a001007387 */ /* 0x000fe80000100800 */
        /* <DEDUP_REMOVED lines=23> */
[----:B0-----:R-:W-:-:S03]  /*68ea0*/  VIADD R9, R9, UR5 ;  /* 0x0000000509097c36 */ /* 0x001fc60008000000 */
[----:B------:R-:W-:Y:S01]  /*68eb0*/  STL [R1+0x918], R16 ;  /* 0x0009181001007387 */ /* 0x000fe20000100800 */
[----:B------:R-:W-:Y:S01]  /*68ec0*/  ULDC UR5, c[0x0][0x248] ;  /* 0x0000920000057ab9 */ /* 0x000fe20000000800 */
[----:B-1----:R-:W-:Y:S02]  /*68ed0*/  F2FP.SATFINITE.E5M2.F32.PACK_AB_MERGE_C R10, R12, R14, RZ ;  /* 0x0000000e0c0a723e */ /* 0x002fe400048060ff */
[----:B------:R0:W-:Y:S04]  /*68ee0*/  STL [R1+0xef4], R9 ;  /* 0x000ef40901007387 */ /* 0x0001e80000100800 */
[----:B------:R-:W-:Y:S04]  /*68ef0*/  STL [R1+0x910], R10 ;  /* 0x0009100a01007387 */ /* 0x000fe80000100800 */
[----:B------:R-:W2:Y:S01]  /*68f00*/  LDL.LU R173, [R1+0x200] ;  /* 0x0002000001ad7983 */ /* 0x000ea20000300800 */
[----:B0-----:R-:W-:Y:S01]  /*68f10*/  VIADD R9, R9, UR5 ;  /* 0x0000000509097c36 */ /* 0x001fe20008000000 */
[----:B------:R-:W-:-:S02]  /*68f20*/  ULDC UR5, c[0x0][0x248] ;  /* 0x0000920000057ab9 */ /* 0x000fc40000000800 */
[----:B------:R-:W2:Y:S04]  /*68f30*/  LDL.LU R172, [R1+0x204] ;  /* 0x0002040001ac7983 */ /* 0x000ea80000300800 */
[----:B------:R-:W3:Y:S04]  /*68f40*/  LDL.LU R171, [R1+0x208] ;  /* 0x0002080001ab7983 */ /* 0x000ee80000300800 */
[----:B------:R-:W3:Y:S04]  /*68f50*/  LDL.LU R170, [R1+0x20c] ;  /* 0x00020c0001aa7983 */ /* 0x000ee80000300800 */
[----:B------:R-:W4:Y:S04]  /*68f60*/  LDL.LU R169, [R1+0x210] ;  /* 0x0002100001a97983 */ /* 0x000f280000300800 */
[----:B------:R-:W4:Y:S04]  /*68f70*/  LDL.LU R168, [R1+0x214] ;  /* 0x0002140001a87983 */ /* 0x000f280000300800 */
[----:B------:R-:W4:Y:S04]  /*68f80*/  LDL.LU R167, [R1+0x218] ;  /* 0x0002180001a77983 */ /* 0x000f280000300800 */
        /* <DEDUP_REMOVED lines=26> */
[----:B0-----:R-:W-:Y:S01]  /*69130*/  VIADD R9, R9, UR5 ;  /* 0x0000000509097c36 */ /* 0x001fe20008000000 */
[----:B------:R-:W-:Y:S01]  /*69140*/  ULDC UR5, c[0x0][0x248] ;  /* 0x0000920000057ab9 */ /* 0x000fe20000000800 */
[----:B--2---:R-:W-:-:S02]  /*69150*/  F2FP.SATFINITE.E5M2.F32.PACK_AB_MERGE_C R172, R172, R173, RZ ;  /* 0x000000adacac723e */ /* 0x004fc400048060ff */
[----:B---3--:R-:W-:-:S03]  /*69160*/  F2FP.SATFINITE.E5M2.F32.PACK_AB_MERGE_C R10, R170, R171, RZ ;  /* 0x000000abaa0a723e */ /* 0x008fc600048060ff */
[----:B------:R-:W-:Y:S04]  /*69170*/  STL [R1+0x93c], R172 ;  /* 0x00093cac01007387 */ /* 0x000fe80000100800 */
[----:B------:R0:W-:Y:S01]  /*69180*/  STL [R1+0x934], R10 ;  /* 0x0009340a01007387 */ /* 0x0001e20000100800 */
[----:B----4-:R-:W-:-:S05]  /*69190*/  F2FP.SATFINITE.E5M2.F32.PACK_AB_MERGE_C R168, R168, R169, RZ ;  /* 0x000000a9a8a8723e */ /* 0x010fca00048060ff */
[----:B------:R-:W-:Y:S01]  /*691a0*/  STL [R1+0x928], R168 ;  /* 0x000928a801007387 */ /* 0x000fe20000100800 */
[----:B0-----:R-:W-:-:S03]  /*691b0*/  F2FP.SATFINITE.E5M2.F32.PACK_AB_MERGE_C R10, R166, R167, RZ ;  /* 0x000000a7a60a723e */ /* 0x001fc600048060ff */
[----:B------:R0:W-:Y:S04]  /*691c0*/  STL [R1+0xee4], R9 ;  /* 0x000ee40901007387 */ /* 0x0001e80000100800 */
[----:B------:R1:W-:Y:S01]  /*691d0*/  STL [R1+0x920], R10 ;  /* 0x0009200a01007387 */ /* 0x0003e20000100800 */
[----:B------:R-:W-:Y:S01]  /*691e0*/  F2FP.SATFINITE.E5M2.F32.PACK_AB_MERGE_C R164, R164, R165, RZ ;  /* 0x000000a5a4a4723e */ /* 0x000fe200048060ff */
[----:B0-----:R-:W-:Y:S01]  /*691f0*/  VIADD R9, R9, UR5 ;  /* 0x0000000509097c36 */ /* 0x001fe20008000000 */
[----:B------:R-:W-:-:S03]  /*69200*/  ULDC UR5, c[0x0][0x248] ;  /* 0x0000920000057ab9 */ /* 0x000fc60000000800 */
[----:B------:R-:W-:Y:S01]  /*69210*/  STL [R1+0x94c], R164 ;  /* 0x00094ca401007387 */ /* 0x000fe20000100800 */
[----:B-1----:R-:W-:-:S03]  /*69220*/  F2FP.SATFINITE.E5M2.F32.PACK_AB_MERGE_C R10, R162, R163, RZ ;  /* 0x000000a3a20a723e */ /* 0x002fc600048060ff */
        /* <DEDUP_REMOVED lines=301> */
[----:B------:R-:W2:Y:S01]  /*6a500*/  LDL.LU R173, [R1] ;  /* 0x0000000001ad7983 */ /* 0x000ea20000300800 */
        /* <DEDUP_REMOVED lines=349> */
[----:B------:R0:W-:Y:S01]  /*6bae0*/  STL [R1+0xc4c], R9 ;  /* 0x000c4c0901007387 */ /* 0x0001e20000100800 */
[----:B------:R-:W-:-:S03]  /*6baf0*/  F2FP.SATFINITE.E5M2.F32.PACK_AB_MERGE_C R12, R25, R24, RZ ;  /* 0x00000018190c723e */ /* 0x000fc600048060ff */
[----:B------:R1:W-:Y:S01]  /*6bb00*/  STL [R1+0x558], R10 ;  /* 0x0005580a01007387 */ /* 0x0003e20000100800 */
[----:B0-----:R-:W-:Y:S01]  /*6bb10*/  VIADD R9, R9, UR5 ;  /* 0x0000000509097c36 */ /* 0x001fe20008000000 */
[----:B------:R-:W-:Y:S01]  /*6bb20*/  ULDC UR5, c[0x0][0x248] ;  /* 0x0000920000057ab9 */ /* 0x000fe20000000800 */
[----:B-1----:R-:W-:Y:S01]  /*6bb30*/  F2FP.SATFINITE.E5M2.F32.PACK_AB_MERGE_C R10, R27, R26, RZ ;  /* 0x0000001a1b0a723e */ /* 0x002fe200048060ff */
[----:B------:R0:W-:Y:S04]  /*6bb40*/  STL [R1+0x584], R12 ;  /* 0x0005840c01007387 */ /* 0x0001e80000100800 */
[----:B------:R1:W-:Y:S04]  /*6bb50*/  STL [R1+0xc54], R9 ;  /* 0x000c540901007387 */ /* 0x0003e80000100800 */
[----:B------:R2:W-:Y:S01]  /*6bb60*/  STL [R1+0x57c], R10 ;  /* 0x00057c0a01007387 */ /* 0x0005e20000100800 */
[----:B0-----:R-:W-:Y:S01]  /*6bb70*/  F2FP.SATFINITE.E5M2.F32.PACK_AB_MERGE_C R12, R29, R28, RZ ;  /* 0x0000001c1d0c723e */ /* 0x001fe200048060ff */
[----:B-1----:R-:W-:Y:S01]  /*6bb80*/  VIADD R9, R9, UR5 ;  /* 0x0000000509097c36 */ /* 0x002fe20008000000 */
[----:B------:R-:W-:Y:S01]  /*6bb90*/  ULDC UR5, c[0x0][0x248] ;  /* 0x0000920000057ab9 */ /* 0x000fe20000000800 */
[----:B--2---:R-:W-:-:S02]  /*6bba0*/  F2FP.SATFINITE.E5M2.F32.PACK_AB_MERGE_C R10, R31, R30, RZ ;  /* 0x0000001e1f0a723e */ /* 0x004fc400048060ff */
        /* <DEDUP_REMOVED lines=165> */
[----:B-1----:R-:W-:-:S04]  /*6c600*/  VIADD R9, R9, UR5 ;  /* 0x0000000509097c36 */ /* 0x002fc80008000000 */
[----:B------:R0:W-:Y:S01]  /*6c610*/  STL [R1+0x5f0], R12 ;  /* 0x0005f00c01007387 */ /* 0x0001e20000100800 */
[----:B------:R-:W-:Y:S01]  /*6c620*/  ULDC UR5, c[0x0][0x248] ;  /* 0x0000920000057ab9 */ /* 0x000fe20000000800 */
[----:B--2---:R-:W-:Y:S02]  /*6c630*/  F2FP.SATFINITE.E5M2.F32.PACK_AB_MERGE_C R10, R127, R126, RZ ;  /* 0x0000007e7f0a723e */ /* 0x004fe400048060ff */
[----:B------:R1:W-:Y:S04]  /*6c640*/  STL [R1+0xd08], R9 ;  /* 0x000d080901007387 */ /* 0x0003e80000100800 */
[----:B------:R2:W-:Y:S04]  /*6c650*/  STL [R1+0x5bc], R10 ;  /* 0x0005bc0a01007387 */ /* 0x0005e80000100800 */
[----:B0-----:R-:W3:Y:S01]  /*6c660*/  LDL.LU R12, [R1+0x1d54] ;  /* 0x001d5400010c7983 */ /* 0x001ee20000300800 */
[----:B-1----:R-:W-:Y:S01]  /*6c670*/  VIADD R9, R9, UR5 ;  /* 0x0000000509097c36 */ /* 0x002fe20008000000 */
[----:B------:R-:W-:Y:S01]  /*6c680*/  ULDC UR5, c[0x0][0x248] ;  /* 0x0000920000057ab9 */ /* 0x000fe20000000800 */
[----:B--2---:R-:W-:-:S02]  /*6c690*/  F2FP.SATFINITE.E5M2.F32.PACK_AB_MERGE_C R10, R129, R128, RZ ;  /* 0x00000080810a723e */ /* 0x004fc400048060ff */
[----:B------:R-:W-:-:S03]  /*6c6a0*/  F2FP.SATFINITE.E5M2.F32.PACK_AB_MERGE_C R14, R133, R132, RZ ;  /* 0x00000084850e723e */ /* 0x000fc600048060ff */
[----:B------:R0:W-:Y:S04]  /*6c6b0*/  STL [R1+0x7fc], R10 ;  /* 0x0007fc0a01007387 */ /* 0x0001e80000100800 */
[----:B------:R1:W-:Y:S01]  /*6c6c0*/  STL [R1+0xcb8], R9 ;  /* 0x000cb80901007387 */ /* 0x0003e20000100800 */
[----:B0-----:R-:W-:Y:S01]  /*6c6d0*/  F2FP.SATFINITE.E5M2.F32.PACK_AB_MERGE_C R10, R131, R130, RZ ;  /* 0x00000082830a723e */ /* 0x001fe200048060ff */
[----:B-1----:R-:W-:-:S04]  /*6c6e0*/  VIADD R9, R9, UR5 ;  /* 0x0000000509097c36 */ /* 0x002fc80008000000 */
[----:B------:R0:W-:Y:S01]  /*6c6f0*/  STL [R1+0x7cc], R10 ;  /* 0x0007cc0a01007387 */ /* 0x0001e20000100800 */
[----:B------:R-:W-:-:S03]  /*6c700*/  ULDC UR5, c[0x0][0x248] ;  /* 0x0000920000057ab9 */ /* 0x000fc60000000800 */
[----:B------:R1:W-:Y:S04]  /*6c710*/  STL [R1+0x5ec], R14 ;  /* 0x0005ec0e01007387 */ /* 0x0003e80000100800 */
[----:B------:R2:W-:Y:S01]  /*6c720*/  STL [R1+0xc90], R9 ;  /* 0x000c900901007387 */ /* 0x0005e20000100800 */
[----:B0-----:R-:W-:Y:S02]  /*6c730*/  F2FP.SATFINITE.E5M2.F32.PACK_AB_MERGE_C R10, R135, R134, RZ ;  /* 0x00000086870a723e */ /* 0x001fe400048060ff */
[----:B-1----:R-:W-:-:S03]  /*6c740*/  F2FP.SATFINITE.E5M2.F32.PACK_AB_MERGE_C R14, R137, R136, RZ ;  /* 0x00000088890e723e */ /* 0x002fc600048060ff */
[----:B------:R0:W-:Y:S01]  /*6c750*/  STL [R1+0x5b8], R10 ;  /* 0x0005b80a01007387 */ /* 0x0001e20000100800 */
[----:B--2---:R-:W-:Y:S01]  /*6c760*/  VIADD R9, R9, UR5 ;  /* 0x0000000509097c36 */ /* 0x004fe20008000000 */
[----:B------:R-:W-:Y:S02]  /*6c770*/  ULDC UR5, c[0x0][0x248] ;  /* 0x0000920000057ab9 */ /* 0x000fe40000000800 */
        /* <DEDUP_REMOVED lines=21> */
[----:B------:R-:W-:Y:S04]  /*6c8d0*/  STL [R1+0x5e4], R14 ;  /* 0x0005e40e01007387 */ /* 0x000fe80000100800 */
[----:B------:R1:W-:Y:S01]  /*6c8e0*/  STL [R1+0xb80], R9 ;  /* 0x000b800901007387 */ /* 0x0003e20000100800 */
[----:B0-----:R-:W-:-:S05]  /*6c8f0*/  F2FP.SATFINITE.E5M2.F32.PACK_AB_MERGE_C R10, R151, R150, RZ ;  /* 0x00000096970a723e */ /* 0x001fca00048060ff */
[----:B------:R0:W-:Y:S01]  /*6c900*/  STL [R1+0x5b0], R10 ;  /* 0x0005b00a01007387 */ /* 0x0001e20000100800 */
[----:B-1----:R-:W-:Y:S01]  /*6c910*/  VIADD R9, R9, UR5 ;  /* 0x0000000509097c36 */ /* 0x002fe20008000000 */
[----:B------:R-:W-:-:S04]  /*6c920*/  ULDC UR5, c[0x0][0x248] ;  /* 0x0000920000057ab9 */ /* 0x000fc80000000800 */
[----:B------:R1:W-:Y:S01]  /*6c930*/  STL [R1+0xb48], R9 ;  /* 0x000b480901007387 */ /* 0x0003e20000100800 */
[----:B0-----:R-:W-:Y:S02]  /*6c940*/  VIADD R10, R0, 0x1ff ;  /* 0x000001ff000a7836 */ /* 0x001fe40000000000 */
[----:B-1----:R-:W-:Y:S01]  /*6c950*/  VIADD R9, R9, UR5 ;  /* 0x0000000509097c36 */ /* 0x002fe20008000000 */
[----:B------:R-:W-:-:S03]  /*6c960*/  ULDC UR5, c[0x0][0x248] ;  /* 0x0000920000057ab9 */ /* 0x000fc60000000800 */
[----:B------:R-:W-:Y:S01]  /*6c970*/  VIADD R14, R9, UR8 ;  /* 0x00000008090e7c36 */ /* 0x000fe20008000000 */
[----:B------:R-:W-:Y:S01]  /*6c980*/  STL [R1+0xb4c], R9 ;  /* 0x000b4c0901007387 */ /* 0x000fe20000100800 */
[----:B------:R-:W-:-:S03]  /*6c990*/  ULDC UR8, c[0x0][0x22c] ;  /* 0x00008b0000087ab9 */ /* 0x000fc60000000800 */
[----:B------:R0:W-:Y:S02]  /*6c9a0*/  STL [R1+0xb84], R14 ;  /* 0x000b840e01007387 */ /* 0x0001e40000100800 */
[----:B0-----:R-:W-:Y:S01]  /*6c9b0*/  VIADD R14, R14, UR5 ;  /* 0x000000050e0e7c36 */ /* 0x001fe20008000000 */
[----:B------:R-:W-:-:S04]  /*6c9c0*/  ULDC UR5, c[0x0][0x248] ;  /* 0x0000920000057ab9 */ /* 0x000fc80000000800 */
[----:B------:R-:W-:Y:S01]  /*6c9d0*/  STL [R1+0xbac], R14 ;  /* 0x000bac0e01007387 */ /* 0x000fe20000100800 */
[----:B---3--:R-:W-:Y:S01]  /*6c9e0*/  ISETP.GE.AND P6, PT, R12, UR10, PT ;  /* 0x0000000a0c007c0c */ /* 0x008fe2000bfc6270 */
[----:B------:R-:W-:Y:S01]  /*6c9f0*/  VIADD R9, R0, 0xb1 ;  /* 0x000000b100097836 */ /* 0x000fe20000000000 */
[----:B------:R-:W-:Y:S02]  /*6ca00*/  ULDC UR10, c[0x0][0x248] ;  /* 0x00009200000a7ab9 */ /* 0x000fe40000000800 */
[----:B------:R-:W-:Y:S01]  /*6ca10*/  ISETP.LT.AND P5, PT, R10, UR9, !P6 ;  /* 0x000000090a007c0c */ /* 0x000fe2000f7a1270 */
[----:B------:R-:W-:Y:S01]  /*6ca20*/  VIADD R10, R14, UR5 ;  /* 0x000000050e0a7c36 */ /* 0x000fe20008000000 */
[----:B------:R-:W-:Y:S01]  /*6ca30*/  ISETP.LT.AND P0, PT, R9, UR11, !P6 ;  /* 0x0000000b09007c0c */ /* 0x000fe2000f701270 */
[----:B------:R-:W-:Y:S01]  /*6ca40*/  ULDC UR5, c[0x0][0x248] ;  /* 0x0000920000057ab9 */ /* 0x000fe20000000800 */
[----:B------:R-:W-:Y:S02]  /*6ca50*/  ULDC UR9, c[0x0][0x248] ;  /* 0x0000920000097ab9 */ /* 0x000fe40000000800 */
[----:B------:R0:W-:Y:S01]  /*6ca60*/  STL [R1+0xc04], R10 ;  /* 0x000c040a01007387 */ /* 0x0001e20000100800 */
[C---:B------:R-:W-:Y:S01]  /*6ca70*/  VIADD R9, R0.reuse, 0xb0 ;  /* 0x000000b000097836 */ /* 0x040fe20000000000 */
[----:B------:R-:W-:Y:S01]  /*6ca80*/  MOV R251, UR4 ;  /* 0x0000000400fb7c02 */ /* 0x000fe20008000f00 */
[----:B------:R-:W-:Y:S01]  /*6ca90*/  VIADD R19, R0, 0xad ;  /* 0x000000ad00137836 */ /* 0x000fe20000000000 */
[----:B------:R-:W2:Y:S01]  /*6caa0*/  LDL.LU R16, [R1+0x1d50] ;  /* 0x001d500001107983 */ /* 0x000ea20000300800 */
[----:B------:R-:W-:-:S04]  /*6cab0*/  ULDC UR11, c[0x0][0x248] ;  /* 0x00009200000b7ab9 */ /* 0x000fc80000000800 */
[----:B------:R-:W-:Y:S01]  /*6cac0*/  @P0 LOP3.LUT R8, R8, 0x1000000, RZ, 0xfc, !PT ;  /* 0x0100000008080812 */ /* 0x000fe200078efcff */
[----:B0-----:R-:W-:Y:S01]  /*6cad0*/  VIADD R10, R10, UR5 ;  /* 0x000000050a0a7c36 */ /* 0x001fe20008000000 */
[----:B------:R-:W-:Y:S01]  /*6cae0*/  ISETP.LT.AND P0, PT, R9, UR8, !P6 ;  /* 0x0000000809007c0c */ /* 0x000fe2000f701270 */
[----:B------:R-:W-:-:S03]  /*6caf0*/  ULDC UR5, c[0x0][0x248] ;  /* 0x0000920000057ab9 */ /* 0x000fc60000000800 */
[----:B------:R0:W-:Y:S01]  /*6cb00*/  STL [R1+0xc2c], R10 ;  /* 0x000c2c0a01007387 */ /* 0x0001e20000100800 */
[----:B------:R-:W-:Y:S01]  /*6cb10*/  VIADD R9, R0, 0xaf ;  /* 0x000000af00097836 */ /* 0x000fe20000000000 */
[----:B------:R-:W-:Y:S01]  /*6cb20*/  LOP3.LUT R8, R8, 0xff7fffff, RZ, 0xc0, !PT ;  /* 0xff7fffff08087812 */ /* 0x000fe200078ec0ff */
[----:B------:R-:W-:Y:S01]  /*6cb30*/  ULDC UR8, c[0x0][0x22c] ;  /* 0x00008b0000087ab9 */ /* 0x000fe20000000800 */
[----:B0-----:R-:W-:Y:S01]  /*6cb40*/  VIADD R10, R10, UR5 ;  /* 0x000000050a0a7c36 */ /* 0x001fe20008000000 */
[----:B------:R-:W-:-:S04]  /*6cb50*/  ULDC UR5, c[0x0][0x248] ;  /* 0x0000920000057ab9 */ /* 0x000fc80000000800 */
[----:B------:R-:W-:Y:S01]  /*6cb60*/  @P0 LOP3.LUT R8, R8, 0x800000, RZ, 0xfc, !PT ;  /* 0x0080000008080812 */ /* 0x000fe200078efcff */
[----:B------:R0:W-:Y:S01]  /*6cb70*/  STL [R1+0xc94], R10 ;  /* 0x000c940a01007387 */ /* 0x0001e20000100800 */
[----:B------:R-:W-:Y:S01]  /*6cb80*/  ISETP.LT.AND P0, PT, R9, UR8, !P6 ;  /* 0x0000000809007c0c */ /* 0x000fe2000f701270 */
[----:B------:R-:W-:Y:S01]  /*6cb90*/  ULDC UR8, c[0x0][0x248] ;  /* 0x0000920000087ab9 */ /* 0x000fe20000000800 */
[----:B0-----:R-:W-:Y:S01]  /*6cba0*/  VIADD R10, R10, UR5 ;  /* 0x000000050a0a7c36 */ /* 0x001fe20008000000 */
[----:B------:R-:W-:-:S04]  /*6cbb0*/  ULDC UR5, c[0x0][0x244] ;  /* 0x0000910000057ab9 */ /* 0x000fc80000000800 */
[----:B------:R0:W-:Y:S01]  /*6cbc0*/  STL [R1+0xcbc], R10 ;  /* 0x000cbc0a01007387 */ /* 0x0001e20000100800 */
[----:B------:R-:W-:Y:S01]  /*6cbd0*/  IMAD R9, R12, UR5, RZ ;  /* 0x000000050c097c24 */ /* 0x000fe2000f8e02ff */
[----:B------:R-:W-:Y:S01]  /*6cbe0*/  ULDC UR5, c[0x0][0x22c] ;  /* 0x00008b0000057ab9 */ /* 0x000fe20000000800 */
[----:B0-----:R-:W-:-:S04]  /*6cbf0*/  VIADD R10, R10, UR8 ;  /* 0x000000080a0a7c36 */ /* 0x001fc80008000000 */
[----:B------:R-:W-:Y:S01]  /*6cc00*/  VIADD R14, R10, UR9 ;  /* 0x000000090a0e7c36 */ /* 0x000fe20008000000 */
[----:B------:R-:W-:Y:S01]  /*6cc10*/  STL [R1+0xd0c], R10 ;  /* 0x000d0c0a01007387 */ /* 0x000fe20000100800 */
[----:B------:R-:W-:Y:S01]  /*6cc20*/  VIADD R12, R0, 0xae ;  /* 0x000000ae000c7836 */ /* 0x000fe20000000000 */
[----:B------:R-:W0:Y:S01]  /*6cc30*/  S2R R17, SR_TID.X ;  /* 0x0000000000117919 */ /* 0x000e220000002100 */
[----:B------:R-:W-:Y:S01]  /*6cc40*/  LOP3.LUT R8, R8, 0xffbfffff, RZ, 0xc0, !PT ;  /* 0xffbfffff08087812 */ /* 0x000fe200078ec0ff */
[----:B------:R-:W-:Y:S01]  /*6cc50*/  ULDC.64 UR8, c[0x0][0x220] ;  /* 0x0000880000087ab9 */ /* 0x000fe20000000a00 */
[----:B------:R1:W-:Y:S01]  /*6cc60*/  STL [R1+0xd38], R14 ;  /* 0x000d380e01007387 */ /* 0x0003e20000100800 */
[----:B------:R-:W-:Y:S01]  /*6cc70*/  ISETP.LT.AND P1, PT, R12, UR5, !P6 ;  /* 0x000000050c007c0c */ /* 0x000fe2000f721270 */
[----:B------:R-:W-:Y:S01]  /*6cc80*/  ULDC UR5, c[0x0][0x248] ;  /* 0x0000920000057ab9 */ /* 0x000fe20000000800 */
[----:B-1----:R-:W-:Y:S01]  /*6cc90*/  VIADD R14, R14, UR10 ;  /* 0x0000000a0e0e7c36 */ /* 0x002fe20008000000 */
[----:B------:R-:W-:Y:S01]  /*6cca0*/  @P0 LOP3.LUT R8, R8, 0x400000, RZ, 0xfc, !PT ;  /* 0x0040000008080812 */ /* 0x000fe200078efcff */
[----:B------:R-:W-:-:S03]  /*6ccb0*/  ULDC UR10, c[0x0][0x248] ;  /* 0x00009200000a7ab9 */ /* 0x000fc60000000800 */
[----:B------:R1:W-:Y:S01]  /*6ccc0*/  STL [R1+0xd3c], R14 ;  /* 0x000d3c0e01007387 */ /* 0x0003e20000100800 */
[----:B------:R-:W-:Y:S01]  /*6ccd0*/  IADD3 R10, P0, R9, UR8, RZ ;  /* 0x00000008090a7c10 */ /* 0x000fe2000ff1e0ff */
[----:B------:R-:W-:Y:S01]  /*6cce0*/  ULDC UR8, c[0x0][0x248] ;  /* 0x0000920000087ab9 */ /* 0x000fe20000000800 */
[----:B-1----:R-:W-:Y:S01]  /*6ccf0*/  VIADD R14, R14, UR5 ;  /* 0x000000050e0e7c36 */ /* 0x002fe20008000000 */
[----:B------:R-:W-:-:S04]  /*6cd00*/  ULDC UR5, c[0x0][0x248] ;  /* 0x0000920000057ab9 */ /* 0x000fc80000000800 */
[----:B------:R1:W-:Y:S01]  /*6cd10*/  STL [R1+0xd60], R14 ;  /* 0x000d600e01007387 */ /* 0x0003e20000100800 */
[----:B------:R-:W-:Y:S01]  /*6cd20*/  LEA.HI.X.SX32 R9, R9, UR9, 0x1, P0 ;  /* 0x0000000909097c11 */ /* 0x000fe200080f0eff */
[----:B------:R-:W-:Y:S01]  /*6cd30*/  ULDC UR9, c[0x0][0x248] ;  /* 0x0000920000097ab9 */ /* 0x000fe20000000800 */
[----:B------:R-:W-:Y:S01]  /*6cd40*/  IADD3 R12, P0, R13, R10, RZ ;  /* 0x0000000a0d0c7210 */ /* 0x000fe20007f1e0ff */
[----:B-1----:R-:W-:Y:S01]  /*6cd50*/  VIADD R14, R14, UR5 ;  /* 0x000000050e0e7c36 */ /* 0x002fe20008000000 */
[----:B------:R-:W-:-:S04]  /*6cd60*/  ULDC UR5, c[0x0][0x248] ;  /* 0x0000920000057ab9 */ /* 0x000fc80000000800 */
[----:B------:R1:W-:Y:S01]  /*6cd70*/  STL [R1+0xd64], R14 ;  /* 0x000d640e01007387 */ /* 0x0003e20000100800 */
[----:B------:R-:W-:Y:S01]  /*6cd80*/  LEA.HI.X.SX32 R13, R13, R9, 0x1, P0 ;  /* 0x000000090d0d7211 */ /* 0x000fe200000f0eff */
[----:B-1----:R-:W-:Y:S01]  /*6cd90*/  VIADD R14, R14, UR8 ;  /* 0x000000080e0e7c36 */ /* 0x002fe20008000000 */
[----:B------:R-:W-:-:S04]  /*6cda0*/  ULDC UR8, c[0x0][0x248] ;  /* 0x0000920000087ab9 */ /* 0x000fc80000000800 */
[----:B------:R1:W-:Y:S01]  /*6cdb0*/  STL [R1+0xdc8], R14 ;  /* 0x000dc80e01007387 */ /* 0x0003e20000100800 */
[----:B0-----:R-:W-:-:S03]  /*6cdc0*/  IMAD.SHL.U32 R20, R17, 0x40, RZ ;  /* 0x0000004011147824 */ /* 0x001fc600078e00ff */
[----:B------:R0:W-:Y:S04]  /*6cdd0*/  STL [R1+0x1d68], R12 ;  /* 0x001d680c01007387 */ /* 0x0001e80000100800 */
[----:B------:R3:W-:Y:S01]  /*6cde0*/  STL [R1+0x1d58], R13 ;  /* 0x001d580d01007387 */ /* 0x0007e20000100800 */
[----:B------:R-:W-:Y:S02]  /*6cdf0*/  LOP3.LUT R20, R20, 0x400, RZ, 0xc0, !PT ;  /* 0x0000040014147812 */ /* 0x000fe400078ec0ff */
[----:B--2---:R-:W-:Y:S01]  /*6ce00*/  LOP3.LUT R18, R16, 0xf0, RZ, 0xc0, !PT ;  /* 0x000000f010127812 */ /* 0x004fe200078ec0ff */
[----:B------:R-:W-:Y:S01]  /*6ce10*/  VIADD R16, R14, UR5 ;  /* 0x000000050e107c36 */ /* 0x000fe20008000000 */
[----:B-1----:R-:W-:Y:S01]  /*6ce20*/  IADD3 R14, P0, R15, R10, RZ ;  /* 0x0000000a0f0e7210 */ /* 0x002fe20007f1e0ff */
[----:B------:R-:W-:-:S02]  /*6ce30*/  ULDC UR5, c[0x0][0x22c] ;  /* 0x00008b0000057ab9 */ /* 0x000fc40000000800 */
[----:B0-----:R-:W-:Y:S01]  /*6ce40*/  VIADD R12, R16, UR9 ;  /* 0x00000009100c7c36 */ /* 0x001fe20008000000 */
[----:B------:R-:W-:Y:S01]  /*6ce50*/  LEA.HI.X.SX32 R15, R15, R9, 0x1, P0 ;  /* 0x000000090f0f7211 */ /* 0x000fe200000f0eff */
[----:B------:R0:W-:Y:S01]  /*6ce60*/  STL [R1+0xdcc], R16 ;  /* 0x000dcc1001007387 */ /* 0x0001e20000100800 */
[----:B---3--:R-:W-:Y:S01]  /*6ce70*/  IADD3 R13, R20, UR4, R18 ;  /* 0x00000004140d7c10 */ /* 0x008fe2000fffe012 */
[----:B------:R-:W-:Y:S01]  /*6ce80*/  ULDC UR9, c[0x0][0x248] ;  /* 0x0000920000097ab9 */ /* 0x000fe20000000800 */
[----:B------:R-:W-:Y:S01]  /*6ce90*/  LOP3.LUT R8, R8, 0xffdfffff, RZ, 0xc0, !PT ;  /* 0xffdfffff08087812 */ /* 0x000fe200078ec0ff */
[----:B------:R-:W-:Y:S01]  /*6cea0*/  STL [R1+0x1d70], R14 ;  /* 0x001d700e01007387 */ /* 0x000fe20000100800 */
[----:B------:R-:W-:-:S03]  /*6ceb0*/  ULDC UR4, c[0x0][0x22c] ;  /* 0x00008b0000047ab9 */ /* 0x000fc60000000800 */
[----:B------:R-:W-:Y:S01]  /*6cec0*/  STL [R1+0x1d6c], R15 ;  /* 0x001d6c0f01007387 */ /* 0x000fe20000100800 */
[----:B0-----:R-:W-:-:S03]  /*6ced0*/  IADD3 R16, P0, R11, R10, RZ ;  /* 0x0000000a0b107210 */ /* 0x001fc60007f1e0ff */
[----:B------:R0:W-:Y:S01]  /*6cee0*/  STL [R1+0xdf0], R12 ;  /* 0x000df00c01007387 */ /* 0x0001e20000100800 */
[----:B------:R-:W-:-:S03]  /*6cef0*/  LEA.HI.X.SX32 R17, R11, R9, 0x1, P0 ;  /* 0x000000090b117211 */ /* 0x000fc600000f0eff */
[----:B------:R1:W-:Y:S01]  /*6cf00*/  STL [R1+0x1d84], R10 ;  /* 0x001d840a01007387 */ /* 0x0003e20000100800 */
[----:B------:R-:W-:Y:S01]  /*6cf10*/  ISETP.LT.AND P0, PT, R19, UR5, !P6 ;  /* 0x0000000513007c0c */ /* 0x000fe2000f701270 */
[----:B------:R-:W-:Y:S01]  /*6cf20*/  ULDC UR5, c[0x0][0x248] ;  /* 0x0000920000057ab9 */ /* 0x000fe20000000800 */
[----:B0-----:R-:W-:Y:S01]  /*6cf30*/  VIADD R12, R12, UR8 ;  /* 0x000000080c0c7c36 */ /* 0x001fe20008000000 */
[----:B------:R-:W-:Y:S01]  /*6cf40*/  STL [R1+0x1d90], R16 ;  /* 0x001d901001007387 */ /* 0x000fe20000100800 */
[----:B------:R-:W-:Y:S02]  /*6cf50*/  ULDC UR8, c[0x0][0x248] ;  /* 0x0000920000087ab9 */ /* 0x000fe40000000800 */
[----:B-1----:R-:W-:Y:S01]  /*6cf60*/  VIADD R10, R12, UR10 ;  /* 0x0000000a0c0a7c36 */ /* 0x002fe20008000000 */
[----:B------:R-:W-:Y:S01]  /*6cf70*/  STL [R1+0xdf4], R12 ;  /* 0x000df40c01007387 */ /* 0x000fe20000100800 */
[----:B------:R-:W-:-:S03]  /*6cf80*/  ULDC UR10, c[0x0][0x248] ;  /* 0x00009200000a7ab9 */ /* 0x000fc60000000800 */
[----:B------:R-:W-:Y:S04]  /*6cf90*/  STL [R1+0x1d8c], R17 ;  /* 0x001d8c1101007387 */ /* 0x000fe80000100800 */
[----:B------:R0:W-:Y:S04]  /*6cfa0*/  STL [R1+0x1d88], R9 ;  /* 0x001d880901007387 */ /* 0x0001e80000100800 */
[----:B------:R-:W-:Y:S01]  /*6cfb0*/  STL [R1+0x1d94], R13 ;  /* 0x001d940d01007387 */ /* 0x000fe20000100800 */
[----:B0-----:R-:W-:-:S03]  /*6cfc0*/  VIADD R9, R10, UR5 ;  /* 0x000000050a097c36 */ /* 0x001fc60008000000 */
[----:B------:R-:W-:Y:S01]  /*6cfd0*/  STL [R1+0xe14], R10 ;  /* 0x000e140a01007387 */ /* 0x000fe20000100800 */
[----:B------:R-:W-:-:S03]  /*6cfe0*/  ULDC UR5, c[0x0][0x248] ;  /* 0x0000920000057ab9 */ /* 0x000fc60000000800 */
[----:B------:R-:W-:Y:S04]  /*6cff0*/  STL [R1+0x1d98], R251 ;  /* 0x001d98fb01007387 */ /* 0x000fe80000100800 */
        /* <DEDUP_REMOVED lines=20> */
[----:B------:R-:W-:Y:S01]  /*6d140*/  @P1 LOP3.LUT R8, R8, 0x200000, RZ, 0xfc, !PT ;  /* 0x0020000008081812 */ /* 0x000fe200078efcff */
[C---:B------:R-:W-:Y:S01]  /*6d150*/  VIADD R10, R0.reuse, 0xb2 ;  /* 0x000000b2000a7836 */ /* 0x040fe20000000000 */
[----:B------:R-:W-:Y:S01]  /*6d160*/  MOV R252, UR4 ;  /* 0x0000000400fc7c02 */ /* 0x000fe20008000f00 */
[C---:B------:R-:W-:Y:S01]  /*6d170*/  VIADD R12, R0.reuse, 0xb4 ;  /* 0x000000b4000c7836 */ /* 0x040fe20000000000 */
[----:B------:R0:W-:Y:S01]  /*6d180*/  STL [R1+0xe34], R9 ;  /* 0x000e340901007387 */ /* 0x0001e20000100800 */
[----:B------:R-:W-:Y:S01]  /*6d190*/  VIADD R251, R0, 0x113 ;  /* 0x0000011300fb7836 */ /* 0x000fe20000000000 */
[----:B------:R-:W-:Y:S01]  /*6d1a0*/  LOP3.LUT R8, R8, 0xffefffff, RZ, 0xc0, !PT ;  /* 0xffefffff08087812 */ /* 0x000fe200078ec0ff */
[----:B------:R-:W-:Y:S01]  /*6d1b0*/  ULDC UR4, c[0x0][0x22c] ;  /* 0x00008b0000047ab9 */ /* 0x000fe20000000800 */
[C---:B------:R-:W-:Y:S01]  /*6d1c0*/  VIADD R13, R0.reuse, 0x114 ;  /* 0x00000114000d7836 */ /* 0x040fe20000000000 */
[----:B------:R-:W-:Y:S01]  /*6d1d0*/  MOV R14, UR61 ;  /* 0x0000003d000e7c02 */ /* 0x000fe20008000f00 */
[C---:B------:R-:W-:Y:S01]  /*6d1e0*/  VIADD R16, R0.reuse, 0x115 ;  /* 0x0000011500107836 */ /* 0x040fe20000000000 */
[----:B------:R-:W-:Y:S01]  /*6d1f0*/  MOV R15, UR6 ;  /* 0x00000006000f7c02 */ /* 0x000fe20008000f00 */
[----:B------:R-:W-:Y:S01]  /*6d200*/  ULDC UR61, c[0x0][0x22c] ;  /* 0x00008b00003d7ab9 */ /* 0x000fe20000000800 */
[----:B------:R-:W-:Y:S01]  /*6d210*/  VIADD R17, R0, 0x116 ;  /* 0x0000011600117836 */ /* 0x000fe20000000000 */
[----:B------:R-:W-:Y:S01]  /*6d220*/  ULDC UR13, c[0x0][0x22c] ;  /* 0x00008b00000d7ab9 */ /* 0x000fe20000000800 */
[----:B0-----:R-:W-:Y:S01]  /*6d230*/  VIADD R9, R9, UR5 ;  /* 0x0000000509097c36 */ /* 0x001fe20008000000 */
[----:B------:R-:W-:Y:S01]  /*6d240*/  ULDC UR5, c[0x0][0x248] ;  /* 0x0000920000057ab9 */ /* 0x000fe20000000800 */
[----:B------:R-:W-:Y:S01]  /*6d250*/  @P0 LOP3.LUT R8, R8, 0x100000, RZ, 0xfc, !PT ;  /* 0x0010000008080812 */ /* 0x000fe200078efcff */
[----:B------:R-:W-:-:S02]  /*6d260*/  ULDC UR6, c[0x0][0x22c] ;  /* 0x00008b0000067ab9 */ /* 0x000fc40000000800 */
[----:B------:R0:W-:Y:S02]  /*6d270*/  STL [R1+0xe38], R9 ;  /* 0x000e380901007387 */ /* 0x0001e40000100800 */
[----:B0-----:R-:W-:Y:S01]  /*6d280*/  VIADD R9, R9, UR14 ;  /* 0x0000000e09097c36 */ /* 0x001fe20008000000 */
[----:B------:R-:W-:Y:S01]  /*6d290*/  LOP3.LUT R8, R8, 0xfff7ffff, RZ, 0xc0, !PT ;  /* 0xfff7ffff08087812 */ /* 0x000fe200078ec0ff */
[----:B------:R-:W-:Y:S01]  /*6d2a0*/  VIADD R11, R0, 0x1 ;  /* 0x00000001000b7836 */ /* 0x000fe20000000000 */
[----:B------:R-:W-:Y:S02]  /*6d2b0*/  ULDC UR14, c[0x0][0x22c] ;  /* 0x00008b00000e7ab9 */ /* 0x000fe40000000800 */
        /* <DEDUP_REMOVED lines=73> */
[----:B--2---:R-:W-:-:S05]  /*6d750*/  VIADD R10, R0, 0xbe ;  /* 0x000000be000a7836 */ /* 0x004fca0000000000 */
[----:B------:R1:W-:Y:S01]  /*6d760*/  STL [R1+0x178], R10 ;  /* 0x0001780a01007387 */ /* 0x0003e20000100800 */
[----:B0-----:R-:W-:-:S03]  /*6d770*/  VIADD R9, R0, 0xc0 ;  /* 0x000000c000097836 */ /* 0x001fc60000000000 */
[----:B------:R0:W-:Y:S01]  /*6d780*/  STL [R1+0x174], R12 ;  /* 0x0001740c01007387 */ /* 0x0001e20000100800 */
[----:B-1----:R-:W-:-:S03]  /*6d790*/  VIADD R10, R0, 0xc1 ;  /* 0x000000c1000a7836 */ /* 0x002fc60000000000 */
[----:B------:R1:W-:Y:S01]  /*6d7a0*/  STL [R1+0x170], R9 ;  /* 0x0001700901007387 */ /* 0x0003e20000100800 */
[----:B0-----:R-:W-:-:S03]  /*6d7b0*/  VIADD R12, R0, 0xc2 ;  /* 0x000000c2000c7836 */ /* 0x001fc60000000000 */
[----:B------:R0:W-:Y:S01]  /*6d7c0*/  STL [R1+0x16c], R10 ;  /* 0x00016c0a01007387 */ /* 0x0001e20000100800 */
[----:B-1----:R-:W-:-:S03]  /*6d7d0*/  VIADD R9, R0, 0xc3 ;  /* 0x000000c300097836 */ /* 0x002fc60000000000 */
[----:B------:R1:W-:Y:S01]  /*6d7e0*/  STL [R1+0x168], R12 ;  /* 0x0001680c01007387 */ /* 0x0003e20000100800 */
[----:B0-----:R-:W-:-:S03]  /*6d7f0*/  VIADD R10, R0, 0xc4 ;  /* 0x000000c4000a7836 */ /* 0x001fc60000000000 */
[----:B------:R0:W-:Y:S04]  /*6d800*/  STL [R1+0x164], R9 ;  /* 0x0001640901007387 */ /* 0x0001e80000100800 */
[----:B------:R2:W-:Y:S01]  /*6d810*/  STL [R1+0x160], R10 ;  /* 0x0001600a01007387 */ /* 0x0005e20000100800 */
[C---:B-1----:R-:W-:Y:S02]  /*6d820*/  VIADD R12, R0.reuse, 0xc5 ;  /* 0x000000c5000c7836 */ /* 0x042fe40000000000 */
[----:B0-----:R-:W-:-:S03]  /*6d830*/  VIADD R9, R0, 0xc6 ;  /* 0x000000c600097836 */ /* 0x001fc60000000000 */
        /* <DEDUP_REMOVED lines=47> */
[C---:B-1----:R-:W-:Y:S02]  /*6db30*/  VIADD R9, R0.reuse, 0xde ;  /* 0x000000de00097836 */ /* 0x042fe40000000000 */
[----:B--2---:R-:W-:-:S03]  /*6db40*/  VIADD R10, R0, 0xe0 ;  /* 0x000000e0000a7836 */ /* 0x004fc60000000000 */
        /* <DEDUP_REMOVED lines=97> */
[----:B------:R-:W-:Y:S04]  /*6e160*/  STL [R1+0x30], R12 ;  /* 0x0000300c01007387 */ /* 0x000fe80000100800 */
[----:B------:R-:W-:Y:S04]  /*6e170*/  STL [R1+0x2c], R10 ;  /* 0x00002c0a01007387 */ /* 0x000fe80000100800 */
[----:B------:R1:W-:Y:S01]  /*6e180*/  STL [R1+0x1d9c], R251 ;  /* 0x001d9cfb01007387 */ /* 0x0003e20000100800 */
[C---:B0-----:R-:W-:Y:S02]  /*6e190*/  VIADD R9, R0.reuse, 0x112 ;  /* 0x0000011200097836 */ /* 0x041fe40000000000 */
[----:B-1----:R-:W-:-:S05]  /*6e1a0*/  VIADD R251, R0, 0xac ;  /* 0x000000ac00fb7836 */ /* 0x002fca0000000000 */
[----:B------:R-:W-:Y:S01]  /*6e1b0*/  ISETP.LT.AND P0, PT, R251, UR4, !P6 ;  /* 0x00000004fb007c0c */ /* 0x000fe2000f701270 */
[----:B------:R-:W-:Y:S01]  /*6e1c0*/  STL [R1+0x28], R9 ;  /* 0x0000280901007387 */ /* 0x000fe20000100800 */
[----:B------:R-:W-:Y:S01]  /*6e1d0*/  VIADD R251, R0, 0xaa ;  /* 0x000000aa00fb7836 */ /* 0x000fe20000000000 */
[----:B------:R-:W-:Y:S01]  /*6e1e0*/  MOV R12, UR7 ;  /* 0x00000007000c7c02 */ /* 0x000fe20008000f00 */
[----:B------:R-:W-:Y:S01]  /*6e1f0*/  ULDC UR7, c[0x0][0x22c] ;  /* 0x00008b0000077ab9 */ /* 0x000fe20000000800 */
[----:B------:R-:W-:Y:S01]  /*6e200*/  STL [R1+0x1da0], R13 ;  /* 0x001da00d01007387 */ /* 0x000fe20000100800 */
[----:B------:R-:W-:-:S03]  /*6e210*/  ULDC UR4, c[0x0][0x22c] ;  /* 0x00008b0000047ab9 */ /* 0x000fc60000000800 */
[----:B------:R0:W-:Y:S04]  /*6e220*/  STL [R1+0x1da4], R16 ;  /* 0x001da41001007387 */ /* 0x0001e80000100800 */
[----:B------:R-:W-:Y:S01]  /*6e230*/  @P0 LOP3.LUT R8, R8, 0x80000, RZ, 0xfc, !PT ;  /* 0x0008000008080812 */ /* 0x000fe200078efcff */
[----:B0-----:R-:W-:-:S05]  /*6e240*/  VIADD R16, R0, 0xab ;  /* 0x000000ab00107836 */ /* 0x001fca0000000000 */
[----:B------:R-:W-:Y:S02]  /*6e250*/  ISETP.LT.AND P0, PT, R16, UR61, !P6 ;  /* 0x0000003d10007c0c */ /* 0x000fe4000f701270 */
[----:B------:R-:W-:Y:S02]  /*6e260*/  ISETP.LT.AND P2, PT, R251, UR6, !P6 ;  /* 0x00000006fb007c0c */ /* 0x000fe4000f741270 */
[----:B------:R-:W-:Y:S01]  /*6e270*/  LOP3.LUT R8, R8, 0xfffbffff, RZ, 0xc0, !PT ;  /* 0xfffbffff08087812 */ /* 0x000fe200078ec0ff */
[C---:B------:R-:W-:Y:S01]  /*6e280*/  VIADD R13, R0.reuse, 0xa9 ;  /* 0x000000a9000d7836 */ /* 0x040fe20000000000 */
[----:B------:R-:W-:Y:S01]  /*6e290*/  ULDC UR61, c[0x0][0x22c] ;  /* 0x00008b00003d7ab9 */ /* 0x000fe20000000800 */
[----:B------:R-:W-:Y:S01]  /*6e2a0*/  VIADD R251, R0, 0xa8 ;  /* 0x000000a800fb7836 */ /* 0x000fe20000000000 */
[----:B------:R-:W-:Y:S02]  /*6e2b0*/  ULDC UR6, c[0x0][0x22c] ;  /* 0x00008b0000067ab9 */ /* 0x000fe40000000800 */
[----:B------:R-:W-:-:S03]  /*6e2c0*/  ISETP.LT.AND P1, PT, R13, UR7, !P6 ;  /* 0x000000070d007c0c */ /* 0x000fc6000f721270 */
[----:B------:R-:W-:Y:S01]  /*6e2d0*/  @P0 LOP3.LUT R8, R8, 0x40000, RZ, 0xfc, !PT ;  /* 0x0004000008080812 */ /* 0x000fe200078efcff */
[----:B------:R-:W-:Y:S01]  /*6e2e0*/  VIADD R16, R0, 0xa7 ;  /* 0x000000a700107836 */ /* 0x000fe20000000000 */
[----:B------:R-:W-:Y:S02]  /*6e2f0*/  ULDC UR7, c[0x0][0x22c] ;  /* 0x00008b0000077ab9 */ /* 0x000fe40000000800 */
[----:B------:R-:W-:-:S04]  /*6e300*/  LOP3.LUT R8, R8, 0xfffdffff, RZ, 0xc0, !PT ;  /* 0xfffdffff08087812 */ /* 0x000fc800078ec0ff */
[----:B------:R-:W-:Y:S02]  /*6e310*/  @P2 LOP3.LUT R8, R8, 0x20000, RZ, 0xfc, !PT ;  /* 0x0002000008082812 */ /* 0x000fe400078efcff */
[----:B------:R-:W-:Y:S02]  /*6e320*/  ISETP.LT.AND P0, PT, R251, UR4, !P6 ;  /* 0x00000004fb007c0c */ /* 0x000fe4000f701270 */
[----:B------:R-:W-:Y:S01]  /*6e330*/  LOP3.LUT R8, R8, 0xfffeffff, RZ, 0xc0, !PT ;  /* 0xfffeffff08087812 */ /* 0x000fe200078ec0ff */
[----:B------:R-:W-:Y:S01]  /*6e340*/  VIADD R251, R0, 0xa6 ;  /* 0x000000a600fb7836 */ /* 0x000fe20000000000 */
[----:B------:R-:W-:Y:S02]  /*6e350*/  ULDC UR4, c[0x0][0x22c] ;  /* 0x00008b0000047ab9 */ /* 0x000fe40000000800 */
[----:B------:R-:W-:-:S04]  /*6e360*/  @P1 LOP3.LUT R8, R8, 0x10000, RZ, 0xfc, !PT ;  /* 0x0001000008081812 */ /* 0x000fc800078efcff */
[----:B------:R-:W-:-:S04]  /*6e370*/  LOP3.LUT R8, R8, 0xffff7fff, RZ, 0xc0, !PT ;  /* 0xffff7fff08087812 */ /* 0x000fc800078ec0ff */
[----:B------:R-:W-:Y:S02]  /*6e380*/  @P0 LOP3.LUT R8, R8, 0x8000, RZ, 0xfc, !PT ;  /* 0x0000800008080812 */ /* 0x000fe400078efcff */
[----:B------:R-:W-:Y:S02]  /*6e390*/  ISETP.LT.AND P0, PT, R16, UR61, !P6 ;  /* 0x0000003d10007c0c */ /* 0x000fe4000f701270 */
[----:B------:R-:W-:Y:S02]  /*6e3a0*/  ISETP.LT.AND P2, PT, R251, UR6, !P6 ;  /* 0x00000006fb007c0c */ /* 0x000fe4000f741270 */
[----:B------:R-:W-:Y:S01]  /*6e3b0*/  LOP3.LUT R8, R8, 0xffffbfff, RZ, 0xc0, !PT ;  /* 0xffffbfff08087812 */ /* 0x000fe200078ec0ff */
[C---:B------:R-:W-:Y:S01]  /*6e3c0*/  VIADD R13, R0.reuse, 0xa5 ;  /* 0x000000a5000d7836 */ /* 0x040fe20000000000 */
[----:B------:R-:W-:Y:S01]  /*6e3d0*/  ULDC UR61, c[0x0][0x22c] ;  /* 0x00008b00003d7ab9 */ /* 0x000fe20000000800 */
[----:B------:R-:W-:Y:S01]  /*6e3e0*/  VIADD R251, R0, 0xa4 ;  /* 0x000000a400fb7836 */ /* 0x000fe20000000000 */
[----:B------:R-:W-:-:S02]  /*6e3f0*/  ULDC UR6, c[0x0][0x22c] ;  /* 0x00008b0000067ab9 */ /* 0x000fc40000000800 */
        /* <DEDUP_REMOVED lines=54> */
[----:B------:R-:W-:Y:S01]  /*6e760*/  ISETP.LT.AND P2, PT, R251, UR6, !P6 ;  /* 0x00000006fb007c0c */ /* 0x000fe2000f741270 */
[----:B------:R-:W-:Y:S01]  /*6e770*/  VIADD R251, R0, 0x98 ;  /* 0x0000009800fb7836 */ /* 0x000fe20000000000 */
[----:B------:R-:W-:Y:S01]  /*6e780*/  LOP3.LUT R8, R8, 0xfffffffb, RZ, 0xc0, !PT ;  /* 0xfffffffb08087812 */ /* 0x000fe200078ec0ff */
[C---:B------:R-:W-:Y:S01]  /*6e790*/  VIADD R16, R0.reuse, 0x97 ;  /* 0x0000009700107836 */ /* 0x040fe20000000000 */
[----:B------:R-:W-:Y:S01]  /*6e7a0*/  ULDC UR61, c[0x0][0x22c] ;  /* 0x00008b00003d7ab9 */ /* 0x000fe20000000800 */
[----:B------:R-:W-:Y:S01]  /*6e7b0*/  VIADD R13, R0, 0x99 ;  /* 0x00000099000d7836 */ /* 0x000fe20000000000 */
[----:B------:R-:W-:-:S05]  /*6e7c0*/  ULDC UR6, c[0x0][0x22c] ;  /* 0x00008b0000067ab9 */ /* 0x000fca0000000800 */
[----:B------:R-:W-:Y:S02]  /*6e7d0*/  @P0 LOP3.LUT R8, R8, 0x4, RZ, 0xfc, !PT ;  /* 0x0000000408080812 */ /* 0x000fe400078efcff */
[----:B------:R-:W-:Y:S01]  /*6e7e0*/  ISETP.LT.AND P0, PT, R251, UR4, !P6 ;  /* 0x00000004fb007c0c */ /* 0x000fe2000f701270 */
[----:B------:R-:W-:Y:S01]  /*6e7f0*/  VIADD R251, R0, 0x96 ;  /* 0x0000009600fb7836 */ /* 0x000fe20000000000 */
[----:B------:R-:W-:Y:S01]  /*6e800*/  ISETP.LT.AND P1, PT, R13, UR7, !P6 ;  /* 0x000000070d007c0c */ /* 0x000fe2000f721270 */
[----:B------:R-:W-:Y:S01]  /*6e810*/  ULDC UR4, c[0x0][0x22c] ;  /* 0x00008b0000047ab9 */ /* 0x000fe20000000800 */
[----:B------:R-:W-:-:S09]  /*6e820*/  LOP3.LUT R8, R8, 0xfffffffd, RZ, 0xc0, !PT ;  /* 0xfffffffd08087812 */ /* 0x000fd200078ec0ff */
[----:B------:R-:W-:Y:S01]  /*6e830*/  @P0 LOP3.LUT R2, R2, 0x80000000, RZ, 0xfc, !PT ;  /* 0x8000000002020812 */ /* 0x000fe200078efcff */
[----:B------:R-:W-:Y:S01]  /*6e840*/  VIADD R13, R0, 0x95 ;  /* 0x00000095000d7836 */ /* 0x000fe20000000000 */
[----:B------:R-:W-:Y:S01]  /*6e850*/  ISETP.LT.AND P0, PT, R16, UR61, !P6 ;  /* 0x0000003d10007c0c */ /* 0x000fe2000f701270 */
[----:B------:R-:W-:Y:S01]  /*6e860*/  ULDC UR7, c[0x0][0x22c] ;  /* 0x00008b0000077ab9 */ /* 0x000fe20000000800 */
[----:B------:R-:W-:Y:S02]  /*6e870*/  @P2 LOP3.LUT R8, R8, 0x2, RZ, 0xfc, !PT ;  /* 0x0000000208082812 */ /* 0x000fe400078efcff */
[----:B------:R-:W-:Y:S01]  /*6e880*/  LOP3.LUT R2, R2, 0xbfffffff, RZ, 0xc0, !PT ;  /* 0xbfffffff02027812 */ /* 0x000fe200078ec0ff */
[----:B------:R-:W-:Y:S01]  /*6e890*/  VIADD R16, R0, 0x93 ;  /* 0x0000009300107836 */ /* 0x000fe20000000000 */
[----:B------:R-:W-:Y:S01]  /*6e8a0*/  ISETP.LT.AND P2, PT, R251, UR6, !P6 ;  /* 0x00000006fb007c0c */ /* 0x000fe2000f741270 */
[----:B------:R-:W-:Y:S01]  /*6e8b0*/  ULDC UR61, c[0x0][0x22c] ;  /* 0x00008b00003d7ab9 */ /* 0x000fe20000000800 */
[----:B------:R-:W-:-:S05]  /*6e8c0*/  LOP3.LUT R8, R8, 0xfffffffe, RZ, 0xc0, !PT ;  /* 0xfffffffe08087812 */ /* 0x000fca00078ec0ff */
[----:B------:R-:W-:Y:S01]  /*6e8d0*/  @P0 LOP3.LUT R2, R2, 0x40000000, RZ, 0xfc, !PT ;  /* 0x4000000002020812 */ /* 0x000fe200078efcff */
[----:B------:R-:W-:Y:S01]  /*6e8e0*/  VIADD R251, R0, 0x94 ;  /* 0x0000009400fb7836 */ /* 0x000fe20000000000 */
[----:B------:R-:W-:Y:S01]  /*6e8f0*/  @P1 LOP3.LUT R8, R8, 0x1, RZ, 0xfc, !PT ;  /* 0x0000000108081812 */ /* 0x000fe200078efcff */
[----:B------:R-:W-:Y:S01]  /*6e900*/  ULDC UR6, c[0x0][0x22c] ;  /* 0x00008b0000067ab9 */ /* 0x000fe20000000800 */
[----:B------:R-:W-:Y:S02]  /*6e910*/  ISETP.LT.AND P1, PT, R13, UR7, !P6 ;  /* 0x000000070d007c0c */ /* 0x000fe4000f721270 */
[----:B------:R-:W-:Y:S02]  /*6e920*/  LOP3.LUT R2, R2, 0xdfffffff, RZ, 0xc0, !PT ;  /* 0xdfffffff02027812 */ /* 0x000fe400078ec0ff */
[----:B------:R-:W-:Y:S01]  /*6e930*/  ISETP.LT.AND P0, PT, R251, UR4, !P6 ;  /* 0x00000004fb007c0c */ /* 0x000fe2000f701270 */
[----:B------:R-:W-:Y:S01]  /*6e940*/  VIADD R13, R0, 0x91 ;  /* 0x00000091000d7836 */ /* 0x000fe20000000000 */
[----:B------:R-:W-:Y:S01]  /*6e950*/  @P2 LOP3.LUT R2, R2, 0x20000000, RZ, 0xfc, !PT ;  /* 0x2000000002022812 */ /* 0x000fe200078efcff */
[----:B------:R-:W-:Y:S01]  /*6e960*/  VIADD R251, R0, 0x92 ;  /* 0x0000009200fb7836 */ /* 0x000fe20000000000 */
[----:B------:R-:W-:Y:S01]  /*6e970*/  ULDC UR7, c[0x0][0x22c] ;  /* 0x00008b0000077ab9 */ /* 0x000fe20000000800 */
[----:B------:R-:W-:Y:S01]  /*6e980*/  ULDC UR4, c[0x0][0x22c] ;  /* 0x00008b0000047ab9 */ /* 0x000fe20000000800 */
[----:B------:R-:W-:-:S04]  /*6e990*/  LOP3.LUT R2, R2, 0xefffffff, RZ, 0xc0, !PT ;  /* 0xefffffff02027812 */ /* 0x000fc800078ec0ff */
[----:B------:R-:W-:-:S04]  /*6e9a0*/  @P1 LOP3.LUT R2, R2, 0x10000000, RZ, 0xfc, !PT ;  /* 0x1000000002021812 */ /* 0x000fc800078efcff */
[----:B------:R-:W-:-:S04]  /*6e9b0*/  LOP3.LUT R2, R2, 0xf7ffffff, RZ, 0xc0, !PT ;  /* 0xf7ffffff02027812 */ /* 0x000fc800078ec0ff */
[----:B------:R-:W-:Y:S02]  /*6e9c0*/  @P0 LOP3.LUT R2, R2, 0x8000000, RZ, 0xfc, !PT ;  /* 0x0800000002020812 */ /* 0x000fe400078efcff */
[----:B------:R-:W-:Y:S02]  /*6e9d0*/  ISETP.LT.AND P0, PT, R16, UR61, !P6 ;  /* 0x0000003d10007c0c */ /* 0x000fe4000f701270 */
[----:B------:R-:W-:Y:S02]  /*6e9e0*/  ISETP.LT.AND P2, PT, R251, UR6, !P6 ;  /* 0x00000006fb007c0c */ /* 0x000fe4000f741270 */
[----:B------:R-:W-:Y:S02]  /*6e9f0*/  LOP3.LUT R2, R2, 0xfbffffff, RZ, 0xc0, !PT ;  /* 0xfbffffff02027812 */ /* 0x000fe400078ec0ff */
[----:B------:R-:W-:Y:S01]  /*6ea00*/  ISETP.LT.AND P1, PT, R13, UR7, !P6 ;  /* 0x000000070d007c0c */ /* 0x000fe2000f721270 */
[C---:B------:R-:W-:Y:S01]  /*6ea10*/  VIADD R251, R0.reuse, 0x90 ;  /* 0x0000009000fb7836 */ /* 0x040fe20000000000 */
[----:B------:R-:W-:Y:S01]  /*6ea20*/  ULDC UR61, c[0x0][0x22c] ;  /* 0x00008b00003d7ab9 */ /* 0x000fe20000000800 */
[----:B------:R-:W-:Y:S01]  /*6ea30*/  VIADD R16, R0, 0x8f ;  /* 0x0000008f00107836 */ /* 0x000fe20000000000 */
[----:B------:R-:W-:-:S03]  /*6ea40*/  ULDC UR6, c[0x0][0x22c] ;  /* 0x00008b0000067ab9 */ /* 0x000fc60000000800 */
        /* <DEDUP_REMOVED lines=116> */
[----:B------:R-:W-:Y:S01]  /*6f190*/  VIADD R16, R0, 0x77 ;  /* 0x0000007700107836 */ /* 0x000fe20000000000 */
[----:B------:R-:W-:Y:S01]  /*6f1a0*/  ULDC UR61, c[0x0][0x22c] ;  /* 0x00008b00003d7ab9 */ /* 0x000fe20000000800 */
[----:B------:R-:W-:Y:S01]  /*6f1b0*/  ISETP.LT.AND P1, PT, R13, UR7, !P6 ;  /* 0x000000070d007c0c */ /* 0x000fe2000f721270 */
[----:B------:R-:W-:-:S05]  /*6f1c0*/  ULDC UR6, c[0x0][0x22c] ;  /* 0x00008b0000067ab9 */ /* 0x000fca0000000800 */
[----:B------:R-:W-:Y:S01]  /*6f1d0*/  @P0 LOP3.LUT R2, R2, 0x4, RZ, 0xfc, !PT ;  /* 0x0000000402020812 */ /* 0x000fe200078efcff */
[C---:B------:R-:W-:Y:S01]  /*6f1e0*/  VIADD R13, R0.reuse, 0x75 ;  /* 0x00000075000d7836 */ /* 0x040fe20000000000 */
[----:B------:R-:W-:Y:S01]  /*6f1f0*/  ISETP.LT.AND P0, PT, R251, UR4, !P6 ;  /* 0x00000004fb007c0c */ /* 0x000fe2000f701270 */
[----:B------:R-:W-:Y:S01]  /*6f200*/  VIADD R251, R0, 0x76 ;  /* 0x0000007600fb7836 */ /* 0x000fe20000000000 */
[----:B------:R-:W-:Y:S01]  /*6f210*/  LOP3.LUT R2, R2, 0xfffffffd, RZ, 0xc0, !PT ;  /* 0xfffffffd02027812 */ /* 0x000fe200078ec0ff */
[----:B------:R-:W-:Y:S01]  /*6f220*/  ULDC UR7, c[0x0][0x22c] ;  /* 0x00008b0000077ab9 */ /* 0x000fe20000000800 */
[----:B------:R-:W-:-:S09]  /*6f230*/  ULDC UR4, c[0x0][0x22c] ;  /* 0x00008b0000047ab9 */ /* 0x000fd20000000800 */
[----:B------:R-:W-:Y:S02]  /*6f240*/  @P0 LOP3.LUT R3, R3, 0x80000000, RZ, 0xfc, !PT ;  /* 0x8000000003030812 */ /* 0x000fe400078efcff */
[----:B------:R-:W-:Y:S02]  /*6f250*/  ISETP.LT.AND P0, PT, R16, UR61, !P6 ;  /* 0x0000003d10007c0c */ /* 0x000fe4000f701270 */
        /* <DEDUP_REMOVED lines=13> */
[C---:B------:R-:W-:Y:S01]  /*6f330*/  VIADD R13, R0.reuse, 0x71 ;  /* 0x00000071000d7836 */ /* 0x040fe20000000000 */
        /* <DEDUP_REMOVED lines=130> */
[C---:B------:R-:W-:Y:S01]  /*6fb60*/  VIADD R251, R0.reuse, 0x58 ;  /* 0x0000005800fb7836 */ /* 0x040fe20000000000 */
        /* <DEDUP_REMOVED lines=358> */
[C---:B------:R-:W-:Y:S02]  /*711d0*/  VIADD R251, R0.reuse, 0x10 ;  /* 0x0000001000fb7836 */ /* 0x040fe40000000000 */
[----:B------:R-:W-:-:S02]  /*711e0*/  VIADD R9, R0, 0x117 ;  /* 0x0000011700097836 */ /* 0x000fc40000000000 */
[----:B------:R-:W-:Y:S01]  /*711f0*/  VIADD R10, R0, 0x118 ;  /* 0x00000118000a7836 */ /* 0x000fe20000000000 */
[----:B------:R-:W-:Y:S01]  /*71200*/  STL [R1+0x1da8], R17 ;  /* 0x001da81101007387 */ /* 0x000fe20000100800 */
[----:B------:R-:W-:Y:S01]  /*71210*/  @P0 LOP3.LUT R6, R6, 0x4000000, RZ, 0xfc, !PT ;  /* 0x0400000006060812 */ /* 0x000fe200078efcff */
[----:B------:R-:W-:Y:S01]  /*71220*/  VIADD R16, R0, 0xf ;  /* 0x0000000f00107836 */ /* 0x000fe20000000000 */
[----:B------:R-:W-:Y:S01]  /*71230*/  ULDC UR61, c[0x0][0x22c] ;  /* 0x00008b00003d7ab9 */ /* 0x000fe20000000800 */
[----:B------:R-:W-:Y:S01]  /*71240*/  ULDC UR6, c[0x0][0x22c] ;  /* 0x00008b0000067ab9 */ /* 0x000fe20000000800 */
[----:B------:R-:W-:Y:S01]  /*71250*/  LOP3.LUT R6, R6, 0xfdffffff, RZ, 0xc0, !PT ;  /* 0xfdffffff06067812 */ /* 0x000fe200078ec0ff */
[----:B------:R-:W-:Y:S01]  /*71260*/  VIADD R13, R0, 0xd ;  /* 0x0000000d000d7836 */ /* 0x000fe20000000000 */
[----:B------:R-:W-:Y:S02]  /*71270*/  ULDC UR7, c[0x0][0x22c] ;  /* 0x00008b0000077ab9 */ /* 0x000fe40000000800 */
[----:B------:R-:W-:-:S02]  /*71280*/  @P2 LOP3.LUT R6, R6, 0x2000000, RZ, 0xfc, !PT ;  /* 0x0200000006062812 */ /* 0x000fc400078efcff */
[----:B------:R-:W-:Y:S02]  /*71290*/  ISETP.LT.AND P0, PT, R251, UR4, !P6 ;  /* 0x00000004fb007c0c */ /* 0x000fe4000f701270 */
[----:B------:R-:W-:Y:S01]  /*712a0*/  LOP3.LUT R6, R6, 0xfeffffff, RZ, 0xc0, !PT ;  /* 0xfeffffff06067812 */ /* 0x000fe200078ec0ff */
[----:B------:R-:W-:Y:S01]  /*712b0*/  STL [R1+0x1dac], R9 ;  /* 0x001dac0901007387 */ /* 0x000fe20000100800 */
[----:B------:R-:W-:Y:S01]  /*712c0*/  VIADD R251, R0, 0xe ;  /* 0x0000000e00fb7836 */ /* 0x000fe20000000000 */
[----:B------:R-:W-:Y:S01]  /*712d0*/  ULDC UR4, c[0x0][0x22c] ;  /* 0x00008b0000047ab9 */ /* 0x000fe20000000800 */
[----:B------:R-:W-:Y:S01]  /*712e0*/  @P1 LOP3.LUT R6, R6, 0x1000000, RZ, 0xfc, !PT ;  /* 0x0100000006061812 */ /* 0x000fe200078efcff */
[----:B------:R0:W-:Y:S03]  /*712f0*/  STL [R1+0x1db0], R10 ;  /* 0x001db00a01007387 */ /* 0x0001e60000100800 */
[----:B------:R-:W-:-:S04]  /*71300*/  LOP3.LUT R6, R6, 0xff7fffff, RZ, 0xc0, !PT ;  /* 0xff7fffff06067812 */ /* 0x000fc800078ec0ff */
[----:B------:R-:W-:Y:S02]  /*71310*/  @P0 LOP3.LUT R6, R6, 0x800000, RZ, 0xfc, !PT ;  /* 0x0080000006060812 */ /* 0x000fe400078efcff */
[----:B------:R-:W-:Y:S01]  /*71320*/  ISETP.LT.AND P0, PT, R16, UR61, !P6 ;  /* 0x0000003d10007c0c */ /* 0x000fe2000f701270 */
[----:B0-----:R-:W2:Y:S01]  /*71330*/  LDL.LU R10, [R1+0x1a4] ;  /* 0x0001a400010a7983 */ /* 0x001ea20000300800 */
[----:B------:R-:W-:Y:S02]  /*71340*/  ISETP.LT.AND P2, PT, R251, UR6, !P6 ;  /* 0x00000006fb007c0c */ /* 0x000fe4000f741270 */
[----:B------:R-:W-:Y:S02]  /*71350*/  LOP3.LUT R6, R6, 0xffbfffff, RZ, 0xc0, !PT ;  /* 0xffbfffff06067812 */ /* 0x000fe400078ec0ff */
[----:B------:R-:W-:Y:S01]  /*71360*/  ISETP.LT.AND P1, PT, R13, UR7, !P6 ;  /* 0x000000070d007c0c */ /* 0x000fe2000f721270 */
[C---:B------:R-:W-:Y:S01]  /*71370*/  VIADD R251, R0.reuse, 0xc ;  /* 0x0000000c00fb7836 */ /* 0x040fe20000000000 */
[----:B------:R-:W-:Y:S01]  /*71380*/  ULDC UR61, c[0x0][0x22c] ;  /* 0x00008b00003d7ab9 */ /* 0x000fe20000000800 */
[----:B------:R-:W-:Y:S01]  /*71390*/  VIADD R16, R0, 0xb ;  /* 0x0000000b00107836 */ /* 0x000fe20000000000 */
[----:B------:R-:W-:Y:S01]  /*713a0*/  ULDC UR6, c[0x0][0x22c] ;  /* 0x00008b0000067ab9 */ /* 0x000fe20000000800 */
[----:B------:R-:W3:Y:S02]  /*713b0*/  LDL.LU R9, [R1+0x1a0] ;  /* 0x0001a00001097983 */ /* 0x000ee40000300800 */
[----:B------:R-:W-:Y:S01]  /*713c0*/  @P0 LOP3.LUT R6, R6, 0x400000, RZ, 0xfc, !PT ;  /* 0x0040000006060812 */ /* 0x000fe200078efcff */
[----:B------:R-:W-:Y:S01]  /*713d0*/  VIADD R13, R0, 0x9 ;  /* 0x00000009000d7836 */ /* 0x000fe20000000000 */
[----:B------:R-:W-:Y:S01]  /*713e0*/  ULDC UR7, c[0x0][0x22c] ;  /* 0x00008b0000077ab9 */ /* 0x000fe20000000800 */
[----:B------:R-:W4:Y:S01]  /*713f0*/  LDL.LU R17, [R1+0x19c] ;  /* 0x00019c0001117983 */ /* 0x000f220000300800 */
        /* <DEDUP_REMOVED lines=16> */
[----:B------:R-:W-:Y:S01]  /*71500*/  ULDC UR7, c[0x0][0x22c] ;  /* 0x00008b0000077ab9 */ /* 0x000fe20000000800 */
[----:B------:R-:W-:-:S02]  /*71510*/  ULDC UR6, c[0x0][0x22c] ;  /* 0x00008b0000067ab9 */ /* 0x000fc40000000800 */
[----:B------:R-:W-:-:S04]  /*71520*/  @P0 LOP3.LUT R6, R6, 0x40000, RZ, 0xfc, !PT ;  /* 0x0004000006060812 */ /* 0x000fc800078efcff */
        /* <DEDUP_REMOVED lines=9> */
[----:B------:R-:W-:Y:S01]  /*715c0*/  ISETP.LT.AND P0, PT, R16, UR61, !P6 ;  /* 0x0000003d10007c0c */ /* 0x000fe2000f701270 */
[----:B------:R-:W-:Y:S01]  /*715d0*/  VIADD R251, R0, 0x6 ;  /* 0x0000000600fb7836 */ /* 0x000fe20000000000 */
[----:B------:R-:W-:Y:S01]  /*715e0*/  ISETP.LT.AND P1, PT, R13, UR7, !P6 ;  /* 0x000000070d007c0c */ /* 0x000fe2000f721270 */
[----:B------:R-:W-:Y:S01]  /*715f0*/  ULDC UR61, c[0x0][0x22c] ;  /* 0x00008b00003d7ab9 */ /* 0x000fe20000000800 */
[----:B------:R-:W-:Y:S01]  /*71600*/  LOP3.LUT R6, R6, 0xffffbfff, RZ, 0xc0, !PT ;  /* 0xffffbfff06067812 */ /* 0x000fe200078ec0ff */
[----:B------:R-:W4:Y:S01]  /*71610*/  LDL.LU R16, [R1+0x194] ;  /* 0x0001940001107983 */ /* 0x000f220000300800 */
[----:B------:R-:W-:Y:S01]  /*71620*/  ISETP.LT.AND P2, PT, R251, UR6, !P6 ;  /* 0x00000006fb007c0c */ /* 0x000fe2000f741270 */
[C---:B------:R-:W-:Y:S01]  /*71630*/  VIADD R251, R0.reuse, 0x4 ;  /* 0x0000000400fb7836 */ /* 0x040fe20000000000 */
[----:B------:R-:W-:Y:S01]  /*71640*/  ULDC UR6, c[0x0][0x22c] ;  /* 0x00008b0000067ab9 */ /* 0x000fe20000000800 */
[----:B------:R-:W-:Y:S01]  /*71650*/  VIADD R13, R0, 0x3 ;  /* 0x00000003000d7836 */ /* 0x000fe20000000000 */
[----:B------:R-:W-:-:S03]  /*71660*/  ULDC UR7, c[0x0][0x22c] ;  /* 0x00008b0000077ab9 */ /* 0x000fc60000000800 */
[----:B------:R-:W-:Y:S02]  /*71670*/  @P0 LOP3.LUT R6, R6, 0x4000, RZ, 0xfc, !PT ;  /* 0x0000400006060812 */ /* 0x000fe400078efcff */
[----:B------:R-:W-:Y:S02]  /*71680*/  ISETP.LT.AND P0, PT, R251, UR4, !P6 ;  /* 0x00000004fb007c0c */ /* 0x000fe4000f701270 */
[----:B------:R-:W-:Y:S01]  /*71690*/  @P1 LOP3.LUT R7, R7, 0x10, RZ, 0xfc, !PT ;  /* 0x0000001007071812 */ /* 0x000fe200078efcff */
[----:B------:R-:W-:Y:S01]  /*716a0*/  VIADD R251, R0, 0x2 ;  /* 0x0000000200fb7836 */ /* 0x000fe20000000000 */
[----:B------:R-:W-:Y:S01]  /*716b0*/  LOP3.LUT R6, R6, 0xffffdfff, RZ, 0xc0, !PT ;  /* 0xffffdfff06067812 */ /* 0x000fe200078ec0ff */
[----:B------:R-:W-:Y:S01]  /*716c0*/  ULDC UR4, c[0x0][0x22c] ;  /* 0x00008b0000047ab9 */ /* 0x000fe20000000800 */
[----:B------:R-:W-:Y:S02]  /*716d0*/  LOP3.LUT R7, R7, 0xfffffff7, RZ, 0xc0, !PT ;  /* 0xfffffff707077812 */ /* 0x000fe400078ec0ff */
[----:B------:R-:W-:-:S02]  /*716e0*/  @P2 LOP3.LUT R6, R6, 0x2000, RZ, 0xfc, !PT ;  /* 0x0000200006062812 */ /* 0x000fc400078efcff */
[----:B------:R-:W-:Y:S01]  /*716f0*/  ISETP.LT.AND P2, PT, R13, UR61, !P6 ;  /* 0x0000003d0d007c0c */ /* 0x000fe2000f741270 */
[C---:B------:R-:W-:Y:S01]  /*71700*/  VIADD R244, R0.reuse, 0xbd ;  /* 0x000000bd00f47836 */ /* 0x040fe20000000000 */
[----:B------:R-:W-:Y:S01]  /*71710*/  ISETP.LT.AND P1, PT, R251, UR6, !P6 ;  /* 0x00000006fb007c0c */ /* 0x000fe2000f721270 */
[----:B------:R-:W4:Y:S01]  /*71720*/  LDL.LU R13, [R1+0x190] ;  /* 0x00019000010d7983 */ /* 0x000f220000300800 */
[----:B------:R-:W-:Y:S01]  /*71730*/  @P0 LOP3.LUT R7, R7, 0x8, RZ, 0xfc, !PT ;  /* 0x0000000807070812 */ /* 0x000fe200078efcff */
[C---:B------:R-:W-:Y:S01]  /*71740*/  VIADD R245, R0.reuse, 0xdd ;  /* 0x000000dd00f57836 */ /* 0x040fe20000000000 */
[----:B------:R-:W-:Y:S01]  /*71750*/  ISETP.LT.AND P0, PT, R11, UR7, !P6 ;  /* 0x000000070b007c0c */ /* 0x000fe2000f701270 */
[----:B------:R-:W4:Y:S01]  /*71760*/  LDL.LU R251, [R1+0x18c] ;  /* 0x00018c0001fb7983 */ /* 0x000f220000300800 */
[C---:B------:R-:W-:Y:S01]  /*71770*/  VIADD R246, R0.reuse, 0xfd ;  /* 0x000000fd00f67836 */ /* 0x040fe20000000000 */
[C---:B------:R-:W-:Y:S01]  /*71780*/  ISETP.LT.AND P4, PT, R0.reuse, UR4, !P6 ;  /* 0x0000000400007c0c */ /* 0x040fe2000f781270 */
[C---:B------:R-:W-:Y:S01]  /*71790*/  VIADD R247, R0.reuse, 0x119 ;  /* 0x0000011900f77836 */ /* 0x040fe20000000000 */
[----:B------:R-:W4:Y:S01]  /*717a0*/  LDL.LU R11, [R1+0x198] ;  /* 0x00019800010b7983 */ /* 0x000f220000300800 */
[----:B------:R-:W-:-:S02]  /*717b0*/  VIADD R248, R0, 0x11a ;  /* 0x0000011a00f87836 */ /* 0x000fc40000000000 */
[C---:B------:R-:W-:Y:S02]  /*717c0*/  VIADD R249, R0.reuse, 0x11b ;  /* 0x0000011b00f97836 */ /* 0x040fe40000000000 */
[C---:B------:R-:W-:Y:S02]  /*717d0*/  VIADD R250, R0.reuse, 0x11c ;  /* 0x0000011c00fa7836 */ /* 0x040fe40000000000 */
[C---:B------:R-:W-:Y:S02]  /*717e0*/  VIADD R18, R0.reuse, 0x11d ;  /* 0x0000011d00127836 */ /* 0x040fe40000000000 */
[C---:B------:R-:W-:Y:S02]  /*717f0*/  VIADD R19, R0.reuse, 0x11e ;  /* 0x0000011e00137836 */ /* 0x040fe40000000000 */
[C---:B------:R-:W-:Y:S02]  /*71800*/  VIADD R20, R0.reuse, 0x11f ;  /* 0x0000011f00147836 */ /* 0x040fe40000000000 */
        /* <DEDUP_REMOVED lines=152> */
[----:B------:R-:W-:Y:S01]  /*72190*/  VIADD R173, R0, 0x1b8 ;  /* 0x000001b800ad7836 */ /* 0x000fe20000000000 */
[----:B------:R-:W-:Y:S01]  /*721a0*/  LOP3.LUT R7, R7, 0xfffffffb, RZ, 0xc0, !PT ;  /* 0xfffffffb07077812 */ /* 0x000fe200078ec0ff */
[----:B------:R-:W4:Y:S01]  /*721b0*/  LDL.LU R0, [R1+0x1a8] ;  /* 0x0001a80001007983 */ /* 0x000f220000300800 */
[----:B------:R-:W-:Y:S01]  /*721c0*/  ULDC UR6, c[0x0][0x22c] ;  /* 0x00008b0000067ab9 */ /* 0x000fe20000000800 */
[----:B------:R-:W-:Y:S01]  /*721d0*/  ULDC UR61, c[0x0][0x22c] ;  /* 0x00008b00003d7ab9 */ /* 0x000fe20000000800 */
[----:B------:R-:W-:Y:S01]  /*721e0*/  @P2 LOP3.LUT R7, R7, 0x4, RZ, 0xfc, !PT ;  /* 0x0000000407072812 */ /* 0x000fe200078efcff */
[----:B------:R-:W-:Y:S01]  /*721f0*/  ULDC UR7, c[0x0][0x22c] ;  /* 0x00008b0000077ab9 */ /* 0x000fe20000000800 */
[----:B--2---:R-:W-:Y:S01]  /*72200*/  ISETP.LT.AND P2, PT, R10, UR6, !P6 ;  /* 0x000000060a007c0c */ /* 0x004fe2000f741270 */
[----:B------:R-:W-:Y:S01]  /*72210*/  ULDC UR4, c[0x0][0x22c] ;  /* 0x00008b0000047ab9 */ /* 0x000fe20000000800 */
[----:B------:R-:W2:Y:S01]  /*72220*/  LDL.LU R10, [R1+0x188] ;  /* 0x00018800010a7983 */ /* 0x000ea20000300800 */
[----:B------:R-:W-:Y:S01]  /*72230*/  LOP3.LUT R7, R7, 0xfffffffd, RZ, 0xc0, !PT ;  /* 0xfffffffd07077812 */ /* 0x000fe200078ec0ff */
[----:B------:R-:W-:-:S03]  /*72240*/  ULDC UR6, c[0x0][0x22c] ;  /* 0x00008b0000067ab9 */ /* 0x000fc60000000800 */
[----:B------:R-:W-:-:S04]  /*72250*/  @P1 LOP3.LUT R7, R7, 0x2, RZ, 0xfc, !PT ;  /* 0x0000000207071812 */ /* 0x000fc800078efcff */
[----:B------:R-:W-:-:S04]  /*72260*/  LOP3.LUT R7, R7, 0xfffffffe, RZ, 0xc0, !PT ;  /* 0xfffffffe07077812 */ /* 0x000fc800078ec0ff */
[----:B------:R-:W-:Y:S02]  /*72270*/  @P0 LOP3.LUT R7, R7, 0x1, RZ, 0xfc, !PT ;  /* 0x0000000107070812 */ /* 0x000fe400078efcff */
[----:B---3--:R-:W-:Y:S01]  /*72280*/  ISETP.LT.AND P1, PT, R9, UR7, !P6 ;  /* 0x0000000709007c0c */ /* 0x008fe2000f721270 */
[----:B------:R-:W-:Y:S01]  /*72290*/  ULDC UR7, c[0x0][0x22c] ;  /* 0x00008b0000077ab9 */ /* 0x000fe20000000800 */
[----:B------:R-:W-:Y:S01]  /*722a0*/  LOP3.LUT R6, R6, 0xffffefff, RZ, 0xc0, !PT ;  /* 0xffffefff06067812 */ /* 0x000fe200078ec0ff */
[----:B------:R-:W3:Y:S01]  /*722b0*/  LDL.LU R9, [R1+0x184] ;  /* 0x0001840001097983 */ /* 0x000ee20000300800 */
[----:B----4-:R-:W-:Y:S01]  /*722c0*/  ISETP.LT.AND P0, PT, R0, UR61, !P6 ;  /* 0x0000003d00007c0c */ /* 0x010fe2000f701270 */
[----:B------:R-:W-:-:S12]  /*722d0*/  ULDC UR61, c[0x0][0x22c] ;  /* 0x00008b00003d7ab9 */ /* 0x000fd80000000800 */
[----:B------:R-:W-:Y:S02]  /*722e0*/  @P0 LOP3.LUT R6, R6, 0x1000, RZ, 0xfc, !PT ;  /* 0x0000100006060812 */ /* 0x000fe400078efcff */
[----:B------:R-:W-:Y:S01]  /*722f0*/  ISETP.LT.AND P0, PT, R17, UR4, !P6 ;  /* 0x0000000411007c0c */ /* 0x000fe2000f701270 */
[----:B------:R-:W-:Y:S01]  /*72300*/  ULDC UR4, c[0x0][0x22c] ;  /* 0x00008b0000047ab9 */ /* 0x000fe20000000800 */
[----:B------:R-:W4:Y:S01]  /*72310*/  LDL.LU R17, [R1+0x180] ;  /* 0x0001800001117983 */ /* 0x000f220000300800 */
[----:B------:R-:W-:-:S04]  /*72320*/  LOP3.LUT R6, R6, 0xfffff7ff, RZ, 0xc0, !PT ;  /* 0xfffff7ff06067812 */ /* 0x000fc800078ec0ff */
[----:B------:R-:W-:-:S04]  /*72330*/  @P2 LOP3.LUT R6, R6, 0x800, RZ, 0xfc, !PT ;  /* 0x0000080006062812 */ /* 0x000fc800078efcff */
[----:B------:R-:W-:-:S04]  /*72340*/  LOP3.LUT R6, R6, 0xfffffbff, RZ, 0xc0, !PT ;  /* 0xfffffbff06067812 */ /* 0x000fc800078ec0ff */
[----:B------:R-:W-:-:S04]  /*72350*/  @P1 LOP3.LUT R6, R6, 0x400, RZ, 0xfc, !PT ;  /* 0x0000040006061812 */ /* 0x000fc800078efcff */
[----:B------:R-:W-:-:S04]  /*72360*/  LOP3.LUT R6, R6, 0xfffffdff, RZ, 0xc0, !PT ;  /* 0xfffffdff06067812 */ /* 0x000fc800078ec0ff */
[----:B------:R-:W-:Y:S02]  /*72370*/  @P0 LOP3.LUT R6, R6, 0x200, RZ, 0xfc, !PT ;  /* 0x0000020006060812 */ /* 0x000fe400078efcff */
[----:B------:R-:W-:Y:S01]  /*72380*/  ISETP.LT.AND P0, PT, R11, UR61, !P6 ;  /* 0x0000003d0b007c0c */ /* 0x000fe2000f701270 */
[----:B------:R-:W-:Y:S01]  /*72390*/  ULDC UR61, c[0x0][0x22c] ;  /* 0x00008b00003d7ab9 */ /* 0x000fe20000000800 */
[----:B------:R-:W4:Y:S01]  /*723a0*/  LDL.LU R11, [R1+0x178] ;  /* 0x00017800010b7983 */ /* 0x000f220000300800 */
[----:B------:R-:W-:Y:S02]  /*723b0*/  LOP3.LUT R6, R6, 0xfffffeff, RZ, 0xc0, !PT ;  /* 0xfffffeff06067812 */ /* 0x000fe400078ec0ff */
[----:B------:R-:W-:Y:S01]  /*723c0*/  ISETP.LT.AND P2, PT, R16, UR6, !P6 ;  /* 0x0000000610007c0c */ /* 0x000fe2000f741270 */
[----:B------:R-:W-:Y:S01]  /*723d0*/  ULDC UR6, c[0x0][0x22c] ;  /* 0x00008b0000067ab9 */ /* 0x000fe20000000800 */
[----:B------:R-:W-:Y:S01]  /*723e0*/  ISETP.LT.AND P1, PT, R13, UR7, !P6 ;  /* 0x000000070d007c0c */ /* 0x000fe2000f721270 */
[----:B------:R-:W4:Y:S01]  /*723f0*/  LDL.LU R16, [R1+0x174] ;  /* 0x0001740001107983 */ /* 0x000f220000300800 */
[----:B------:R-:W-:-:S03]  /*72400*/  ULDC UR7, c[0x0][0x22c] ;  /* 0x00008b0000077ab9 */ /* 0x000fc60000000800 */
[----:B------:R-:W4:Y:S01]  /*72410*/  LDL.LU R13, [R1+0x170] ;  /* 0x00017000010d7983 */ /* 0x000f220000300800 */
        /* <DEDUP_REMOVED lines=10> */
[----:B--2---:R-:W-:Y:S01]  /*724c0*/  ISETP.LT.AND P0, PT, R10, UR61, !P6 ;  /* 0x0000003d0a007c0c */ /* 0x004fe2000f701270 */
[----:B------:R-:W-:Y:S01]  /*724d0*/  ULDC UR61, c[0x0][0x22c] ;  /* 0x00008b00003d7ab9 */ /* 0x000fe20000000800 */
[----:B------:R-:W-:-:S11]  /*724e0*/  LOP3.LUT R6, R6, 0xffffffef, RZ, 0xc0, !PT ;  /* 0xffffffef06067812 */ /* 0x000fd600078ec0ff */
[----:B------:R-:W-:Y:S02]  /*724f0*/  @P0 LOP3.LUT R6, R6, 0x10, RZ, 0xfc, !PT ;  /* 0x0000001006060812 */ /* 0x000fe400078efcff */
[----:B------:R-:W-:Y:S01]  /*72500*/  ISETP.LT.AND P0, PT, R244, UR4, !P6 ;  /* 0x00000004f4007c0c */ /* 0x000fe2000f701270 */
[----:B------:R-:W-:Y:S01]  /*72510*/  ULDC UR4, c[0x0][0x22c] ;  /* 0x00008b0000047ab9 */ /* 0x000fe20000000800 */
[----:B------:R-:W2:Y:S04]  /*72520*/  LDL.LU R244, [R1+0x1dbc] ;  /* 0x001dbc0001f47983 */ /* 0x000ea80000300800 */
[----:B------:R-:W2:Y:S04]  /*72530*/  LDL.LU R0, [R1+0x168] ;  /* 0x0001680001007983 */ /* 0x000ea80000300800 */
[----:B------:R-:W2:Y:S01]  /*72540*/  LDL.LU R10, [R1+0x164] ;  /* 0x00016400010a7983 */ /* 0x000ea20000300800 */
[----:B---3--:R-:W-:Y:S01]  /*72550*/  ISETP.LT.AND P2, PT, R9, UR6, !P6 ;  /* 0x0000000609007c0c */ /* 0x008fe2000f741270 */
[----:B------:R-:W-:-:S02]  /*72560*/  ULDC UR6, c[0x0][0x22c] ;  /* 0x00008b0000067ab9 */ /* 0x000fc40000000800 */
[----:B------:R-:W3:Y:S01]  /*72570*/  LDL.LU R9, [R1+0x160] ;  /* 0x0001600001097983 */ /* 0x000ee20000300800 */
[----:B------:R-:W-:-:S09]  /*72580*/  LOP3.LUT R6, R6, 0xfffffff7, RZ, 0xc0, !PT ;  /* 0xfffffff706067812 */ /* 0x000fd200078ec0ff */
[----:B------:R-:W-:-:S04]  /*72590*/  @P2 LOP3.LUT R6, R6, 0x8, RZ, 0xfc, !PT ;  /* 0x0000000806062812 */ /* 0x000fc800078efcff */
[----:B------:R-:W-:Y:S02]  /*725a0*/  LOP3.LUT R6, R6, 0xfffffffb, RZ, 0xc0, !PT ;  /* 0xfffffffb06067812 */ /* 0x000fe400078ec0ff */
[----:B----4-:R-:W-:Y:S01]  /*725b0*/  ISETP.LT.AND P1, PT, R17, UR7, !P6 ;  /* 0x0000000711007c0c */ /* 0x010fe2000f721270 */
[----:B------:R-:W-:Y:S01]  /*725c0*/  ULDC UR7, c[0x0][0x22c] ;  /* 0x00008b0000077ab9 */ /* 0x000fe20000000800 */
[----:B------:R-:W4:Y:S11]  /*725d0*/  LDL.LU R17, [R1+0x15c] ;  /* 0x00015c0001117983 */ /* 0x000f360000300800 */
        /* <DEDUP_REMOVED lines=9> */
[----:B------:R-:W4:Y:S01]  /*72670*/  LDL.LU R16, [R1+0x154] ;  /* 0x0001540001107983 */ /* 0x000f220000300800 */
[----:B------:R-:W-:Y:S01]  /*72680*/  ISETP.LT.AND P1, PT, R13, UR7, !P6 ;  /* 0x000000070d007c0c */ /* 0x000fe2000f721270 */
[----:B------:R-:W-:-:S02]  /*72690*/  ULDC UR7, c[0x0][0x22c] ;  /* 0x00008b0000077ab9 */ /* 0x000fc40000000800 */
[----:B------:R-:W4:Y:S02]  /*726a0*/  LDL.LU R13, [R1+0x150] ;  /* 0x00015000010d7983 */ /* 0x000f240000300800 */
[----:B------:R-:W-:Y:S02]  /*726b0*/  @P0 LOP3.LUT R6, R6, 0x1, RZ, 0xfc, !PT ;  /* 0x0000000106060812 */ /* 0x000fe400078efcff */
[----:B------:R-:W-:Y:S01]  /*726c0*/  ISETP.LT.AND P0, PT, R251, UR4, !P6 ;  /* 0x00000004fb007c0c */ /* 0x000fe2000f701270 */
[----:B------:R-:W-:Y:S01]  /*726d0*/  ULDC UR4, c[0x0][0x22c] ;  /* 0x00008b0000047ab9 */ /* 0x000fe20000000800 */
[----:B------:R-:W4:Y:S01]  /*726e0*/  LDL.LU R251, [R1+0x14c] ;  /* 0x00014c0001fb7983 */ /* 0x000f220000300800 */
[----:B--2---:R-:W-:-:S04]  /*726f0*/  LOP3.LUT R244, R244, 0x7fffffff, RZ, 0xc0, !PT ;  /* 0x7ffffffff4f47812 */ /* 0x004fc800078ec0ff */
[----:B------:R-:W-:-:S04]  /*72700*/  @P2 LOP3.LUT R244, R244, 0x80000000, RZ, 0xfc, !PT ;  /* 0x80000000f4f42812 */ /* 0x000fc800078efcff */
[----:B------:R-:W-:-:S04]  /*72710*/  LOP3.LUT R244, R244, 0xbfffffff, RZ, 0xc0, !PT ;  /* 0xbffffffff4f47812 */ /* 0x000fc800078ec0ff */
[----:B------:R-:W-:-:S04]  /*72720*/  @P1 LOP3.LUT R244, R244, 0x40000000, RZ, 0xfc, !PT ;  /* 0x40000000f4f41812 */ /* 0x000fc800078efcff */
[----:B------:R-:W-:Y:S02]  /*72730*/  LOP3.LUT R244, R244, 0xdfffffff, RZ, 0xc0, !PT ;  /* 0xdffffffff4f47812 */ /* 0x000fe400078ec0ff */
[----:B------:R-:W-:Y:S01]  /*72740*/  ISETP.LT.AND P2, PT, R10, UR6, !P6 ;  /* 0x000000060a007c0c */ /* 0x000fe2000f741270 */
[----:B------:R-:W-:Y:S01]  /*72750*/  ULDC UR6, c[0x0][0x22c] ;  /* 0x00008b0000067ab9 */ /* 0x000fe20000000800 */
[----:B------:R-:W-:Y:S02]  /*72760*/  @P0 LOP3.LUT R244, R244, 0x20000000, RZ, 0xfc, !PT ;  /* 0x20000000f4f40812 */ /* 0x000fe400078efcff */
[----:B------:R-:W-:Y:S01]  /*72770*/  ISETP.LT.AND P0, PT, R0, UR61, !P6 ;  /* 0x0000003d00007c0c */ /* 0x000fe2000f701270 */
[----:B------:R-:W-:Y:S01]  /*72780*/  ULDC UR61, c[0x0][0x22c] ;  /* 0x00008b00003d7ab9 */ /* 0x000fe20000000800 */
[----:B------:R-:W2:Y:S04]  /*72790*/  LDL.LU R0, [R1+0x148] ;  /* 0x0001480001007983 */ /* 0x000ea80000300800 */
[----:B------:R-:W2:Y:S01]  /*727a0*/  LDL.LU R10, [R1+0x144] ;  /* 0x00014400010a7983 */ /* 0x000ea20000300800 */
[----:B---3--:R-:W-:Y:S01]  /*727b0*/  ISETP.LT.AND P1, PT, R9, UR7, !P6 ;  /* 0x0000000709007c0c */ /* 0x008fe2000f721270 */
[----:B------:R-:W-:Y:S01]  /*727c0*/  ULDC UR7, c[0x0][0x22c] ;  /* 0x00008b0000077ab9 */ /* 0x000fe20000000800 */
[----:B------:R-:W-:Y:S01]  /*727d0*/  LOP3.LUT R244, R244, 0xefffffff, RZ, 0xc0, !PT ;  /* 0xeffffffff4f47812 */ /* 0x000fe200078ec0ff */
[----:B------:R-:W3:Y:S03]  /*727e0*/  LDL.LU R9, [R1+0x140] ;  /* 0x0001400001097983 */ /* 0x000ee60000300800 */
[----:B------:R-:W-:-:S04]  /*727f0*/  @P0 LOP3.LUT R244, R244, 0x10000000, RZ, 0xfc, !PT ;  /* 0x10000000f4f40812 */ /* 0x000fc800078efcff */
[----:B------:R-:W-:-:S04]  /*72800*/  LOP3.LUT R244, R244, 0xf7ffffff, RZ, 0xc0, !PT ;  /* 0xf7fffffff4f47812 */ /* 0x000fc800078ec0ff */
[----:B------:R-:W-:-:S04]  /*72810*/  @P2 LOP3.LUT R244, R244, 0x8000000, RZ, 0xfc, !PT ;  /* 0x08000000f4f42812 */ /* 0x000fc800078efcff */
[----:B------:R-:W-:-:S04]  /*72820*/  LOP3.LUT R244, R244, 0xfbffffff, RZ, 0xc0, !PT ;  /* 0xfbfffffff4f47812 */ /* 0x000fc800078ec0ff */
[----:B------:R-:W-:-:S04]  /*72830*/  @P1 LOP3.LUT R244, R244, 0x4000000, RZ, 0xfc, !PT ;  /* 0x04000000f4f41812 */ /* 0x000fc800078efcff */
[----:B------:R-:W-:Y:S02]  /*72840*/  LOP3.LUT R244, R244, 0xfdffffff, RZ, 0xc0, !PT ;  /* 0xfdfffffff4f47812 */ /* 0x000fe400078ec0ff */
[----:B----4-:R-:W-:Y:S01]  /*72850*/  ISETP.LT.AND P0, PT, R17, UR4, !P6 ;  /* 0x0000000411007c0c */ /* 0x010fe2000f701270 */
[----:B------:R-:W-:Y:S01]  /*72860*/  ULDC UR4, c[0x0][0x22c] ;  /* 0x00008b0000047ab9 */ /* 0x000fe20000000800 */
[----:B------:R-:W4:Y:S11]  /*72870*/  LDL.LU R17, [R1+0x13c] ;  /* 0x00013c0001117983 */ /* 0x000f360000300800 */
[----:B------:R-:W-:-:S02]  /*72880*/  @P0 LOP3.LUT R244, R244, 0x2000000, RZ, 0xfc, !PT ;  /* 0x02000000f4f40812 */ /* 0x000fc400078efcff */
        /* <DEDUP_REMOVED lines=8> */
[----:B------:R-:W-:Y:S02]  /*72910*/  ULDC UR7, c[0x0][0x22c] ;  /* 0x00008b0000077ab9 */ /* 0x000fe40000000800 */
[----:B------:R-:W4:Y:S02]  /*72920*/  LDL.LU R13, [R1+0x130] ;  /* 0x00013000010d7983 */ /* 0x000f240000300800 */
[----:B------:R-:W-:-:S02]  /*72930*/  @P0 LOP3.LUT R244, R244, 0x1000000, RZ, 0xfc, !PT ;  /* 0x01000000f4f40812 */ /* 0x000fc400078efcff */
        /* <DEDUP_REMOVED lines=11> */
[----:B------:R-:W2:Y:S01]  /*729f0*/  LDL.LU R0, [R1+0x128] ;  /* 0x0001280001007983 */ /* 0x000ea20000300800 */
[----:B------:R-:W-:Y:S01]  /*72a00*/  ISETP.LT.AND P2, PT, R10, UR6, !P6 ;  /* 0x000000060a007c0c */ /* 0x000fe2000f741270 */
[----:B------:R-:W-:Y:S02]  /*72a10*/  ULDC UR6, c[0x0][0x22c] ;  /* 0x00008b0000067ab9 */ /* 0x000fe40000000800 */
[----:B------:R-:W2:Y:S01]  /*72a20*/  LDL.LU R10, [R1+0x124] ;  /* 0x00012400010a7983 */ /* 0x000ea20000300800 */
[----:B------:R-:W-:Y:S02]  /*72a30*/  LOP3.LUT R244, R244, 0xffefffff, RZ, 0xc0, !PT ;  /* 0xffeffffff4f47812 */ /* 0x000fe400078ec0ff */
[----:B---3--:R-:W-:Y:S01]  /*72a40*/  ISETP.LT.AND P1, PT, R9, UR7, !P6 ;  /* 0x0000000709007c0c */ /* 0x008fe2000f721270 */
[----:B------:R-:W-:Y:S01]  /*72a50*/  ULDC UR7, c[0x0][0x22c] ;  /* 0x00008b0000077ab9 */ /* 0x000fe20000000800 */
[----:B------:R-:W3:Y:S02]  /*72a60*/  LDL.LU R9, [R1+0x120] ;  /* 0x0001200001097983 */ /* 0x000ee40000300800 */
        /* <DEDUP_REMOVED lines=25> */
[----:B------:R-:W-:Y:S02]  /*72c00*/  @P2 LOP3.LUT R244, R244, 0x8000, RZ, 0xfc, !PT ;  /* 0x00008000f4f42812 */ /* 0x000fe400078efcff */
[----:B--2---:R-:W-:Y:S01]  /*72c10*/  ISETP.LT.AND P2, PT, R10, UR6, !P6 ;  /* 0x000000060a007c0c */ /* 0x004fe2000f741270 */
[----:B------:R-:W-:Y:S01]  /*72c20*/  ULDC UR6, c[0x0][0x22c] ;  /* 0x00008b0000067ab9 */ /* 0x000fe20000000800 */
[----:B------:R-:W2:Y:S01]  /*72c30*/  LDL.LU R10, [R1+0x108] ;  /* 0x00010800010a7983 */ /* 0x000ea20000300800 */
[----:B------:R-:W-:-:S04]  /*72c40*/  LOP3.LUT R244, R244, 0xffffbfff, RZ, 0xc0, !PT ;  /* 0xffffbffff4f47812 */ /* 0x000fc800078ec0ff */
[----:B------:R-:W-:-:S04]  /*72c50*/  @P1 LOP3.LUT R244, R244, 0x4000, RZ, 0xfc, !PT ;  /* 0x00004000f4f41812 */ /* 0x000fc800078efcff */
[----:B------:R-:W-:-:S04]  /*72c60*/  LOP3.LUT R244, R244, 0xffffdfff, RZ, 0xc0, !PT ;  /* 0xffffdffff4f47812 */ /* 0x000fc800078ec0ff */
[----:B------:R-:W-:Y:S02]  /*72c70*/  @P0 LOP3.LUT R244, R244, 0x2000, RZ, 0xfc, !PT ;  /* 0x00002000f4f40812 */ /* 0x000fe400078efcff */
[----:B------:R-:W-:Y:S01]  /*72c80*/  ISETP.LT.AND P0, PT, R0, UR61, !P6 ;  /* 0x0000003d00007c0c */ /* 0x000fe2000f701270 */
[----:B------:R-:W-:Y:S01]  /*72c90*/  ULDC UR61, c[0x0][0x22c] ;  /* 0x00008b00003d7ab9 */ /* 0x000fe20000000800 */
[----:B---3--:R-:W-:Y:S01]  /*72ca0*/  ISETP.LT.AND P1, PT, R9, UR7, !P6 ;  /* 0x0000000709007c0c */ /* 0x008fe2000f721270 */
[----:B------:R-:W-:Y:S01]  /*72cb0*/  ULDC UR7, c[0x0][0x22c] ;  /* 0x00008b0000077ab9 */ /* 0x000fe20000000800 */
[----:B------:R-:W-:Y:S01]  /*72cc0*/  LOP3.LUT R244, R244, 0xffffefff, RZ, 0xc0, !PT ;  /* 0xffffeffff4f47812 */ /* 0x000fe200078ec0ff */
[----:B------:R-:W3:Y:S08]  /*72cd0*/  LDL.LU R9, [R1+0x104] ;  /* 0x0001040001097983 */ /* 0x000ef00000300800 */
        /* <DEDUP_REMOVED lines=29> */
[----:B------:R-:W-:-:S04]  /*72eb0*/  @P0 LOP3.LUT R244, R244, 0x20, RZ, 0xfc, !PT ;  /* 0x00000020f4f40812 */ /* 0x000fc800078efcff */
[----:B------:R-:W-:Y:S02]  /*72ec0*/  LOP3.LUT R244, R244, 0xffffffef, RZ, 0xc0, !PT ;  /* 0xffffffeff4f47812 */ /* 0x000fe400078ec0ff */
[----:B--2---:R-:W-:Y:S01]  /*72ed0*/  ISETP.LT.AND P0, PT, R10, UR61, !P6 ;  /* 0x0000003d0a007c0c */ /* 0x004fe2000f701270 */
[----:B------:R-:W-:-:S12]  /*72ee0*/  ULDC UR61, c[0x0][0x22c] ;  /* 0x00008b00003d7ab9 */ /* 0x000fd80000000800 */
        /* <DEDUP_REMOVED lines=80> */
[----:B------:R-:W-:Y:S01]  /*733f0*/  ULDC UR61, c[0x0][0x22c] ;  /* 0x00008b00003d7ab9 */ /* 0x000fe20000000800 */
[----:B------:R-:W2:Y:S01]  /*73400*/  LDL.LU R0, [R1+0xa8] ;  /* 0x0000a80001007983 */ /* 0x000ea20000300800 */
[----:B------:R-:W-:Y:S01]  /*73410*/  ISETP.LT.AND P2, PT, R10, UR6, !P6 ;  /* 0x000000060a007c0c */ /* 0x000fe2000f741270 */
[----:B------:R-:W-:Y:S02]  /*73420*/  ULDC UR6, c[0x0][0x22c] ;  /* 0x00008b0000067ab9 */ /* 0x000fe40000000800 */
[----:B------:R-:W2:Y:S01]  /*73430*/  LDL.LU R10, [R1+0xa4] ;  /* 0x0000a400010a7983 */ /* 0x000ea20000300800 */
[----:B---3--:R-:W-:Y:S01]  /*73440*/  ISETP.LT.AND P1, PT, R9, UR7, !P6 ;  /* 0x0000000709007c0c */ /* 0x008fe2000f721270 */
[----:B------:R-:W-:-:S02]  /*73450*/  ULDC UR7, c[0x0][0x22c] ;  /* 0x00008b0000077ab9 */ /* 0x000fc40000000800 */
        /* <DEDUP_REMOVED lines=36> */
[----:B------:R-:W-:Y:S01]  /*736a0*/  ULDC UR61, c[0x0][0x22c] ;  /* 0x00008b00003d7ab9 */ /* 0x000fe20000000800 */
[----:B---3--:R-:W-:Y:S01]  /*736b0*/  ISETP.LT.AND P1, PT, R9, UR7, !P6 ;  /* 0x0000000709007c0c */ /* 0x008fe2000f721270 */
[----:B------:R-:W-:Y:S01]  /*736c0*/  ULDC UR7, c[0x0][0x22c] ;  /* 0x00008b0000077ab9 */ /* 0x000fe20000000800 */
[----:B------:R-:W3:Y:S09]  /*736d0*/  LDL.LU R9, [R1+0x84] ;  /* 0x0000840001097983 */ /* 0x000ef20000300800 */
        /* <DEDUP_REMOVED lines=8> */
[----:B------:R-:W4:Y:S04]  /*73760*/  LDL.LU R17, [R1+0x80] ;  /* 0x0000800001117983 */ /* 0x000f280000300800 */
[----:B------:R-:W4:Y:S07]  /*73770*/  LDL.LU R0, [R1+0x78] ;  /* 0x0000780001007983 */ /* 0x000f2e0000300800 */
[----:B------:R-:W-:-:S02]  /*73780*/  @P0 LOP3.LUT R245, R245, 0x200, RZ, 0xfc, !PT ;  /* 0x00000200f5f50812 */ /* 0x000fc400078efcff */
[----:B------:R-:W-:Y:S01]  /*73790*/  ISETP.LT.AND P0, PT, R11, UR61, !P6 ;  /* 0x0000003d0b007c0c */ /* 0x000fe2000f701270 */
[----:B------:R-:W-:Y:S01]  /*737a0*/  ULDC UR61, c[0x0][0x22c] ;  /* 0x00008b00003d7ab9 */ /* 0x000fe20000000800 */
[----:B------:R-:W-:Y:S02]  /*737b0*/  LOP3.LUT R245, R245, 0xfffffeff, RZ, 0xc0, !PT ;  /* 0xfffffefff5f57812 */ /* 0x000fe400078ec0ff */
[----:B------:R-:W-:Y:S01]  /*737c0*/  ISETP.LT.AND P2, PT, R16, UR6, !P6 ;  /* 0x0000000610007c0c */ /* 0x000fe2000f741270 */
[----:B------:R-:W-:Y:S01]  /*737d0*/  ULDC UR6, c[0x0][0x22c] ;  /* 0x00008b0000067ab9 */ /* 0x000fe20000000800 */
[----:B------:R-:W4:Y:S01]  /*737e0*/  LDL.LU R16, [R1+0x74] ;  /* 0x0000740001107983 */ /* 0x000f220000300800 */
[----:B------:R-:W-:Y:S01]  /*737f0*/  ISETP.LT.AND P1, PT, R13, UR7, !P6 ;  /* 0x000000070d007c0c */ /* 0x000fe2000f721270 */
[----:B------:R-:W-:Y:S02]  /*73800*/  ULDC UR7, c[0x0][0x22c] ;  /* 0x00008b0000077ab9 */ /* 0x000fe40000000800 */
[----:B------:R-:W4:Y:S03]  /*73810*/  LDL.LU R13, [R1+0x70] ;  /* 0x00007000010d7983 */ /* 0x000f260000300800 */
        /* <DEDUP_REMOVED lines=17> */
[----:B------:R-:W2:Y:S01]  /*73930*/  LDL.LU R11, [R1+0x68] ;  /* 0x00006800010b7983 */ /* 0x000ea20000300800 */
[----:B---3--:R-:W-:Y:S01]  /*73940*/  ISETP.LT.AND P2, PT, R9, UR6, !P6 ;  /* 0x0000000609007c0c */ /* 0x008fe2000f741270 */
[----:B------:R-:W-:-:S02]  /*73950*/  ULDC UR6, c[0x0][0x22c] ;  /* 0x00008b0000067ab9 */ /* 0x000fc40000000800 */
[----:B------:R-:W3:Y:S01]  /*73960*/  LDL.LU R10, [R1+0x64] ;  /* 0x00006400010a7983 */ /* 0x000ee20000300800 */
[----:B------:R-:W-:-:S03]  /*73970*/  LOP3.LUT R245, R245, 0xfffffff7, RZ, 0xc0, !PT ;  /* 0xfffffff7f5f57812 */ /* 0x000fc600078ec0ff */
[----:B------:R-:W3:Y:S06]  /*73980*/  LDL.LU R9, [R1+0x60] ;  /* 0x0000600001097983 */ /* 0x000eec0000300800 */
        /* <DEDUP_REMOVED lines=16> */
[----:B------:R-:W-:-:S04]  /*73a90*/  ULDC UR7, c[0x0][0x22c] ;  /* 0x00008b0000077ab9 */ /* 0x000fc80000000800 */
[----:B------:R-:W-:Y:S01]  /*73aa0*/  @P0 LOP3.LUT R245, R245, 0x1, RZ, 0xfc, !PT ;  /* 0x00000001f5f50812 */ /* 0x000fe200078efcff */
[----:B------:R-:W4:Y:S01]  /*73ab0*/  LDL.LU R13, [R1+0x50] ;  /* 0x00005000010d7983 */ /* 0x000f220000300800 */
[----:B------:R-:W-:Y:S01]  /*73ac0*/  ISETP.LT.AND P0, PT, R251, UR4, !P6 ;  /* 0x00000004fb007c0c */ /* 0x000fe2000f701270 */
[----:B------:R-:W-:Y:S02]  /*73ad0*/  ULDC UR4, c[0x0][0x22c] ;  /* 0x00008b0000047ab9 */ /* 0x000fe40000000800 */
[----:B------:R-:W4:Y:S01]  /*73ae0*/  LDL.LU R251, [R1+0x4c] ;  /* 0x00004c0001fb7983 */ /* 0x000f220000300800 */
[----:B--2---:R-:W-:-:S04]  /*73af0*/  LOP3.LUT R246, R246, 0x7fffffff, RZ, 0xc0, !PT ;  /* 0x7ffffffff6f67812 */ /* 0x004fc800078ec0ff */
[----:B------:R-:W-:-:S04]  /*73b00*/  @P2 LOP3.LUT R246, R246, 0x80000000, RZ, 0xfc, !PT ;  /* 0x80000000f6f62812 */ /* 0x000fc800078efcff */
        /* <DEDUP_REMOVED lines=9> */
[----:B------:R-:W2:Y:S01]  /*73ba0*/  LDL.LU R10, [R1+0x48] ;  /* 0x00004800010a7983 */ /* 0x000ea20000300800 */
[----:B------:R-:W-:Y:S01]  /*73bb0*/  ISETP.LT.AND P1, PT, R9, UR7, !P6 ;  /* 0x0000000709007c0c */ /* 0x000fe2000f721270 */
[----:B------:R-:W-:Y:S02]  /*73bc0*/  ULDC UR7, c[0x0][0x22c] ;  /* 0x00008b0000077ab9 */ /* 0x000fe40000000800 */
[----:B------:R-:W3:Y:S04]  /*73bd0*/  LDL.LU R11, [R1+0x44] ;  /* 0x00004400010b7983 */ /* 0x000ee80000300800 */
[----:B------:R-:W-:Y:S01]  /*73be0*/  @P0 LOP3.LUT R246, R246, 0x10000000, RZ, 0xfc, !PT ;  /* 0x10000000f6f60812 */ /* 0x000fe200078efcff */
[----:B------:R-:W3:Y:S03]  /*73bf0*/  LDL.LU R9, [R1+0x40] ;  /* 0x0000400001097983 */ /* 0x000ee60000300800 */
        /* <DEDUP_REMOVED lines=16> */
[----:B------:R-:W-:-:S05]  /*73d00*/  ULDC UR7, c[0x0][0x22c] ;  /* 0x00008b0000077ab9 */ /* 0x000fca0000000800 */
[----:B------:R-:W-:Y:S01]  /*73d10*/  @P0 LOP3.LUT R246, R246, 0x1000000, RZ, 0xfc, !PT ;  /* 0x01000000f6f60812 */ /* 0x000fe200078efcff */
[----:B------:R-:W4:Y:S01]  /*73d20*/  LDL.LU R13, [R1+0x34] ;  /* 0x00003400010d7983 */ /* 0x000f220000300800 */
[----:B------:R-:W-:Y:S01]  /*73d30*/  ISETP.LT.AND P0, PT, R251, UR4, !P6 ;  /* 0x00000004fb007c0c */ /* 0x000fe2000f701270 */
[----:B------:R-:W-:Y:S02]  /*73d40*/  ULDC UR4, c[0x0][0x22c] ;  /* 0x00008b0000047ab9 */ /* 0x000fe40000000800 */
[----:B------:R-:W4:Y:S01]  /*73d50*/  LDL.LU R251, [R1+0x30] ;  /* 0x0000300001fb7983 */ /* 0x000f220000300800 */
[----:B------:R-:W-:-:S03]  /*73d60*/  LOP3.LUT R246, R246, 0xff7fffff, RZ, 0xc0, !PT ;  /* 0xff7ffffff6f67812 */ /* 0x000fc600078ec0ff */
[----:B------:R-:W4:Y:S01]  /*73d70*/  LDL.LU R0, [R1+0x2c] ;  /* 0x00002c0001007983 */ /* 0x000f220000300800 */
        /* <DEDUP_REMOVED lines=9> */
[----:B---3--:R-:W-:Y:S01]  /*73e10*/  ISETP.LT.AND P2, PT, R11, UR6, !P6 ;  /* 0x000000060b007c0c */ /* 0x008fe2000f741270 */
[----:B------:R-:W-:Y:S02]  /*73e20*/  ULDC UR6, c[0x0][0x22c] ;  /* 0x00008b0000067ab9 */ /* 0x000fe40000000800 */
[----:B------:R-:W3:Y:S01]  /*73e30*/  LDL.LU R11, [R1+0x28] ;  /* 0x00002800010b7983 */ /* 0x000ee20000300800 */
[----:B------:R-:W-:Y:S01]  /*73e40*/  ISETP.LT.AND P1, PT, R9, UR7, !P6 ;  /* 0x0000000709007c0c */ /* 0x000fe2000f721270 */
[----:B------:R-:W-:-:S02]  /*73e50*/  ULDC UR7, c[0x0][0x22c] ;  /* 0x00008b0000077ab9 */ /* 0x000fc40000000800 */
[----:B------:R-:W2:Y:S03]  /*73e60*/  LDL.LU R9, [R1+0x1dac] ;  /* 0x001dac0001097983 */ /* 0x000ea60000300800 */
        /* <DEDUP_REMOVED lines=12> */
[----:B------:R-:W2:Y:S01]  /*73f30*/  LDL.LU R16, [R1+0x1da4] ;  /* 0x001da40001107983 */ /* 0x000ea20000300800 */
[----:B------:R-:W-:Y:S01]  /*73f40*/  ISETP.LT.AND P2, PT, R13, UR6, !P6 ;  /* 0x000000060d007c0c */ /* 0x000fe2000f741270 */
[----:B------:R-:W-:Y:S02]  /*73f50*/  ULDC UR6, c[0x0][0x22c] ;  /* 0x00008b0000067ab9 */ /* 0x000fe40000000800 */
[----:B------:R-:W4:Y:S01]  /*73f60*/  LDL.LU R13, [R1+0x1da0] ;  /* 0x001da000010d7983 */ /* 0x000f220000300800 */
[----:B------:R-:W-:Y:S01]  /*73f70*/  ISETP.LT.AND P1, PT, R251, UR7, !P6 ;  /* 0x00000007fb007c0c */ /* 0x000fe2000f721270 */
[----:B------:R-:W-:Y:S02]  /*73f80*/  ULDC UR7, c[0x0][0x22c] ;  /* 0x00008b0000077ab9 */ /* 0x000fe40000000800 */
[----:B------:R-:W2:Y:S01]  /*73f90*/  LDL.LU R251, [R1+0x1d9c] ;  /* 0x001d9c0001fb7983 */ /* 0x000ea20000300800 */
[----:B------:R-:W-:-:S04]  /*73fa0*/  LOP3.LUT R246, R246, 0xfffeffff, RZ, 0xc0, !PT ;  /* 0xfffefffff6f67812 */ /* 0x000fc800078ec0ff */
[----:B------:R-:W-:-:S04]  /*73fb0*/  @P0 LOP3.LUT R246, R246, 0x10000, RZ, 0xfc, !PT ;  /* 0x00010000f6f60812 */ /* 0x000fc800078efcff */
[----:B------:R-:W-:-:S04]  /*73fc0*/  LOP3.LUT R246, R246, 0xffff7fff, RZ, 0xc0, !PT ;  /* 0xffff7ffff6f67812 */ /* 0x000fc800078ec0ff */
[----:B------:R-:W-:Y:S02]  /*73fd0*/  @P2 LOP3.LUT R246, R246, 0x8000, RZ, 0xfc, !PT ;  /* 0x00008000f6f62812 */ /* 0x000fe400078efcff */
[----:B------:R-:W-:Y:S01]  /*73fe0*/  ISETP.LT.AND P0, PT, R0, UR4, !P6 ;  /* 0x0000000400007c0c */ /* 0x000fe2000f701270 */
[----:B------:R-:W-:Y:S01]  /*73ff0*/  ULDC UR4, c[0x0][0x22c] ;  /* 0x00008b0000047ab9 */ /* 0x000fe20000000800 */
[----:B------:R-:W-:-:S04]  /*74000*/  LOP3.LUT R246, R246, 0xffffbfff, RZ, 0xc0, !PT ;  /* 0xffffbffff6f67812 */ /* 0x000fc800078ec0ff */
[----:B------:R-:W-:-:S04]  /*74010*/  @P1 LOP3.LUT R246, R246, 0x4000, RZ, 0xfc, !PT ;  /* 0x00004000f6f61812 */ /* 0x000fc800078efcff */
[----:B------:R-:W-:-:S04]  /*74020*/  LOP3.LUT R246, R246, 0xffffdfff, RZ, 0xc0, !PT ;  /* 0xffffdffff6f67812 */ /* 0x000fc800078ec0ff */
[----:B------:R-:W-:-:S04]  /*74030*/  @P0 LOP3.LUT R246, R246, 0x2000, RZ, 0xfc, !PT ;  /* 0x00002000f6f60812 */ /* 0x000fc800078efcff */
[----:B------:R-:W-:Y:S02]  /*74040*/  LOP3.LUT R246, R246, 0xffffefff, RZ, 0xc0, !PT ;  /* 0xffffeffff6f67812 */ /* 0x000fe400078ec0ff */
[----:B---3--:R-:W-:Y:S01]  /*74050*/  ISETP.LT.AND P0, PT, R11, UR61, !P6 ;  /* 0x0000003d0b007c0c */ /* 0x008fe2000f701270 */
[----:B------:R-:W-:-:S12]  /*74060*/  ULDC UR61, c[0x0][0x22c] ;  /* 0x00008b00003d7ab9 */ /* 0x000fd80000000800 */
[----:B------:R-:W-:-:S04]  /*74070*/  @P0 LOP3.LUT R246, R246, 0x1000, RZ, 0xfc, !PT ;  /* 0x00001000f6f60812 */ /* 0x000fc800078efcff */
[----:B------:R-:W-:Y:S02]  /*74080*/  LOP3.LUT R246, R246, 0xfffff7ff, RZ, 0xc0, !PT ;  /* 0xfffff7fff6f67812 */ /* 0x000fe400078ec0ff */
[----:B--2---:R-:W-:Y:S01]  /*74090*/  ISETP.LT.AND P2, PT, R251, UR6, !P6 ;  /* 0x00000006fb007c0c */ /* 0x004fe2000f741270 */
[----:B------:R-:W-:Y:S01]  /*740a0*/  ULDC UR6, c[0x0][0x22c] ;  /* 0x00008b0000067ab9 */ /* 0x000fe20000000800 */
[----:B----4-:R-:W-:Y:S01]  /*740b0*/  ISETP.LT.AND P1, PT, R13, UR7, !P6 ;  /* 0x000000070d007c0c */ /* 0x010fe2000f721270 */
[----:B------:R-:W2:Y:S01]  /*740c0*/  LDL.LU R251, [R1+0x1d98] ;  /* 0x001d980001fb7983 */ /* 0x000ea20000300800 */
[----:B------:R-:W-:Y:S01]  /*740d0*/  ISETP.LT.AND P0, PT, R16, UR4, !P6 ;  /* 0x0000000410007c0c */ /* 0x000fe2000f701270 */
[----:B------:R-:W-:Y:S01]  /*740e0*/  ULDC UR7, c[0x0][0x22c] ;  /* 0x00008b0000077ab9 */ /* 0x000fe20000000800 */
[----:B------:R-:W-:Y:S01]  /*740f0*/  ULDC UR4, c[0x0][0x22c] ;  /* 0x00008b0000047ab9 */ /* 0x000fe20000000800 */
[----:B------:R-:W3:Y:S04]  /*74100*/  LDL.LU R13, [R1+0x1d94] ;  /* 0x001d9400010d7983 */ /* 0x000ee80000300800 */
[----:B------:R-:W4:Y:S02]  /*74110*/  LDL.LU R16, [R1+0x1d90] ;  /* 0x001d900001107983 */ /* 0x000f240000300800 */
[----:B------:R-:W-:-:S04]  /*74120*/  @P2 LOP3.LUT R246, R246, 0x800, RZ, 0xfc, !PT ;  /* 0x00000800f6f62812 */ /* 0x000fc800078efcff */
[----:B------:R-:W-:-:S04]  /*74130*/  LOP3.LUT R246, R246, 0xfffffbff, RZ, 0xc0, !PT ;  /* 0xfffffbfff6f67812 */ /* 0x000fc800078ec0ff */
[----:B------:R-:W-:-:S04]  /*74140*/  @P1 LOP3.LUT R246, R246, 0x400, RZ, 0xfc, !PT ;  /* 0x00000400f6f61812 */ /* 0x000fc800078efcff */
[----:B------:R-:W-:-:S04]  /*74150*/  LOP3.LUT R246, R246, 0xfffffdff, RZ, 0xc0, !PT ;  /* 0xfffffdfff6f67812 */ /* 0x000fc800078ec0ff */
[----:B------:R-:W-:Y:S02]  /*74160*/  @P0 LOP3.LUT R246, R246, 0x200, RZ, 0xfc, !PT ;  /* 0x00000200f6f60812 */ /* 0x000fe400078efcff */
[----:B------:R-:W-:Y:S01]  /*74170*/  ISETP.LT.AND P0, PT, R17, UR61, !P6 ;  /* 0x0000003d11007c0c */ /* 0x000fe2000f701270 */
[----:B------:R-:W-:Y:S01]  /*74180*/  ULDC UR61, c[0x0][0x22c] ;  /* 0x00008b00003d7ab9 */ /* 0x000fe20000000800 */
[----:B------:R-:W-:Y:S01]  /*74190*/  LOP3.LUT R246, R246, 0xfffffeff, RZ, 0xc0, !PT ;  /* 0xfffffefff6f67812 */ /* 0x000fe200078ec0ff */
[----:B------:R-:W4:Y:S01]  /*741a0*/  LDL.LU R17, [R1+0x1d8c] ;  /* 0x001d8c0001117983 */ /* 0x000f220000300800 */
[----:B------:R-:W-:Y:S01]  /*741b0*/  ISETP.LT.AND P2, PT, R9, UR6, !P6 ;  /* 0x0000000609007c0c */ /* 0x000fe2000f741270 */
[----:B------:R-:W-:Y:S01]  /*741c0*/  ULDC UR6, c[0x0][0x22c] ;  /* 0x00008b0000067ab9 */ /* 0x000fe20000000800 */
[----:B------:R-:W-:Y:S01]  /*741d0*/  ISETP.LT.AND P1, PT, R10, UR7, !P6 ;  /* 0x000000070a007c0c */ /* 0x000fe2000f721270 */
[----:B------:R-:W4:Y:S01]  /*741e0*/  LDL.LU R9, [R1+0x1d88] ;  /* 0x001d880001097983 */ /* 0x000f220000300800 */
[----:B------:R-:W-:-:S03]  /*741f0*/  ULDC UR7, c[0x0][0x22c] ;  /* 0x00008b0000077ab9 */ /* 0x000fc60000000800 */
[----:B------:R-:W4:Y:S02]  /*74200*/  LDL.LU R10, [R1+0x1d84] ;  /* 0x001d8400010a7983 */ /* 0x000f240000300800 */
[----:B------:R-:W-:Y:S02]  /*74210*/  @P0 LOP3.LUT R246, R246, 0x100, RZ, 0xfc, !PT ;  /* 0x00000100f6f60812 */ /* 0x000fe400078efcff */
[----:B------:R-:W-:Y:S01]  /*74220*/  ISETP.LT.AND P0, PT, R247, UR4, !P6 ;  /* 0x00000004f7007c0c */ /* 0x000fe2000f701270 */
[----:B------:R-:W-:Y:S01]  /*74230*/  ULDC UR4, c[0x0][0x22c] ;  /* 0x00008b0000047ab9 */ /* 0x000fe20000000800 */
[----:B------:R-:W2:Y:S01]  /*74240*/  LDL.LU R247, [R1+0x1d80] ;  /* 0x001d800001f77983 */ /* 0x000ea20000300800 */
        /* <DEDUP_REMOVED lines=8> */
[----:B------:R-:W-:Y:S01]  /*742d0*/  ISETP.LT.AND P2, PT, R249, UR6, !P6 ;  /* 0x00000006f9007c0c */ /* 0x000fe2000f741270 */
[----:B------:R-:W-:Y:S01]  /*742e0*/  ULDC UR6, c[0x0][0x22c] ;  /* 0x00008b0000067ab9 */ /* 0x000fe20000000800 */
[----:B------:R-:W-:Y:S01]  /*742f0*/  LOP3.LUT R246, R246, 0xffffffef, RZ, 0xc0, !PT ;  /* 0xffffffeff6f67812 */ /* 0x000fe200078ec0ff */
[----:B------:R-:W3:Y:S01]  /*74300*/  LDL.LU R248, [R1+0x1d7c] ;  /* 0x001d7c0001f87983 */ /* 0x000ee20000300800 */
[----:B------:R-:W-:Y:S01]  /*74310*/  ISETP.LT.AND P1, PT, R250, UR7, !P6 ;  /* 0x00000007fa007c0c */ /* 0x000fe2000f721270 */
[----:B------:R-:W-:Y:S02]  /*74320*/  ULDC UR7, c[0x0][0x22c] ;  /* 0x00008b0000077ab9 */ /* 0x000fe40000000800 */
[----:B------:R-:W4:Y:S04]  /*74330*/  LDL.LU R249, [R1+0x1d78] ;  /* 0x001d780001f97983 */ /* 0x000f280000300800 */
[----:B------:R-:W-:Y:S01]  /*74340*/  @P0 LOP3.LUT R246, R246, 0x10, RZ, 0xfc, !PT ;  /* 0x00000010f6f60812 */ /* 0x000fe200078efcff */
[----:B------:R-:W4:Y:S03]  /*74350*/  LDL.LU R250, [R1+0x1d74] ;  /* 0x001d740001fa7983 */ /* 0x000f260000300800 */
[----:B------:R-:W-:Y:S01]  /*74360*/  LOP3.LUT R246, R246, 0xfffffff7, RZ, 0xc0, !PT ;  /* 0xfffffff7f6f67812 */ /* 0x000fe200078ec0ff */
[----:B------:R-:W4:Y:S03]  /*74370*/  LDL.LU R11, [R1+0x848] ;  /* 0x00084800010b7983 */ /* 0x000f260000300800 */
[----:B------:R-:W-:-:S02]  /*74380*/  @P2 LOP3.LUT R246, R246, 0x8, RZ, 0xfc, !PT ;  /* 0x00000008f6f62812 */ /* 0x000fc400078efcff */
[----:B------:R-:W-:Y:S01]  /*74390*/  ISETP.LT.AND P0, PT, R18, UR4, !P6 ;  /* 0x0000000412007c0c */ /* 0x000fe2000f701270 */
[----:B------:R-:W-:Y:S01]  /*743a0*/  ULDC UR4, c[0x0][0x22c] ;  /* 0x00008b0000047ab9 */ /* 0x000fe20000000800 */
        /* <DEDUP_REMOVED lines=8> */
[----:B------:R-:W-:Y:S01]  /*74430*/  ISETP.LT.AND P1, PT, R21, UR7, !P6 ;  /* 0x0000000715007c0c */ /* 0x000fe2000f721270 */
[----:B------:R-:W-:Y:S01]  /*74440*/  ULDC UR7, c[0x0][0x22c] ;  /* 0x00008b0000077ab9 */ /* 0x000fe20000000800 */
[----:B------:R-:W-:-:S09]  /*74450*/  LOP3.LUT R246, R246, 0xfffffffe, RZ, 0xc0, !PT ;  /* 0xfffffffef6f67812 */ /* 0x000fd200078ec0ff */
[----:B------:R-:W-:Y:S02]  /*74460*/  @P0 LOP3.LUT R246, R246, 0x1, RZ, 0xfc, !PT ;  /* 0x00000001f6f60812 */ /* 0x000fe400078efcff */
[----:B------:R-:W-:Y:S01]  /*74470*/  ISETP.LT.AND P0, PT, R22, UR4, !P6 ;  /* 0x0000000416007c0c */ /* 0x000fe2000f701270 */
[----:B------:R-:W-:Y:S01]  /*74480*/  ULDC UR4, c[0x0][0x22c] ;  /* 0x00008b0000047ab9 */ /* 0x000fe20000000800 */
        /* <DEDUP_REMOVED lines=10> */
[----:B------:R-:W-:Y:S02]  /*74530*/  LOP3.LUT R247, R247, 0xefffffff, RZ, 0xc0, !PT ;  /* 0xeffffffff7f77812 */ /* 0x000fe400078ec0ff */
[----:B------:R-:W-:Y:S01]  /*74540*/  ISETP.LT.AND P1, PT, R25, UR7, !P6 ;  /* 0x0000000719007c0c */ /* 0x000fe2000f721270 */
[----:B------:R-:W-:-:S06]  /*74550*/  ULDC UR7, c[0x0][0x22c] ;  /* 0x00008b0000077ab9 */ /* 0x000fcc0000000800 */
        /* <DEDUP_REMOVED lines=111> */
[----:B---3--:R-:W-:-:S02]  /*74c50*/  LOP3.LUT R248, R248, 0x7fffffff, RZ, 0xc0, !PT ;  /* 0x7ffffffff8f87812 */ /* 0x008fc400078ec0ff */
[----:B------:R-:W-:-:S03]  /*74c60*/  LOP3.LUT R247, R247, 0xfffffffe, RZ, 0xc0, !PT ;  /* 0xfffffffef7f77812 */ /* 0x000fc600078ec0ff */
[----:B------:R-:W-:-:S04]  /*74c70*/  @P2 LOP3.LUT R248, R248, 0x80000000, RZ, 0xfc, !PT ;  /* 0x80000000f8f82812 */ /* 0x000fc800078efcff */
        /* <DEDUP_REMOVED lines=125> */
[----:B----4-:R-:W-:-:S02]  /*75450*/  LOP3.LUT R249, R249, 0x7fffffff, RZ, 0xc0, !PT ;  /* 0x7ffffffff9f97812 */ /* 0x010fc400078ec0ff */
        /* <DEDUP_REMOVED lines=127> */
[----:B------:R-:W-:-:S02]  /*75c50*/  LOP3.LUT R250, R250, 0x7fffffff, RZ, 0xc0, !PT ;  /* 0x7ffffffffafa7812 */ /* 0x000fc400078ec0ff */
        /* <DEDUP_REMOVED lines=38> */
[----:B------:R-:W-:Y:S02]  /*75ec0*/  @P1 LOP3.LUT R250, R250, 0x400000, RZ, 0xfc, !PT ;  /* 0x00400000fafa1812 */ /* 0x000fe400078efcff */
[----:B------:R-:W-:Y:S02]  /*75ed0*/  ISETP.LT.AND P1, PT, R127, UR61, !P6 ;  /* 0x0000003d7f007c0c */ /* 0x000fe4000f721270 */
[----:B------:R-:W-:-:S04]  /*75ee0*/  LOP3.LUT R250, R250, 0xffdfffff, RZ, 0xc0, !PT ;  /* 0xffdffffffafa7812 */ /* 0x000fc800078ec0ff */
[----:B------:R-:W-:Y:S02]  /*75ef0*/  @P0 LOP3.LUT R250, R250, 0x200000, RZ, 0xfc, !PT ;  /* 0x00200000fafa0812 */ /* 0x000fe400078efcff */
[----:B------:R-:W-:Y:S02]  /*75f00*/  ISETP.LT.AND P0, PT, R128, UR6, !P6 ;  /* 0x0000000680007c0c */ /* 0x000fe4000f701270 */
[----:B------:R-:W-:-:S04]  /*75f10*/  LOP3.LUT R250, R250, 0xffefffff, RZ, 0xc0, !PT ;  /* 0xffeffffffafa7812 */ /* 0x000fc800078ec0ff */
[----:B------:R-:W-:-:S04]  /*75f20*/  @P1 LOP3.LUT R250, R250, 0x100000, RZ, 0xfc, !PT ;  /* 0x00100000fafa1812 */ /* 0x000fc800078efcff */
[----:B------:R-:W-:Y:S02]  /*75f30*/  LOP3.LUT R250, R250, 0xfff7ffff, RZ, 0xc0, !PT ;  /* 0xfff7fffffafa7812 */ /* 0x000fe400078ec0ff */
[----:B------:R-:W-:Y:S02]  /*75f40*/  R2UR UR61, R14 ;  /* 0x000000000e3d72ca */ /* 0x000fe400000e0000 */
[----:B------:R-:W2:Y:S01]  /*75f50*/  LDL.LU R14, [R1+0x1d70] ;  /* 0x001d7000010e7983 */ /* 0x000ea20000300800 */
[----:B------:R-:W-:Y:S02]  /*75f60*/  R2UR UR6, R15 ;  /* 0x000000000f0672ca */ /* 0x000fe400000e0000 */
[----:B------:R-:W-:Y:S01]  /*75f70*/  ISETP.LT.AND P1, PT, R129, UR7, !P6 ;  /* 0x0000000781007c0c */ /* 0x000fe2000f721270 */
[----:B------:R-:W2:Y:S01]  /*75f80*/  LDL.LU R15, [R1+0x1d6c] ;  /* 0x001d6c00010f7983 */ /* 0x000ea20000300800 */
[----:B------:R-:W-:Y:S02]  /*75f90*/  @P0 LOP3.LUT R250, R250, 0x80000, RZ, 0xfc, !PT ;  /* 0x00080000fafa0812 */ /* 0x000fe400078efcff */
[----:B------:R-:W-:-:S02]  /*75fa0*/  R2UR UR7, R12 ;  /* 0x000000000c0772ca */ /* 0x000fc400000e0000 */
[----:B------:R-:W-:Y:S01]  /*75fb0*/  ISETP.LT.AND P0, PT, R130, UR4, !P6 ;  /* 0x0000000482007c0c */ /* 0x000fe2000f701270 */
[----:B------:R-:W3:Y:S01]  /*75fc0*/  LDL.LU R12, [R1+0x1d68] ;  /* 0x001d6800010c7983 */ /* 0x000ee20000300800 */
[----:B------:R-:W-:-:S03]  /*75fd0*/  R2UR UR4, R252 ;  /* 0x00000000fc0472ca */ /* 0x000fc600000e0000 */
[----:B------:R-:W4:Y:S01]  /*75fe0*/  LDL.LU R252, [R1+0x1d64] ;  /* 0x001d640001fc7983 */ /* 0x000f220000300800 */
[----:B------:R-:W-:-:S04]  /*75ff0*/  LOP3.LUT R250, R250, 0xfffbffff, RZ, 0xc0, !PT ;  /* 0xfffbfffffafa7812 */ /* 0x000fc800078ec0ff */
[----:B------:R-:W-:-:S05]  /*76000*/  @P1 LOP3.LUT R250, R250, 0x40000, RZ, 0xfc, !PT ;  /* 0x00040000fafa1812 */ /* 0x000fca00078efcff */
[----:B------:R-:W-:Y:S02]  /*76010*/  ISETP.LT.AND P1, PT, R131, UR4, !P6 ;  /* 0x0000000483007c0c */ /* 0x000fe4000f721270 */
[----:B------:R-:W-:Y:S02]  /*76020*/  R2UR UR4, R251 ;  /* 0x00000000fb0472ca */ /* 0x000fe400000e0000 */
[----:B------:R-:W2:Y:S01]  /*76030*/  LDL.LU R251, [R1+0x1d60] ;  /* 0x001d600001fb7983 */ /* 0x000ea20000300800 */
[----:B------:R-:W-:-:S04]  /*76040*/  LOP3.LUT R250, R250, 0xfffdffff, RZ, 0xc0, !PT ;  /* 0xfffdfffffafa7812 */ /* 0x000fc800078ec0ff */
[----:B------:R-:W-:Y:S02]  /*76050*/  @P0 LOP3.LUT R250, R250, 0x20000, RZ, 0xfc, !PT ;  /* 0x00020000fafa0812 */ /* 0x000fe400078efcff */
[----:B------:R-:W-:Y:S02]  /*76060*/  ISETP.LT.AND P0, PT, R132, UR7, !P6 ;  /* 0x0000000784007c0c */ /* 0x000fe4000f701270 */
[----:B------:R-:W-:-:S04]  /*76070*/  LOP3.LUT R250, R250, 0xfffeffff, RZ, 0xc0, !PT ;  /* 0xfffefffffafa7812 */ /* 0x000fc800078ec0ff */
[----:B------:R-:W-:Y:S02]  /*76080*/  @P1 LOP3.LUT R250, R250, 0x10000, RZ, 0xfc, !PT ;  /* 0x00010000fafa1812 */ /* 0x000fe400078efcff */
[----:B------:R-:W-:Y:S02]  /*76090*/  ISETP.LT.AND P1, PT, R133, UR6, !P6 ;  /* 0x0000000685007c0c */ /* 0x000fe4000f721270 */
[----:B------:R-:W-:-:S04]  /*760a0*/  LOP3.LUT R250, R250, 0xffff7fff, RZ, 0xc0, !PT ;  /* 0xffff7ffffafa7812 */ /* 0x000fc800078ec0ff */
[----:B------:R-:W-:Y:S02]  /*760b0*/  @P0 LOP3.LUT R250, R250, 0x8000, RZ, 0xfc, !PT ;  /* 0x00008000fafa0812 */ /* 0x000fe400078efcff */
[----:B------:R-:W-:Y:S01]  /*760c0*/  ISETP.LT.AND P0, PT, R134, UR61, !P6 ;  /* 0x0000003d86007c0c */ /* 0x000fe2000f701270 */
[----:B------:R-:W-:Y:S01]  /*760d0*/  ULDC UR61, c[0x0][0x22c] ;  /* 0x00008b00003d7ab9 */ /* 0x000fe20000000800 */
        /* <DEDUP_REMOVED lines=60> */
[----:B----4-:R-:W-:Y:S02]  /*764a0*/  R2UR UR6, R252 ;  /* 0x00000000fc0672ca */ /* 0x010fe400000e0000 */
[----:B------:R-:W4:Y:S04]  /*764b0*/  LDL.LU R252, [R1+0x1d5c] ;  /* 0x001d5c0001fc7983 */ /* 0x000f280000300800 */
[----:B------:R-:W3:Y:S04]  /*764c0*/  LDL.LU R32, [R1+0x82c] ;  /* 0x00082c0001207983 */ /* 0x000ee80000300800 */
[----:B------:R-:W3:Y:S01]  /*764d0*/  LDL.LU R20, [R1+0x840] ;  /* 0x0008400001147983 */ /* 0x000ee20000300800 */
[----:B--2---:R-:W-:-:S03]  /*764e0*/  LOP3.LUT R251, R251, 0x7fffffff, RZ, 0xc0, !PT ;  /* 0x7ffffffffbfb7812 */ /* 0x004fc600078ec0ff */
[----:B------:R-:W2:Y:S01]  /*764f0*/  LDL.LU R21, [R1+0x828] ;  /* 0x0008280001157983 */ /* 0x000ea20000300800 */
[----:B------:R-:W-:-:S03]  /*76500*/  @P0 LOP3.LUT R251, R251, 0x80000000, RZ, 0xfc, !PT ;  /* 0x80000000fbfb0812 */ /* 0x000fc600078efcff */
[----:B------:R-:W2:Y:S01]  /*76510*/  LDL.LU R18, [R1+0x838] ;  /* 0x0008380001127983 */ /* 0x000ea20000300800 */
[----:B------:R-:W-:Y:S01]  /*76520*/  ISETP.LT.AND P0, PT, R150, UR45, !P6 ;  /* 0x0000002d96007c0c */ /* 0x000fe2000f701270 */
[----:B------:R-:W-:Y:S01]  /*76530*/  ULDC UR45, c[0x0][0x22c] ;  /* 0x00008b00002d7ab9 */ /* 0x000fe20000000800 */
[----:B------:R-:W-:Y:S01]  /*76540*/  LOP3.LUT R251, R251, 0xbfffffff, RZ, 0xc0, !PT ;  /* 0xbffffffffbfb7812 */ /* 0x000fe200078ec0ff */
[----:B------:R-:W2:Y:S03]  /*76550*/  LDL.LU R24, [R1+0x478] ;  /* 0x0004780001187983 */ /* 0x000ea60000300800 */
[----:B------:R-:W-:Y:S01]  /*76560*/  @P1 LOP3.LUT R251, R251, 0x40000000, RZ, 0xfc, !PT ;  /* 0x40000000fbfb1812 */ /* 0x000fe200078efcff */
        /* <DEDUP_REMOVED lines=133> */
[----:B----4-:R-:W-:-:S04]  /*76dc0*/  LOP3.LUT R252, R252, 0x7fffffff, RZ, 0xc0, !PT ;  /* 0x7ffffffffcfc7812 */ /* 0x010fc800078ec0ff */
        /* <DEDUP_REMOVED lines=85> */
[----:B------:R-:W-:Y:S02]  /*77320*/  LOP3.LUT R252, R252, 0xffffffdf, RZ, 0xc0, !PT ;  /* 0xffffffdffcfc7812 */ /* 0x000fe400078ec0ff */
[----:B------:R-:W-:Y:S02]  /*77330*/  R2UR UR7, R11 ;  /* 0x000000000b0772ca */ /* 0x000fe400000e0000 */
[----:B------:R-:W0:Y:S01]  /*77340*/  S2R R11, SR_TID.X ;  /* 0x00000000000b7919 */ /* 0x000e220000002100 */
[----:B------:R-:W-:Y:S02]  /*77350*/  @P0 LOP3.LUT R252, R252, 0x20, RZ, 0xfc, !PT ;  /* 0x00000020fcfc0812 */ /* 0x000fe400078efcff */
[----:B------:R-:W-:-:S02]  /*77360*/  ISETP.LT.AND P2, PT, R208, UR26, !P6 ;  /* 0x0000001ad0007c0c */ /* 0x000fc4000f741270 */
        /* <DEDUP_REMOVED lines=9> */
[----:B------:R-:W-:Y:S01]  /*77400*/  LOP3.LUT R252, R252, 0xfffffffd, RZ, 0xc0, !PT ;  /* 0xfffffffdfcfc7812 */ /* 0x000fe200078ec0ff */
[----:B0-----:R-:W-:-:S03]  /*77410*/  IMAD.SHL.U32 R11, R11, 0x8, RZ ;  /* 0x000000080b0b7824 */ /* 0x001fc600078e00ff */
[----:B------:R-:W-:Y:S02]  /*77420*/  @P1 LOP3.LUT R252, R252, 0x2, RZ, 0xfc, !PT ;  /* 0x00000002fcfc1812 */ /* 0x000fe400078efcff */
[----:B------:R-:W-:Y:S02]  /*77430*/  LOP3.LUT R11, R11, 0x300, RZ, 0xc0, !PT ;  /* 0x000003000b0b7812 */ /* 0x000fe400078ec0ff */
[----:B------:R-:W-:Y:S02]  /*77440*/  LOP3.LUT R252, R252, 0xfffffffe, RZ, 0xc0, !PT ;  /* 0xfffffffefcfc7812 */ /* 0x000fe400078ec0ff */
[----:B---3--:R-:W-:Y:S01]  /*77450*/  PRMT R20, R20, 0x5410, R32 ;  /* 0x0000541014147816 */ /* 0x008fe20000000020 */
[----:B------:R-:W-:Y:S01]  /*77460*/  IMAD.IADD R47, R13, 0x1, R11 ;  /* 0x000000010d2f7824 */ /* 0x000fe200078e020b */
[----:B------:R-:W-:Y:S02]  /*77470*/  @P2 LOP3.LUT R252, R252, 0x1, RZ, 0xfc, !PT ;  /* 0x00000001fcfc2812 */ /* 0x000fe400078efcff */
[----:B--2---:R-:W-:-:S02]  /*77480*/  PRMT R21, R18, 0x5410, R21 ;  /* 0x0000541012157816 */ /* 0x004fc40000000015 */
[----:B------:R-:W-:Y:S02]  /*77490*/  PRMT R22, R22, 0x5410, R24 ;  /* 0x0000541016167816 */ /* 0x000fe40000000018 */
[----:B------:R-:W-:Y:S02]  /*774a0*/  PRMT R23, R19, 0x5410, R23 ;  /* 0x0000541013177816 */ /* 0x000fe40000000017 */
[----:B------:R-:W-:Y:S02]  /*774b0*/  ISETP.LT.AND P2, PT, R214, UR32, !P6 ;  /* 0x00000020d6007c0c */ /* 0x000fe4000f741270 */
[----:B------:R-:W2:Y:S04]  /*774c0*/  LDL R214, [R1+0xe80] ;  /* 0x000e800001d67983 */ /* 0x000ea80000100800 */
[----:B------:R-:W3:Y:S04]  /*774d0*/  LDL.LU R13, [R1+0x1d58] ;  /* 0x001d5800010d7983 */ /* 0x000ee80000300800 */
[----:B------:R-:W4:Y:S04]  /*774e0*/  LDL.LU R41, [R1+0x84c] ;  /* 0x00084c0001297983 */ /* 0x000f280000300800 */
[----:B------:R0:W-:Y:S04]  /*774f0*/  STSM.16.M88.4 [R47], R20 ;  /* 0x000000142f007844 */ /* 0x0001e80000000200 */
[----:B------:R-:W4:Y:S04]  /*77500*/  LDL.LU R40, [R1+0x85c] ;  /* 0x00085c0001287983 */ /* 0x000f280000300800 */
[----:B------:R-:W2:Y:S01]  /*77510*/  LDL.LU R39, [R1+0x83c] ;  /* 0x00083c0001277983 */ /* 0x000ea20000300800 */
[----:B0-----:R-:W-:-:S03]  /*77520*/  PRMT R20, R30, 0x5410, R31 ;  /* 0x000054101e147816 */ /* 0x001fc6000000001f */
[----:B------:R-:W2:Y:S04]  /*77530*/  LDL.LU R30, [R1+0x854] ;  /* 0x00085400011e7983 */ /* 0x000ea80000300800 */
[----:B------:R-:W3:Y:S04]  /*77540*/  LDL.LU R38, [R1+0x490] ;  /* 0x0004900001267983 */ /* 0x000ee80000300800 */
[----:B------:R-:W3:Y:S01]  /*77550*/  LDL.LU R33, [R1+0x4a0] ;  /* 0x0004a00001217983 */ /* 0x000ee20000300800 */
[----:B------:R-:W-:Y:S02]  /*77560*/  PRMT R21, R0, 0x5410, R25 ;  /* 0x0000541000157816 */ /* 0x000fe40000000019 */
[----:B------:R-:W0:Y:S01]  /*77570*/  S2R R0, SR_TID.X ;  /* 0x0000000000007919 */ /* 0x000e220000002100 */
[----:B------:R-:W2:Y:S04]  /*77580*/  LDL.LU R32, [R1+0x488] ;  /* 0x0004880001207983 */ /* 0x000ea80000300800 */
[----:B------:R-:W2:Y:S04]  /*77590*/  LDL.LU R31, [R1+0x498] ;  /* 0x00049800011f7983 */ /* 0x000ea80000300800 */
[----:B------:R-:W2:Y:S04]  /*775a0*/  LDL.LU R45, [R1+0x858] ;  /* 0x00085800012d7983 */ /* 0x000ea80000300800 */
[----:B------:R-:W2:Y:S04]  /*775b0*/  LDL.LU R44, [R1+0x86c] ;  /* 0x00086c00012c7983 */ /* 0x000ea80000300800 */
[----:B------:R-:W2:Y:S04]  /*775c0*/  LDL.LU R43, [R1+0x850] ;  /* 0x00085000012b7983 */ /* 0x000ea80000300800 */
[----:B------:R-:W2:Y:S01]  /*775d0*/  LDL.LU R34, [R1+0x864] ;  /* 0x0008640001227983 */ /* 0x000ea20000300800 */
[----:B------:R-:W-:-:S03]  /*775e0*/  PRMT R22, R26, 0x5410, R29 ;  /* 0x000054101a167816 */ /* 0x000fc6000000001d */
[----:B------:R-:W2:Y:S01]  /*775f0*/  LDL.LU R42, [R1+0x49c] ;  /* 0x00049c00012a7983 */ /* 0x000ea20000300800 */
[----:B0-----:R-:W-:-:S03]  /*77600*/  LOP3.LUT R0, R0, 0x7f, RZ, 0xc0, !PT ;  /* 0x0000007f00007812 */ /* 0x001fc600078ec0ff */
[----:B------:R-:W2:Y:S01]  /*77610*/  LDL.LU R37, [R1+0x4b0] ;  /* 0x0004b00001257983 */ /* 0x000ea20000300800 */
[----:B------:R-:W-:Y:S01]  /*77620*/  LEA R0, R0, UR4, 0x4 ;  /* 0x0000000400007c11 */ /* 0x000fe2000f8e20ff */
[----:B------:R-:W-:Y:S01]  /*77630*/  BAR.SYNC.DEFER_BLOCKING 0x0 ;  /* 0x0000000000007b1d */ /* 0x000fe20000010000 */
[----:B------:R-:W-:-:S05]  /*77640*/  PRMT R23, R27, 0x5410, R28 ;  /* 0x000054101b177816 */ /* 0x000fca000000001c */
[----:B------:R-:W-:Y:S01]  /*77650*/  ULDC UR4, c[0x0][0x248] ;  /* 0x0000920000047ab9 */ /* 0x000fe20000000800 */
[----:B------:R-:W2:Y:S04]  /*77660*/  LDL.LU R36, [R1+0x494] ;  /* 0x0004940001247983 */ /* 0x000ea80000300800 */
[----:B------:R-:W2:Y:S04]  /*77670*/  LDL.LU R35, [R1+0x4a8] ;  /* 0x0004a80001237983 */ /* 0x000ea80000300800 */
[----:B------:R-:W2:Y:S04]  /*77680*/  LDL.LU R50, [R1+0x868] ;  /* 0x0008680001327983 */ /* 0x000ea80000300800 */
[----:B------:R-:W2:Y:S04]  /*77690*/  LDL.LU R49, [R1+0x87c] ;  /* 0x00087c0001317983 */ /* 0x000ea80000300800 */
[----:B------:R-:W-:Y:S01]  /*776a0*/  LDS.128 R176, [R0] ;  /* 0x0000000000b07984 */ /* 0x000fe20000000c00 */
[----:B------:R-:W-:Y:S06]  /*776b0*/  BAR.SYNC.DEFER_BLOCKING 0x0 ;  /* 0x0000000000007b1d */ /* 0x000fec0000010000 */
[----:B------:R-:W2:Y:S04]  /*776c0*/  LDL.LU R48, [R1+0x860] ;  /* 0x0008600001307983 */ /* 0x000ea80000300800 */
[----:B------:R4:W-:Y:S01]  /*776d0*/  STSM.16.M88.4 [R47], R20 ;  /* 0x000000142f007844 */ /* 0x0009e20000000200 */
[----:B------:R-:W-:Y:S06]  /*776e0*/  BAR.SYNC.DEFER_BLOCKING 0x0 ;  /* 0x0000000000007b1d */ /* 0x000fec0000010000 */
[----:B------:R-:W0:Y:S01]  /*776f0*/  LDS.128 R172, [R0] ;  /* 0x0000000000ac7984 */ /* 0x000e220000000c00 */
[----:B----4-:R-:W-:-:S02]  /*77700*/  PRMT R20, R40, 0x5410, R41 ;  /* 0x0000541028147816 */ /* 0x010fc40000000029 */
[----:B---3--:R-:W-:Y:S02]  /*77710*/  PRMT R22, R33, 0x5410, R38 ;  /* 0x0000541021167816 */ /* 0x008fe40000000026 */
[----:B------:R-:W3:Y:S04]  /*77720*/  LDL.LU R38, [R1+0x874] ;  /* 0x0008740001267983 */ /* 0x000ee80000300800 */
[----:B------:R-:W4:Y:S04]  /*77730*/  LDL.LU R46, [R1+0x4ac] ;  /* 0x0004ac00012e7983 */ /* 0x000f280000300800 */
[----:B------:R-:W4:Y:S01]  /*77740*/  LDL.LU R41, [R1+0x4c0] ;  /* 0x0004c00001297983 */ /* 0x000f220000300800 */
[----:B--2---:R-:W-:-:S02]  /*77750*/  PRMT R21, R30, 0x5410, R39 ;  /* 0x000054101e157816 */ /* 0x004fc40000000027 */
[----:B------:R-:W-:Y:S01]  /*77760*/  PRMT R23, R31, 0x5410, R32 ;  /* 0x000054101f177816 */ /* 0x000fe20000000020 */
[----:B------:R-:W-:Y:S06]  /*77770*/  BAR.SYNC.DEFER_BLOCKING 0x0 ;  /* 0x0000000000007b1d */ /* 0x000fec0000010000 */
[----:B------:R-:W2:Y:S04]  /*77780*/  LDL.LU R40, [R1+0x4a4] ;  /* 0x0004a40001287983 */ /* 0x000ea80000300800 */
[----:B------:R-:W2:Y:S04]  /*77790*/  LDL.LU R39, [R1+0x4b8] ;  /* 0x0004b80001277983 */ /* 0x000ea80000300800 */
[----:B------:R-:W2:Y:S04]  /*777a0*/  LDL.LU R55, [R1+0x878] ;  /* 0x0008780001377983 */ /* 0x000ea80000300800 */
[----:B------:R-:W2:Y:S04]  /*777b0*/  LDL.LU R53, [R1+0x88c] ;  /* 0x00088c0001357983 */ /* 0x000ea80000300800 */
[----:B------:R1:W-:Y:S01]  /*777c0*/  STSM.16.M88.4 [R47], R20 ;  /* 0x000000142f007844 */ /* 0x0003e20000000200 */
[----:B------:R-:W-:Y:S06]  /*777d0*/  BAR.SYNC.DEFER_BLOCKING 0x0 ;  /* 0x0000000000007b1d */ /* 0x000fec0000010000 */
[----:B------:R-:W2:Y:S04]  /*777e0*/  LDL.LU R52, [R1+0x870] ;  /* 0x0008700001347983 */ /* 0x000ea80000300800 */
[----:B------:R-:W0:Y:S01]  /*777f0*/  LDS.128 R168, [R0] ;  /* 0x0000000000a87984 */ /* 0x000e220000000c00 */
[----:B-1----:R-:W-:-:S02]  /*77800*/  PRMT R22, R37, 0x5410, R42 ;  /* 0x0000541025167816 */ /* 0x002fc4000000002a */
[----:B------:R-:W-:Y:S01]  /*77810*/  PRMT R20, R44, 0x5410, R45 ;  /* 0x000054102c147816 */ /* 0x000fe2000000002d */
[----:B------:R-:W2:Y:S01]  /*77820*/  LDL.LU R42, [R1+0x884] ;  /* 0x00088400012a7983 */ /* 0x000ea20000300800 */
[----:B------:R-:W-:-:S03]  /*77830*/  PRMT R21, R34, 0x5410, R43 ;  /* 0x0000541022157816 */ /* 0x000fc6000000002b */
[----:B------:R-:W2:Y:S01]  /*77840*/  LDL.LU R51, [R1+0x4bc] ;  /* 0x0004bc0001337983 */ /* 0x000ea20000300800 */
[----:B------:R-:W-:Y:S01]  /*77850*/  PRMT R23, R35, 0x5410, R36 ;  /* 0x0000541023177816 */ /* 0x000fe20000000024 */
[----:B------:R-:W-:Y:S06]  /*77860*/  BAR.SYNC.DEFER_BLOCKING 0x0 ;  /* 0x0000000000007b1d */ /* 0x000fec0000010000 */
[----:B------:R-:W2:Y:S04]  /*77870*/  LDL.LU R45, [R1+0x4d0] ;  /* 0x0004d000012d7983 */ /* 0x000ea80000300800 */
[----:B------:R-:W2:Y:S04]  /*77880*/  LDL.LU R44, [R1+0x4b4] ;  /* 0x0004b400012c7983 */ /* 0x000ea80000300800 */
[----:B------:R-:W2:Y:S04]  /*77890*/  LDL.LU R43, [R1+0x4c8] ;  /* 0x0004c800012b7983 */ /* 0x000ea80000300800 */
[----:B------:R-:W2:Y:S04]  /*778a0*/  LDL.LU R58, [R1+0x888] ;  /* 0x00088800013a7983 */ /* 0x000ea80000300800 */
[----:B------:R1:W-:Y:S04]  /*778b0*/  STSM.16.M88.4 [R47], R20 ;  /* 0x000000142f007844 */ /* 0x0003e80000000200 */
[----:B------:R-:W2:Y:S04]  /*778c0*/  LDL.LU R57, [R1+0x89c] ;  /* 0x00089c0001397983 */ /* 0x000ea80000300800 */
[----:B------:R-:W2:Y:S01]  /*778d0*/  LDL.LU R56, [R1+0x880] ;  /* 0x0008800001387983 */ /* 0x000ea20000300800 */
[----:B------:R-:W-:Y:S01]  /*778e0*/  BAR.SYNC.DEFER_BLOCKING 0x0 ;  /* 0x0000000000007b1d */ /* 0x000fe20000010000 */
[----:B-1----:R-:W-:-:S05]  /*778f0*/  PRMT R20, R49, 0x5410, R50 ;  /* 0x0000541031147816 */ /* 0x002fca0000000032 */
[----:B------:R-:W1:Y:S01]  /*77900*/  LDS.128 R164, [R0] ;  /* 0x0000000000a47984 */ /* 0x000e620000000c00 */
[----:B----4-:R-:W-:-:S03]  /*77910*/  PRMT R22, R41, 0x5410, R46 ;  /* 0x0000541029167816 */ /* 0x010fc6000000002e */
[----:B------:R-:W4:Y:S04]  /*77920*/  LDL.LU R46, [R1+0x894] ;  /* 0x00089400012e7983 */ /* 0x000f280000300800 */
[----:B------:R-:W4:Y:S04]  /*77930*/  LDL.LU R54, [R1+0x4cc] ;  /* 0x0004cc0001367983 */ /* 0x000f280000300800 */
[----:B------:R-:W4:Y:S01]  /*77940*/  LDL.LU R50, [R1+0x4e0] ;  /* 0x0004e00001327983 */ /* 0x000f220000300800 */
[----:B---3--:R-:W-:-:S03]  /*77950*/  PRMT R21, R38, 0x5410, R48 ;  /* 0x0000541026157816 */ /* 0x008fc60000000030 */
[----:B------:R-:W3:Y:S01]  /*77960*/  LDL.LU R49, [R1+0x4c4] ;  /* 0x0004c40001317983 */ /* 0x000ee20000300800 */
[----:B--2---:R-:W-:Y:S01]  /*77970*/  PRMT R23, R39, 0x5410, R40 ;  /* 0x0000541027177816 */ /* 0x004fe20000000028 */
[----:B------:R-:W-:Y:S06]  /*77980*/  BAR.SYNC.DEFER_BLOCKING 0x0 ;  /* 0x0000000000007b1d */ /* 0x000fec0000010000 */
[----:B------:R-:W3:Y:S04]  /*77990*/  LDL.LU R48, [R1+0x4d8] ;  /* 0x0004d80001307983 */ /* 0x000ee80000300800 */
[----:B------:R-:W2:Y:S04]  /*779a0*/  LDL.LU R66, [R1+0x898] ;  /* 0x0008980001427983 */ /* 0x000ea80000300800 */
[----:B------:R-:W2:Y:S04]  /*779b0*/  LDL.LU R65, [R1+0x8ac] ;  /* 0x0008ac0001417983 */ /* 0x000ea80000300800 */
[----:B------:R-:W2:Y:S04]  /*779c0*/  LDL.LU R64, [R1+0x890] ;  /* 0x0008900001407983 */ /* 0x000ea80000300800 */
[----:B------:R0:W-:Y:S01]  /*779d0*/  STSM.16.M88.4 [R47], R20 ;  /* 0x000000142f007844 */ /* 0x0001e20000000200 */
[----:B------:R-:W-:Y:S06]  /*779e0*/  BAR.SYNC.DEFER_BLOCKING 0x0 ;  /* 0x0000000000007b1d */ /* 0x000fec0000010000 */
[----:B------:R-:W1:Y:S01]  /*779f0*/  LDS.128 R160, [R0] ;  /* 0x0000000000a07984 */ /* 0x000e620000000c00 */
[----:B0-----:R-:W-:-:S02]  /*77a00*/  PRMT R20, R53, 0x5410, R55 ;  /* 0x0000541035147816 */ /* 0x001fc40000000037 */
[----:B------:R-:W-:Y:S02]  /*77a10*/  PRMT R22, R45, 0x5410, R51 ;  /* 0x000054102d167816 */ /* 0x000fe40000000033 */
        /* <DEDUP_REMOVED lines=13> */
[----:B0-----:R-:W-:-:S05]  /*77af0*/  PRMT R20, R57, 0x5410, R58 ;  /* 0x0000541039147816 */ /* 0x001fca000000003a */
[----:B------:R-:W0:Y:S01]  /*77b00*/  LDS.128 R156, [R0] ;  /* 0x00000000009c7984 */ /* 0x000e220000000c00 */
[----:B----4-:R-:W-:Y:S02]  /*77b10*/  PRMT R21, R46, 0x5410, R56 ;  /* 0x000054102e157816 */ /* 0x010fe40000000038 */
[----:B------:R-:W-:Y:S02]  /*77b20*/  PRMT R22, R50, 0x5410, R54 ;  /* 0x0000541032167816 */ /* 0x000fe40000000036 */
[----:B------:R-:W4:Y:S04]  /*77b30*/  LDL.LU R54, [R1+0x8b4] ;  /* 0x0008b40001367983 */ /* 0x000f280000300800 */
[----:B------:R-:W4:Y:S04]  /*77b40*/  LDL.LU R59, [R1+0x4ec] ;  /* 0x0004ec00013b7983 */ /* 0x000f280000300800 */
[----:B------:R-:W4:Y:S04]  /*77b50*/  LDL.LU R58, [R1+0x500] ;  /* 0x00050000013a7983 */ /* 0x000f280000300800 */
[----:B------:R-:W4:Y:S04]  /*77b60*/  LDL.LU R57, [R1+0x4e4] ;  /* 0x0004e40001397983 */ /* 0x000f280000300800 */
[----:B------:R-:W4:Y:S01]  /*77b70*/  LDL.LU R56, [R1+0x4f8] ;  /* 0x0004f80001387983 */ /* 0x000f220000300800 */
[----:B---3--:R-:W-:Y:S01]  /*77b80*/  PRMT R23, R48, 0x5410, R49 ;  /* 0x0000541030177816 */ /* 0x008fe20000000031 */
[----:B------:R-:W-:Y:S06]  /*77b90*/  BAR.SYNC.DEFER_BLOCKING 0x0 ;  /* 0x0000000000007b1d */ /* 0x000fec0000010000 */
[----:B------:R-:W3:Y:S04]  /*77ba0*/  LDL.LU R71, [R1+0x8b8] ;  /* 0x0008b80001477983 */ /* 0x000ee80000300800 */
[----:B------:R-:W3:Y:S04]  /*77bb0*/  LDL.LU R70, [R1+0x8cc] ;  /* 0x0008cc0001467983 */ /* 0x000ee80000300800 */
[----:B------:R-:W3:Y:S04]  /*77bc0*/  LDL.LU R69, [R1+0x8b0] ;  /* 0x0008b00001457983 */ /* 0x000ee80000300800 */
[----:B------:R-:W3:Y:S04]  /*77bd0*/  LDL.LU R68, [R1+0x8c4] ;  /* 0x0008c40001447983 */ /* 0x000ee80000300800 */
[----:B------:R2:W-:Y:S01]  /*77be0*/  STSM.16.M88.4 [R47], R20 ;  /* 0x000000142f007844 */ /* 0x0005e20000000200 */
[----:B------:R-:W-:Y:S06]  /*77bf0*/  BAR.SYNC.DEFER_BLOCKING 0x0 ;  /* 0x0000000000007b1d */ /* 0x000fec0000010000 */
[----:B------:R-:W3:Y:S04]  /*77c00*/  LDL.LU R67, [R1+0x4fc] ;  /* 0x0004fc0001437983 */ /* 0x000ee80000300800 */
[----:B------:R-:W0:Y:S01]  /*77c10*/  LDS.128 R152, [R0] ;  /* 0x0000000000987984 */ /* 0x000e220000000c00 */
[----:B--2---:R-:W-:-:S02]  /*77c20*/  PRMT R20, R65, 0x5410, R66 ;  /* 0x0000541041147816 */ /* 0x004fc40000000042 */
[----:B------:R-:W-:Y:S01]  /*77c30*/  PRMT R21, R51, 0x5410, R64 ;  /* 0x0000541033157816 */ /* 0x000fe20000000040 */
[----:B------:R-:W2:Y:S04]  /*77c40*/  LDL.LU R66, [R1+0x510] ;  /* 0x0005100001427983 */ /* 0x000ea80000300800 */
[----:B------:R-:W2:Y:S01]  /*77c50*/  LDL.LU R65, [R1+0x4f4] ;  /* 0x0004f40001417983 */ /* 0x000ea20000300800 */
[----:B------:R-:W-:-:S03]  /*77c60*/  PRMT R22, R55, 0x5410, R63 ;  /* 0x0000541037167816 */ /* 0x000fc6000000003f */
[----:B------:R-:W2:Y:S04]  /*77c70*/  LDL.LU R64, [R1+0x508] ;  /* 0x0005080001407983 */ /* 0x000ea80000300800 */
[----:B------:R-:W2:Y:S01]  /*77c80*/  LDL.LU R63, [R1+0x8c8] ;  /* 0x0008c800013f7983 */ /* 0x000ea20000300800 */
[----:B------:R-:W-:Y:S01]  /*77c90*/  PRMT R23, R52, 0x5410, R53 ;  /* 0x0000541034177816 */ /* 0x000fe20000000035 */
[----:B------:R-:W-:Y:S06]  /*77ca0*/  BAR.SYNC.DEFER_BLOCKING 0x0 ;  /* 0x0000000000007b1d */ /* 0x000fec0000010000 */
[----:B------:R1:W-:Y:S02]  /*77cb0*/  STSM.16.M88.4 [R47], R20 ;  /* 0x000000142f007844 */ /* 0x0003e40000000200 */
[----:B------:R-:W-:Y:S01]  /*77cc0*/  BAR.SYNC.DEFER_BLOCKING 0x0 ;  /* 0x0000000000007b1d */ /* 0x000fe20000010000 */
[----:B-1----:R-:W-:-:S05]  /*77cd0*/  PRMT R20, R61, 0x5410, R62 ;  /* 0x000054103d147816 */ /* 0x002fca000000003e */
[----:B------:R-:W2:Y:S04]  /*77ce0*/  LDL.LU R62, [R1+0x8dc] ;  /* 0x0008dc00013e7983 */ /* 0x000ea80000300800 */
[----:B------:R-:W2:Y:S04]  /*77cf0*/  LDL.LU R61, [R1+0x8c0] ;  /* 0x0008c000013d7983 */ /* 0x000ea80000300800 */
[----:B------:R-:W1:Y:S01]  /*77d00*/  LDS.128 R148, [R0] ;  /* 0x0000000000947984 */ /* 0x000e620000000c00 */
[----:B----4-:R-:W-:-:S03]  /*77d10*/  PRMT R21, R54, 0x5410, R60 ;  /* 0x0000541036157816 */ /* 0x010fc6000000003c */
[----:B------:R-:W4:Y:S01]  /*77d20*/  LDL.LU R60, [R1+0x8d4] ;  /* 0x0008d400013c7983 */ /* 0x000f220000300800 */
[----:B------:R-:W-:-:S03]  /*77d30*/  PRMT R22, R58, 0x5410, R59 ;  /* 0x000054103a167816 */ /* 0x000fc6000000003b */
[----:B------:R-:W4:Y:S04]  /*77d40*/  LDL.LU R59, [R1+0x50c] ;  /* 0x00050c00013b7983 */ /* 0x000f280000300800 */
[----:B------:R-:W4:Y:S01]  /*77d50*/  LDL.LU R58, [R1+0x520] ;  /* 0x00052000013a7983 */ /* 0x000f220000300800 */
[----:B------:R-:W-:-:S03]  /*77d60*/  PRMT R23, R56, 0x5410, R57 ;  /* 0x0000541038177816 */ /* 0x000fc60000000039 */
[----:B------:R-:W4:Y:S04]  /*77d70*/  LDL.LU R57, [R1+0x504] ;  /* 0x0005040001397983 */ /* 0x000f280000300800 */
[----:B------:R-:W4:Y:S01]  /*77d80*/  LDL.LU R56, [R1+0x518] ;  /* 0x0005180001387983 */ /* 0x000f220000300800 */
[----:B------:R-:W-:Y:S06]  /*77d90*/  BAR.SYNC.DEFER_BLOCKING 0x0 ;  /* 0x0000000000007b1d */ /* 0x000fec0000010000 */
[----:B------:R3:W-:Y:S02]  /*77da0*/  STSM.16.M88.4 [R47], R20 ;  /* 0x000000142f007844 */ /* 0x0007e40000000200 */
[----:B------:R-:W-:Y:S06]  /*77db0*/  BAR.SYNC.DEFER_BLOCKING 0x0 ;  /* 0x0000000000007b1d */ /* 0x000fec0000010000 */
[----:B------:R-:W1:Y:S01]  /*77dc0*/  LDS.128 R144, [R0] ;  /* 0x0000000000907984 */ /* 0x000e620000000c00 */
[----:B---3--:R-:W-:-:S02]  /*77dd0*/  PRMT R20, R70, 0x5410, R71 ;  /* 0x0000541046147816 */ /* 0x008fc40000000047 */
[----:B------:R-:W-:Y:S01]  /*77de0*/  PRMT R21, R68, 0x5410, R69 ;  /* 0x0000541044157816 */ /* 0x000fe20000000045 */
[----:B------:R-:W3:Y:S01]  /*77df0*/  LDL.LU R71, [R1+0x8d8] ;  /* 0x0008d80001477983 */ /* 0x000ee20000300800 */
[----:B--2---:R-:W-:-:S03]  /*77e00*/  PRMT R22, R66, 0x5410, R67 ;  /* 0x0000541042167816 */ /* 0x004fc60000000043 */
[----:B------:R-:W3:Y:S01]  /*77e10*/  LDL.LU R70, [R1+0x8ec] ;  /* 0x0008ec0001467983 */ /* 0x000ee20000300800 */
[----:B------:R-:W-:Y:S01]  /*77e20*/  PRMT R23, R64, 0x5410, R65 ;  /* 0x0000541040177816 */ /* 0x000fe20000000041 */
[----:B------:R-:W-:Y:S06]  /*77e30*/  BAR.SYNC.DEFER_BLOCKING 0x0 ;  /* 0x0000000000007b1d */ /* 0x000fec0000010000 */
[----:B------:R-:W2:Y:S04]  /*77e40*/  LDL.LU R69, [R1+0x8d0] ;  /* 0x0008d00001457983 */ /* 0x000ea80000300800 */
[----:B------:R-:W2:Y:S04]  /*77e50*/  LDL.LU R68, [R1+0x8e4] ;  /* 0x0008e40001447983 */ /* 0x000ea80000300800 */
[----:B------:R-:W2:Y:S04]  /*77e60*/  LDL.LU R67, [R1+0x51c] ;  /* 0x00051c0001437983 */ /* 0x000ea80000300800 */
[----:B------:R-:W2:Y:S04]  /*77e70*/  LDL.LU R66, [R1+0x534] ;  /* 0x0005340001427983 */ /* 0x000ea80000300800 */
[----:B------:R-:W2:Y:S04]  /*77e80*/  LDL.LU R65, [R1+0x514] ;  /* 0x0005140001417983 */ /* 0x000ea80000300800 */
[----:B------:R-:W2:Y:S04]  /*77e90*/  LDL.LU R64, [R1+0x52c] ;  /* 0x00052c0001407983 */ /* 0x000ea80000300800 */
[----:B------:R0:W-:Y:S01]  /*77ea0*/  STSM.16.M88.4 [R47], R20 ;  /* 0x000000142f007844 */ /* 0x0001e20000000200 */
[----:B------:R-:W-:Y:S01]  /*77eb0*/  BAR.SYNC.DEFER_BLOCKING 0x0 ;  /* 0x0000000000007b1d */ /* 0x000fe20000010000 */
[----:B0-----:R-:W-:-:S05]  /*77ec0*/  PRMT R20, R62, 0x5410, R63 ;  /* 0x000054103e147816 */ /* 0x001fca000000003f */
[----:B------:R-:W2:Y:S04]  /*77ed0*/  LDL.LU R63, [R1+0x8e8] ;  /* 0x0008e800013f7983 */ /* 0x000ea80000300800 */
[----:B------:R-:W2:Y:S04]  /*77ee0*/  LDL.LU R62, [R1+0x8fc] ;  /* 0x0008fc00013e7983 */ /* 0x000ea80000300800 */
[----:B------:R-:W0:Y:S01]  /*77ef0*/  LDS.128 R140, [R0] ;  /* 0x00000000008c7984 */ /* 0x000e220000000c00 */
[----:B----4-:R-:W-:-:S03]  /*77f00*/  PRMT R21, R60, 0x5410, R61 ;  /* 0x000054103c157816 */ /* 0x010fc6000000003d */
[----:B------:R-:W4:Y:S04]  /*77f10*/  LDL.LU R61, [R1+0x8e0] ;  /* 0x0008e000013d7983 */ /* 0x000f280000300800 */
        /* <DEDUP_REMOVED lines=10> */
[----:B------:R-:W0:Y:S01]  /*77fc0*/  LDS.128 R136, [R0] ;  /* 0x0000000000887984 */ /* 0x000e220000000c00 */
[----:B---3--:R-:W-:-:S03]  /*77fd0*/  PRMT R20, R70, 0x5410, R71 ;  /* 0x0000541046147816 */ /* 0x008fc60000000047 */
[----:B------:R-:W3:Y:S04]  /*77fe0*/  LDL.LU R71, [R1+0x8f8] ;  /* 0x0008f80001477983 */ /* 0x000ee80000300800 */
[----:B------:R-:W3:Y:S01]  /*77ff0*/  LDL.LU R70, [R1+0x90c] ;  /* 0x00090c0001467983 */ /* 0x000ee20000300800 */
[----:B--2---:R-:W-:-:S03]  /*78000*/  PRMT R21, R68, 0x5410, R69 ;  /* 0x0000541044157816 */ /* 0x004fc60000000045 */
[----:B------:R-:W2:Y:S04]  /*78010*/  LDL.LU R69, [R1+0x8f0] ;  /* 0x0008f00001457983 */ /* 0x000ea80000300800 */
[----:B------:R-:W2:Y:S01]  /*78020*/  LDL.LU R68, [R1+0x904] ;  /* 0x0009040001447983 */ /* 0x000ea20000300800 */
[----:B------:R-:W-:-:S03]  /*78030*/  PRMT R22, R66, 0x5410, R67 ;  /* 0x0000541042167816 */ /* 0x000fc60000000043 */
[----:B------:R-:W2:Y:S04]  /*78040*/  LDL.LU R67, [R1+0x540] ;  /* 0x0005400001437983 */ /* 0x000ea80000300800 */
[----:B------:R-:W2:Y:S01]  /*78050*/  LDL.LU R66, [R1+0x554] ;  /* 0x0005540001427983 */ /* 0x000ea20000300800 */
[----:B------:R-:W-:Y:S01]  /*78060*/  PRMT R23, R64, 0x5410, R65 ;  /* 0x0000541040177816 */ /* 0x000fe20000000041 */
[----:B------:R-:W-:Y:S06]  /*78070*/  BAR.SYNC.DEFER_BLOCKING 0x0 ;  /* 0x0000000000007b1d */ /* 0x000fec0000010000 */
[----:B------:R-:W2:Y:S04]  /*78080*/  LDL.LU R65, [R1+0x538] ;  /* 0x0005380001417983 */ /* 0x000ea80000300800 */
[----:B------:R-:W2:Y:S04]  /*78090*/  LDL.LU R64, [R1+0x54c] ;  /* 0x00054c0001407983 */ /* 0x000ea80000300800 */
[----:B------:R1:W-:Y:S01]  /*780a0*/  STSM.16.M88.4 [R47], R20 ;  /* 0x000000142f007844 */ /* 0x0003e20000000200 */
[----:B------:R-:W-:Y:S01]  /*780b0*/  BAR.SYNC.DEFER_BLOCKING 0x0 ;  /* 0x0000000000007b1d */ /* 0x000fe20000010000 */
[----:B-1----:R-:W-:-:S05]  /*780c0*/  PRMT R20, R62, 0x5410, R63 ;  /* 0x000054103e147816 */ /* 0x002fca000000003f */
[----:B------:R-:W2:Y:S04]  /*780d0*/  LDL.LU R63, [R1+0x908] ;  /* 0x00090800013f7983 */ /* 0x000ea80000300800 */
[----:B------:R-:W2:Y:S04]  /*780e0*/  LDL.LU R62, [R1+0x91c] ;  /* 0x00091c00013e7983 */ /* 0x000ea80000300800 */
[----:B------:R-:W1:Y:S01]  /*780f0*/  LDS.128 R132, [R0] ;  /* 0x0000000000847984 */ /* 0x000e620000000c00 */
        /* <DEDUP_REMOVED lines=75> */
[----:B------:R-:W-:Y:S01]  /*785b0*/  BAR.SYNC.DEFER_BLOCKING 0x0 ;  /* 0x0000000000007b1d */ /* 0x000fe20000010000 */
[----:B------:R-:W-:-:S05]  /*785c0*/  VIADD R11, R214, UR5 ;  /* 0x00000005d60b7c36 */ /* 0x000fca0008000000 */
[----:B------:R-:W-:Y:S02]  /*785d0*/  ULDC UR5, c[0x0][0x248] ;  /* 0x0000920000057ab9 */ /* 0x000fe40000000800 */
[----:B------:R-:W-:Y:S01]  /*785e0*/  VIADD R18, R11, UR5 ;  /* 0x000000050b127c36 */ /* 0x000fe20008000000 */
[----:B------:R-:W-:Y:S01]  /*785f0*/  ULDC UR5, c[0x0][0x248] ;  /* 0x0000920000057ab9 */ /* 0x000fe20000000800 */
[----:B------:R-:W1:Y:S02]  /*78600*/  LDS.128 R112, [R0] ;  /* 0x0000000000707984 */ /* 0x000e640000000c00 */
[----:B------:R-:W-:Y:S01]  /*78610*/  VIADD R19, R18, UR5 ;  /* 0x0000000512137c36 */ /* 0x000fe20008000000 */
[----:B------:R-:W-:Y:S01]  /*78620*/  ULDC UR5, c[0x0][0x248] ;  /* 0x0000920000057ab9 */ /* 0x000fe20000000800 */
[----:B---3--:R-:W-:Y:S02]  /*78630*/  PRMT R20, R70, 0x5410, R71 ;  /* 0x0000541046147816 */ /* 0x008fe40000000047 */
[----:B------:R-:W-:Y:S01]  /*78640*/  VIADD R24, R19, UR5 ;  /* 0x0000000513187c36 */ /* 0x000fe20008000000 */
[----:B------:R-:W3:Y:S01]  /*78650*/  LDL.LU R71, [R1+0x958] ;  /* 0x0009580001477983 */ /* 0x000ee20000300800 */
[----:B------:R-:W-:-:S03]  /*78660*/  ULDC UR5, c[0x0][0x248] ;  /* 0x0000920000057ab9 */ /* 0x000fc60000000800 */
[----:B------:R-:W3:Y:S01]  /*78670*/  LDL.LU R70, [R1+0x96c] ;  /* 0x00096c0001467983 */ /* 0x000ee20000300800 */
[----:B------:R-:W-:Y:S01]  /*78680*/  VIADD R25, R24, UR5 ;  /* 0x0000000518197c36 */ /* 0x000fe20008000000 */
[----:B------:R-:W-:Y:S01]  /*78690*/  ULDC UR5, c[0x0][0x248] ;  /* 0x0000920000057ab9 */ /* 0x000fe20000000800 */
[----:B--2---:R-:W-:Y:S02]  /*786a0*/  PRMT R21, R68, 0x5410, R69 ;  /* 0x0000541044157816 */ /* 0x004fe40000000045 */
[----:B------:R-:W2:Y:S04]  /*786b0*/  LDL.LU R69, [R1+0x950] ;  /* 0x0009500001457983 */ /* 0x000ea80000300800 */
[----:B------:R-:W2:Y:S01]  /*786c0*/  LDL.LU R68, [R1+0x964] ;  /* 0x0009640001447983 */ /* 0x000ea20000300800 */
[----:B------:R-:W-:-:S03]  /*786d0*/  PRMT R22, R66, 0x5410, R67 ;  /* 0x0000541042167816 */ /* 0x000fc60000000043 */
[----:B------:R-:W2:Y:S01]  /*786e0*/  LDL.LU R67, [R1+0x5a0] ;  /* 0x0005a00001437983 */ /* 0x000ea20000300800 */
[----:B------:R-:W-:Y:S01]  /*786f0*/  VIADD R26, R25, UR5 ;  /* 0x00000005191a7c36 */ /* 0x000fe20008000000 */
[----:B------:R-:W-:Y:S02]  /*78700*/  ULDC UR5, c[0x0][0x248] ;  /* 0x0000920000057ab9 */ /* 0x000fe40000000800 */
[----:B------:R-:W2:Y:S01]  /*78710*/  LDL.LU R66, [R1+0x5e0] ;  /* 0x0005e00001427983 */ /* 0x000ea20000300800 */
[----:B------:R-:W-:Y:S01]  /*78720*/  VIADD R27, R26, UR5 ;  /* 0x000000051a1b7c36 */ /* 0x000fe20008000000 */
[----:B------:R-:W-:-:S03]  /*78730*/  ULDC UR5, c[0x0][0x248] ;  /* 0x0000920000057ab9 */ /* 0x000fc60000000800 */
[----:B------:R-:W-:Y:S01]  /*78740*/  VIADD R28, R27, UR4 ;  /* 0x000000041b1c7c36 */ /* 0x000fe20008000000 */
[----:B------:R-:W-:Y:S01]  /*78750*/  ULDC UR4, c[0x0][0x248] ;  /* 0x0000920000047ab9 */ /* 0x000fe20000000800 */
[----:B------:R-:W-:Y:S01]  /*78760*/  PRMT R23, R64, 0x5410, R65 ;  /* 0x0000541040177816 */ /* 0x000fe20000000041 */
[----:B------:R-:W-:Y:S06]  /*78770*/  BAR.SYNC.DEFER_BLOCKING 0x0 ;  /* 0x0000000000007b1d */ /* 0x000fec0000010000 */
[----:B------:R-:W2:Y:S04]  /*78780*/  LDL.LU R65, [R1+0x598] ;  /* 0x0005980001417983 */ /* 0x000ea80000300800 */
[----:B------:R-:W2:Y:S04]  /*78790*/  LDL.LU R64, [R1+0x5ac] ;  /* 0x0005ac0001407983 */ /* 0x000ea80000300800 */
[----:B------:R0:W-:Y:S01]  /*787a0*/  STSM.16.M88.4 [R47], R20 ;  /* 0x000000142f007844 */ /* 0x0001e20000000200 */
[----:B------:R-:W-:Y:S01]  /*787b0*/  VIADD R29, R28, UR5 ;  /* 0x000000051c1d7c36 */ /* 0x000fe20008000000 */
[----:B------:R-:W-:Y:S01]  /*787c0*/  ULDC UR5, c[0x0][0x248] ;  /* 0x0000920000057ab9 */ /* 0x000fe20000000800 */
[----:B------:R-:W-:Y:S01]  /*787d0*/  ISETP.LT.AND P0, PT, R212, UR30, !P6 ;  /* 0x0000001ed4007c0c */ /* 0x000fe2000f701270 */
[----:B------:R-:W-:Y:S01]  /*787e0*/  BAR.SYNC.DEFER_BLOCKING 0x0 ;  /* 0x0000000000007b1d */ /* 0x000fe20000010000 */
[----:B0-----:R-:W-:-:S05]  /*787f0*/  PRMT R20, R62, 0x5410, R63 ;  /* 0x000054103e147816 */ /* 0x001fca000000003f */
[----:B------:R-:W2:Y:S04]  /*78800*/  LDL.LU R63, [R1+0x968] ;  /* 0x00096800013f7983 */ /* 0x000ea80000300800 */
[----:B------:R-:W2:Y:S01]  /*78810*/  LDL.LU R62, [R1+0x9cc] ;  /* 0x0009cc00013e7983 */ /* 0x000ea20000300800 */
[----:B------:R-:W-:Y:S01]  /*78820*/  VIADD R30, R29, UR4 ;  /* 0x000000041d1e7c36 */ /* 0x000fe20008000000 */
[----:B------:R-:W-:-:S03]  /*78830*/  ULDC UR4, c[0x0][0x248] ;  /* 0x0000920000047ab9 */ /* 0x000fc60000000800 */
[----:B------:R-:W-:Y:S01]  /*78840*/  VIADD R31, R30, UR4 ;  /* 0x000000041e1f7c36 */ /* 0x000fe20008000000 */
[----:B------:R-:W-:Y:S01]  /*78850*/  ULDC UR4, c[0x0][0x248] ;  /* 0x0000920000047ab9 */ /* 0x000fe20000000800 */
[----:B------:R-:W-:Y:S01]  /*78860*/  ISETP.LT.AND P1, PT, R213, UR31, !P6 ;  /* 0x0000001fd5007c0c */ /* 0x000fe2000f721270 */
[----:B------:R-:W0:Y:S01]  /*78870*/  LDS.128 R108, [R0] ;  /* 0x00000000006c7984 */ /* 0x000e220000000c00 */
[----:B------:R-:W-:Y:S01]  /*78880*/  VIADD R32, R31, UR4 ;  /* 0x000000041f207c36 */ /* 0x000fe20008000000 */
[----:B------:R-:W-:-:S03]  /*78890*/  ULDC UR4, c[0x0][0x248] ;  /* 0x0000920000047ab9 */ /* 0x000fc60000000800 */
        /* <DEDUP_REMOVED lines=21> */
[----:B------:R-:W-:Y:S01]  /*789f0*/  ULDC UR4, c[0x0][0x248] ;  /* 0x0000920000047ab9 */ /* 0x000fe20000000800 */
[----:B----4-:R-:W-:Y:S02]  /*78a00*/  PRMT R21, R60, 0x5410, R61 ;  /* 0x000054103c157816 */ /* 0x010fe4000000003d */
        /* <DEDUP_REMOVED lines=8> */
[----:B------:R-:W-:Y:S01]  /*78a90*/  VIADD R44, R43, UR4 ;  /* 0x000000042b2c7c36 */ /* 0x000fe20008000000 */
[----:B------:R-:W-:Y:S01]  /*78aa0*/  ULDC UR4, c[0x0][0x248] ;  /* 0x0000920000047ab9 */ /* 0x000fe20000000800 */
[----:B------:R-:W-:Y:S01]  /*78ab0*/  LOP3.LUT R7, R7, 0x7fffffff, RZ, 0xc0, !PT ;  /* 0x7fffffff07077812 */ /* 0x000fe200078ec0ff */
[----:B------:R-:W-:Y:S01]  /*78ac0*/  BAR.SYNC.DEFER_BLOCKING 0x0 ;  /* 0x0000000000007b1d */ /* 0x000fe20000010000 */
[----:B------:R-:W-:-:S04]  /*78ad0*/  VIADD R45, R44, UR5 ;  /* 0x000000052c2d7c36 */ /* 0x000fc80008000000 */
[----:B------:R-:W-:Y:S01]  /*78ae0*/  VIADD R46, R45, UR4 ;  /* 0x000000042d2e7c36 */ /* 0x000fe20008000000 */
[----:B------:R-:W-:Y:S01]  /*78af0*/  ULDC UR4, c[0x0][0x248] ;  /* 0x0000920000047ab9 */ /* 0x000fe20000000800 */
[----:B------:R-:W-:Y:S02]  /*78b00*/  ULDC UR5, c[0x0][0x248] ;  /* 0x0000920000057ab9 */ /* 0x000fe40000000800 */
[----:B------:R-:W-:Y:S01]  /*78b10*/  VIADD R48, R46, UR4 ;  /* 0x000000042e307c36 */ /* 0x000fe20008000000 */
[----:B------:R-:W-:-:S03]  /*78b20*/  ULDC UR4, c[0x0][0x248] ;  /* 0x0000920000047ab9 */ /* 0x000fc60000000800 */
[----:B------:R-:W-:Y:S01]  /*78b30*/  VIADD R49, R48, UR4 ;  /* 0x0000000430317c36 */ /* 0x000fe20008000000 */
[----:B------:R-:W-:Y:S01]  /*78b40*/  @P0 LOP3.LUT R7, R7, 0x80000000, RZ, 0xfc, !PT ;  /* 0x8000000007070812 */ /* 0x000fe200078efcff */
[----:B------:R-:W-:Y:S02]  /*78b50*/  ULDC UR4, c[0x0][0x248] ;  /* 0x0000920000047ab9 */ /* 0x000fe40000000800 */
[----:B------:R-:W-:Y:S01]  /*78b60*/  VIADD R50, R49, UR5 ;  /* 0x0000000531327c36 */ /* 0x000fe20008000000 */
[----:B------:R-:W-:Y:S01]  /*78b70*/  LOP3.LUT R7, R7, 0xbfffffff, RZ, 0xc0, !PT ;  /* 0xbfffffff07077812 */ /* 0x000fe200078ec0ff */
[----:B------:R-:W-:Y:S02]  /*78b80*/  ULDC UR5, c[0x0][0x248] ;  /* 0x0000920000057ab9 */ /* 0x000fe40000000800 */
[----:B------:R-:W-:Y:S01]  /*78b90*/  VIADD R51, R50, UR4 ;  /* 0x0000000432337c36 */ /* 0x000fe20008000000 */
[----:B------:R-:W-:Y:S01]  /*78ba0*/  ULDC UR4, c[0x0][0x248] ;  /* 0x0000920000047ab9 */ /* 0x000fe20000000800 */
[----:B------:R-:W-:-:S02]  /*78bb0*/  @P1 LOP3.LUT R7, R7, 0x40000000, RZ, 0xfc, !PT ;  /* 0x4000000007071812 */ /* 0x000fc400078efcff */
[----:B------:R-:W-:Y:S01]  /*78bc0*/  VIADD R52, R51, UR4 ;  /* 0x0000000433347c36 */ /* 0x000fe20008000000 */
[----:B------:R-:W-:Y:S01]  /*78bd0*/  ULDC UR4, c[0x0][0x248] ;  /* 0x0000920000047ab9 */ /* 0x000fe20000000800 */
[----:B------:R-:W-:Y:S02]  /*78be0*/  LOP3.LUT R7, R7, 0xdfffffff, RZ, 0xc0, !PT ;  /* 0xdfffffff07077812 */ /* 0x000fe400078ec0ff */
[----:B------:R-:W-:Y:S01]  /*78bf0*/  VIADD R55, R52, UR4 ;  /* 0x0000000434377c36 */ /* 0x000fe20008000000 */
[----:B------:R-:W-:Y:S01]  /*78c00*/  ISETP.LT.AND P0, PT, R215, UR33, !P6 ;  /* 0x00000021d7007c0c */ /* 0x000fe2000f701270 */
[----:B------:R-:W-:Y:S01]  /*78c10*/  ULDC UR4, c[0x0][0x248] ;  /* 0x0000920000047ab9 */ /* 0x000fe20000000800 */
[----:B------:R-:W-:Y:S01]  /*78c20*/  @P2 LOP3.LUT R7, R7, 0x20000000, RZ, 0xfc, !PT ;  /* 0x2000000007072812 */ /* 0x000fe200078efcff */
[----:B------:R-:W-:Y:S01]  /*78c30*/  VIADD R53, R55, UR5 ;  /* 0x0000000537357c36 */ /* 0x000fe20008000000 */
[----:B------:R-:W-:Y:S01]  /*78c40*/  ISETP.LT.AND P1, PT, R216, UR34, !P6 ;  /* 0x00000022d8007c0c */ /* 0x000fe2000f721270 */
[----:B------:R-:W-:Y:S01]  /*78c50*/  ULDC UR5, c[0x0][0x248] ;  /* 0x0000920000057ab9 */ /* 0x000fe20000000800 */
[----:B------:R-:W-:Y:S01]  /*78c60*/  LOP3.LUT R7, R7, 0xf7ffffff, RZ, 0xc0, !PT ;  /* 0xf7ffffff07077812 */ /* 0x000fe200078ec0ff */
[----:B------:R-:W-:Y:S01]  /*78c70*/  VIADD R54, R53, UR4 ;  /* 0x0000000435367c36 */ /* 0x000fe20008000000 */
[----:B------:R-:W-:-:S02]  /*78c80*/  ULDC UR4, c[0x0][0x248] ;  /* 0x0000920000047ab9 */ /* 0x000fc40000000800 */
[----:B------:R-:W-:Y:S01]  /*78c90*/  LOP3.LUT R7, R7, 0xefffffff, RZ, 0xc0, !PT ;  /* 0xefffffff07077812 */ /* 0x000fe200078ec0ff */
[----:B------:R-:W-:Y:S01]  /*78ca0*/  VIADD R181, R54, UR4 ;  /* 0x0000000436b57c36 */ /* 0x000fe20008000000 */
[----:B------:R-:W-:Y:S02]  /*78cb0*/  ULDC UR4, c[0x0][0x248] ;  /* 0x0000920000047ab9 */ /* 0x000fe40000000800 */
[----:B------:R-:W-:Y:S01]  /*78cc0*/  @P0 LOP3.LUT R7, R7, 0x10000000, RZ, 0xfc, !PT ;  /* 0x1000000007070812 */ /* 0x000fe200078efcff */
        /* <DEDUP_REMOVED lines=9> */
[----:B------:R-:W-:-:S03]  /*78d60*/  ULDC UR4, c[0x0][0x248] ;  /* 0x0000920000047ab9 */ /* 0x000fc60000000800 */
[----:B------:R-:W-:Y:S01]  /*78d70*/  VIADD R185, R182, UR4 ;  /* 0x00000004b6b97c36 */ /* 0x000fe20008000000 */
[----:B------:R-:W-:Y:S01]  /*78d80*/  ULDC UR4, c[0x0][0x248] ;  /* 0x0000920000047ab9 */ /* 0x000fe20000000800 */
[----:B------:R-:W-:Y:S02]  /*78d90*/  @P0 LOP3.LUT R7, R7, 0x4000000, RZ, 0xfc, !PT ;  /* 0x0400000007070812 */ /* 0x000fe400078efcff */
[----:B------:R-:W-:Y:S01]  /*78da0*/  ISETP.LT.AND P1, PT, R219, UR37, !P6 ;  /* 0x00000025db007c0c */ /* 0x000fe2000f721270 */
[----:B------:R-:W-:Y:S01]  /*78db0*/  VIADD R187, R185, UR4 ;  /* 0x00000004b9bb7c36 */ /* 0x000fe20008000000 */
[----:B------:R-:W-:Y:S01]  /*78dc0*/  LOP3.LUT R7, R7, 0xfdffffff, RZ, 0xc0, !PT ;  /* 0xfdffffff07077812 */ /* 0x000fe200078ec0ff */
[----:B------:R-:W-:Y:S02]  /*78dd0*/  ULDC UR4, c[0x0][0x248] ;  /* 0x0000920000047ab9 */ /* 0x000fe40000000800 */
[----:B------:R-:W-:Y:S01]  /*78de0*/  VIADD R184, R187, UR5 ;  /* 0x00000005bbb87c36 */ /* 0x000fe20008000000 */
[----:B------:R-:W-:Y:S01]  /*78df0*/  @P2 LOP3.LUT R7, R7, 0x2000000, RZ, 0xfc, !PT ;  /* 0x0200000007072812 */ /* 0x000fe200078efcff */
[----:B------:R-:W-:Y:S01]  /*78e00*/  ULDC UR5, c[0x0][0x248] ;  /* 0x0000920000057ab9 */ /* 0x000fe20000000800 */
[----:B------:R-:W-:Y:S01]  /*78e10*/  ISETP.LT.AND P0, PT, R220, UR38, !P6 ;  /* 0x00000026dc007c0c */ /* 0x000fe2000f701270 */
[----:B------:R-:W-:Y:S01]  /*78e20*/  VIADD R186, R184, UR4 ;  /* 0x00000004b8ba7c36 */ /* 0x000fe20008000000 */
[----:B------:R-:W-:Y:S01]  /*78e30*/  LOP3.LUT R7, R7, 0xfeffffff, RZ, 0xc0, !PT ;  /* 0xfeffffff07077812 */ /* 0x000fe200078ec0ff */
[----:B------:R-:W-:-:S02]  /*78e40*/  ULDC UR4, c[0x0][0x248] ;  /* 0x0000920000047ab9 */ /* 0x000fc40000000800 */
[----:B------:R-:W-:Y:S01]  /*78e50*/  VIADD R189, R186, UR4 ;  /* 0x00000004babd7c36 */ /* 0x000fe20008000000 */
[----:B------:R-:W-:Y:S01]  /*78e60*/  @P1 LOP3.LUT R7, R7, 0x1000000, RZ, 0xfc, !PT ;  /* 0x0100000007071812 */ /* 0x000fe200078efcff */
[----:B------:R-:W-:Y:S01]  /*78e70*/  ULDC UR4, c[0x0][0x248] ;  /* 0x0000920000047ab9 */ /* 0x000fe20000000800 */
        /* <DEDUP_REMOVED lines=90> */
[----:B------:R3:W-:Y:S01]  /*79420*/  STSM.16.M88.4 [R47], R20 ;  /* 0x000000142f007844 */ /* 0x0007e20000000200 */
[----:B------:R-:W-:Y:S01]  /*79430*/  ISETP.LT.AND P1, PT, R234, UR52, !P6 ;  /* 0x00000034ea007c0c */ /* 0x000fe2000f721270 */
[----:B------:R-:W-:Y:S01]  /*79440*/  VIADD R219, R217, UR4 ;  /* 0x00000004d9db7c36 */ /* 0x000fe20008000000 */
[----:B------:R-:W-:Y:S01]  /*79450*/  LOP3.LUT R7, R7, 0xfffffbff, RZ, 0xc0, !PT ;  /* 0xfffffbff07077812 */ /* 0x000fe200078ec0ff */
[----:B------:R-:W-:Y:S03]  /*79460*/  BAR.SYNC.DEFER_BLOCKING 0x0 ;  /* 0x0000000000007b1d */ /* 0x000fe60000010000 */
[----:B------:R-:W-:-:S03]  /*79470*/  @P2 LOP3.LUT R7, R7, 0x400, RZ, 0xfc, !PT ;  /* 0x0000040007072812 */ /* 0x000fc600078efcff */
[----:B------:R-:W-:Y:S01]  /*79480*/  ULDC UR4, c[0x0][0x248] ;  /* 0x0000920000047ab9 */ /* 0x000fe20000000800 */
[----:B------:R-:W-:Y:S01]  /*79490*/  ULDC UR5, c[0x0][0x248] ;  /* 0x0000920000057ab9 */ /* 0x000fe20000000800 */
[----:B------:R-:W-:Y:S01]  /*794a0*/  VIADD R221, R219, UR4 ;  /* 0x00000004dbdd7c36 */ /* 0x000fe20008000000 */
[----:B------:R-:W-:Y:S01]  /*794b0*/  ULDC UR4, c[0x0][0x248] ;  /* 0x0000920000047ab9 */ /* 0x000fe20000000800 */
[----:B------:R-:W-:Y:S02]  /*794c0*/  ISETP.LT.AND P0, PT, R235, UR53, !P6 ;  /* 0x00000035eb007c0c */ /* 0x000fe4000f701270 */
        /* <DEDUP_REMOVED lines=16> */
[----:B------:R-:W0:Y:S01]  /*795d0*/  LDS.128 R104, [R0] ;  /* 0x0000000000687984 */ /* 0x000e220000000c00 */
[----:B------:R-:W-:Y:S01]  /*795e0*/  ULDC UR4, c[0x0][0x248] ;  /* 0x0000920000047ab9 */ /* 0x000fe20000000800 */
        /* <DEDUP_REMOVED lines=13> */
[----:B------:R-:W-:Y:S01]  /*796c0*/  ULDC UR4, c[0x0][0x248] ;  /* 0x0000920000047ab9 */ /* 0x000fe20000000800 */
[----:B------:R-:W-:Y:S01]  /*796d0*/  BAR.SYNC.DEFER_BLOCKING 0x0 ;  /* 0x0000000000007b1d */ /* 0x000fe20000010000 */
[----:B------:R-:W-:Y:S01]  /*796e0*/  ISETP.LT.AND P1, PT, R241, UR59, !P6 ;  /* 0x0000003bf1007c0c */ /* 0x000fe2000f721270 */
[----:B------:R-:W-:Y:S01]  /*796f0*/  VIADD R241, R239, UR5 ;  /* 0x00000005eff17c36 */ /* 0x000fe20008000000 */
[----:B------:R-:W-:-:S02]  /*79700*/  @P0 LOP3.LUT R7, R7, 0x20, RZ, 0xfc, !PT ;  /* 0x0000002007070812 */ /* 0x000fc400078efcff */
[----:B---3--:R-:W-:Y:S02]  /*79710*/  PRMT R20, R70, 0x5410, R71 ;  /* 0x0000541046147816 */ /* 0x008fe40000000047 */
[----:B--2---:R-:W-:Y:S02]  /*79720*/  PRMT R21, R68, 0x5410, R69 ;  /* 0x0000541044157816 */ /* 0x004fe40000000045 */
[----:B------:R-:W-:Y:S02]  /*79730*/  PRMT R22, R66, 0x5410, R67 ;  /* 0x0000541042167816 */ /* 0x000fe40000000043 */
[----:B------:R-:W-:Y:S02]  /*79740*/  PRMT R23, R64, 0x5410, R65 ;  /* 0x0000541040177816 */ /* 0x000fe40000000041 */
[----:B------:R-:W-:Y:S02]  /*79750*/  ISETP.LT.AND P2, PT, R240, UR58, !P6 ;  /* 0x0000003af0007c0c */ /* 0x000fe4000f741270 */
[----:B------:R-:W-:-:S02]  /*79760*/  ISETP.LT.AND P0, PT, R242, UR60, !P6 ;  /* 0x0000003cf2007c0c */ /* 0x000fc4000f701270 */
[----:B------:R-:W-:Y:S01]  /*79770*/  ISETP.LT.AND P6, PT, R243, UR61, !P6 ;  /* 0x0000003df3007c0c */ /* 0x000fe2000f7c1270 */
[----:B------:R-:W-:Y:S01]  /*79780*/  VIADD R243, R241, UR4 ;  /* 0x00000004f1f37c36 */ /* 0x000fe20008000000 */
[----:B------:R-:W-:Y:S01]  /*79790*/  ULDC UR4, c[0x0][0x248] ;  /* 0x0000920000047ab9 */ /* 0x000fe20000000800 */
[----:B------:R4:W-:Y:S02]  /*797a0*/  STSM.16.M88.4 [R47], R20 ;  /* 0x000000142f007844 */ /* 0x0009e40000000200 */
[----:B----4-:R-:W-:Y:S01]  /*797b0*/  PRMT R23, R56, 0x5410, R57 ;  /* 0x0000541038177816 */ /* 0x010fe20000000039 */
[----:B------:R-:W-:-:S05]  /*797c0*/  VIADD R56, R243, UR4 ;  /* 0x00000004f3387c36 */ /* 0x000fca0008000000 */
[----:B------:R2:W-:Y:S01]  /*797d0*/  STL [R1+0xf4c], R56 ;  /* 0x000f4c3801007387 */ /* 0x0005e20000100800 */
[----:B------:R-:W-:Y:S02]  /*797e0*/  PRMT R20, R62, 0x5410, R63 ;  /* 0x000054103e147816 */ /* 0x000fe4000000003f */
[----:B------:R-:W-:Y:S02]  /*797f0*/  PRMT R21, R60, 0x5410, R61 ;  /* 0x000054103c157816 */ /* 0x000fe4000000003d */
[----:B------:R-:W-:Y:S01]  /*79800*/  PRMT R22, R58, 0x5410, R59 ;  /* 0x000054103a167816 */ /* 0x000fe2000000003b */
        /* <DEDUP_REMOVED lines=10> */
[----:B------:R-:W-:Y:S06]  /*798b0*/  BAR.SYNC.DEFER_BLOCKING 0x0 ;  /* 0x0000000000007b1d */ /* 0x000fec0000010000 */
[----:B------:R-:W4:Y:S04]  /*798c0*/  LDL.LU R59, [R1+0x994] ;  /* 0x00099400013b7983 */ /* 0x000f280000300800 */
[----:B------:R-:W4:Y:S04]  /*798d0*/  LDL.LU R58, [R1+0x9f4] ;  /* 0x0009f400013a7983 */ /* 0x000f280000300800 */
[----:B------:R-:W4:Y:S04]  /*798e0*/  LDL.LU R73, [R1+0x7b8] ;  /* 0x0007b80001497983 */ /* 0x000f280000300800 */
[----:B------:R-:W4:Y:S04]  /*798f0*/  LDL.LU R72, [R1+0x818] ;  /* 0x0008180001487983 */ /* 0x000f280000300800 */
[----:B------:R-:W4:Y:S04]  /*79900*/  LDL.LU R57, [R1+0x5d4] ;  /* 0x0005d40001397983 */ /* 0x000f280000300800 */
[----:B--2---:R-:W2:Y:S01]  /*79910*/  LDL.LU R56, [R1+0x7e8] ;  /* 0x0007e80001387983 */ /* 0x004ea20000300800 */
[----:B------:R-:W-:-:S03]  /*79920*/  LOP3.LUT R8, R8, 0xbfffffff, RZ, 0xc0, !PT ;  /* 0xbfffffff08087812 */ /* 0x000fc600078ec0ff */
[----:B------:R-:W-:Y:S01]  /*79930*/  STL.64 [R1+0x1fa0], R174 ;  /* 0x001fa0ae01007387 */ /* 0x000fe20000100a00 */
[----:B------:R-:W-:Y:S02]  /*79940*/  @P3 LOP3.LUT R8, R8, 0x40000000, RZ, 0xfc, !PT ;  /* 0x4000000008083812 */ /* 0x000fe400078efcff */
[----:B------:R-:W-:Y:S01]  /*79950*/  LOP3.LUT P3, RZ, R7, 0x10, RZ, 0xc0, !PT ;  /* 0x0000001007ff7812 */ /* 0x000fe2000786c0ff */
[----:B------:R-:W0:Y:S01]  /*79960*/  LDS.128 R100, [R0] ;  /* 0x0000000000647984 */ /* 0x000e220000000c00 */
[----:B------:R-:W-:-:S03]  /*79970*/  LOP3.LUT R8, R8, 0xdfffffff, RZ, 0xc0, !PT ;  /* 0xdfffffff08087812 */ /* 0x000fc600078ec0ff */
[----:B------:R-:W-:Y:S01]  /*79980*/  STL.64 [R1+0x1f80], R168 ;  /* 0x001f80a801007387 */ /* 0x000fe20000100a00 */
[----:B------:R-:W-:Y:S01]  /*79990*/  @P2 LOP3.LUT R8, R8, 0x20000000, RZ, 0xfc, !PT ;  /* 0x2000000008082812 */ /* 0x000fe200078efcff */
[----:B------:R-:W-:Y:S03]  /*799a0*/  BAR.SYNC.DEFER_BLOCKING 0x0 ;  /* 0x0000000000007b1d */ /* 0x000fe60000010000 */
[----:B------:R-:W-:Y:S02]  /*799b0*/  LOP3.LUT R8, R8, 0xefffffff, RZ, 0xc0, !PT ;  /* 0xefffffff08087812 */ /* 0x000fe400078ec0ff */
[C---:B------:R-:W-:Y:S02]  /*799c0*/  LOP3.LUT P2, RZ, R7.reuse, 0x8, RZ, 0xc0, !PT ;  /* 0x0000000807ff7812 */ /* 0x040fe4000784c0ff */
[----:B------:R-:W-:Y:S02]  /*799d0*/  @P1 LOP3.LUT R8, R8, 0x10000000, RZ, 0xfc, !PT ;  /* 0x1000000008081812 */ /* 0x000fe400078efcff */
[----:B------:R-:W-:Y:S01]  /*799e0*/  LOP3.LUT P1, RZ, R7, 0x4, RZ, 0xc0, !PT ;  /* 0x0000000407ff7812 */ /* 0x000fe2000782c0ff */
[----:B------:R-:W-:Y:S01]  /*799f0*/  STL.64 [R1+0x1f78], R170 ;  /* 0x001f78aa01007387 */ /* 0x000fe20000100a00 */
[----:B------:R-:W-:-:S03]  /*79a00*/  LOP3.LUT R8, R8, 0xf7ffffff, RZ, 0xc0, !PT ;  /* 0xf7ffffff08087812 */ /* 0x000fc600078ec0ff */
[----:B------:R-:W-:Y:S01]  /*79a10*/  STL.64 [R1+0x1f50], R164 ;  /* 0x001f50a401007387 */ /* 0x000fe20000100a00 */
        /* <DEDUP_REMOVED lines=10> */
[----:B------:R-:W-:-:S03]  /*79ac0*/  @P5 LOP3.LUT R8, R8, 0x2000000, RZ, 0xfc, !PT ;  /* 0x0200000008085812 */ /* 0x000fc600078efcff */
        /* <DEDUP_REMOVED lines=20> */
[----:B------:R3:W-:Y:S04]  /*79c10*/  STSM.16.M88.4 [R47], R20 ;  /* 0x000000142f007844 */ /* 0x0007e80000000200 */
[----:B------:R-:W-:Y:S01]  /*79c20*/  STL.64 [R1+0x1e70], R122 ;  /* 0x001e707a01007387 */ /* 0x000fe20000100a00 */
[----:B------:R-:W-:Y:S06]  /*79c30*/  BAR.SYNC.DEFER_BLOCKING 0x0 ;  /* 0x0000000000007b1d */ /* 0x000fec0000010000 */
[----:B-1----:R-:W-:Y:S04]  /*79c40*/  STL.64 [R1+0x1e68], R116 ;  /* 0x001e687401007387 */ /* 0x002fe80000100a00 */
[----:B------:R-:W-:Y:S04]  /*79c50*/  STL.64 [R1+0x1e60], R246 ;  /* 0x001e60f601007387 */ /* 0x000fe80000100a00 */
[----:B------:R-:W-:Y:S04]  /*79c60*/  STL.64 [R1+0x1e58], R118 ;  /* 0x001e587601007387 */ /* 0x000fe80000100a00 */
[----:B------:R-:W-:Y:S04]  /*79c70*/  STL.64 [R1+0x1e50], R112 ;  /* 0x001e507001007387 */ /* 0x000fe80000100a00 */
[----:B------:R-:W-:Y:S04]  /*79c80*/  STL.64 [R1+0x1e48], R114 ;  /* 0x001e487201007387 */ /* 0x000fe80000100a00 */
[----:B0-----:R-:W-:Y:S04]  /*79c90*/  STL.64 [R1+0x1e40], R108 ;  /* 0x001e406c01007387 */ /* 0x001fe80000100a00 */
[----:B------:R-:W-:Y:S04]  /*79ca0*/  STL.64 [R1+0x1e38], R110 ;  /* 0x001e386e01007387 */ /* 0x000fe80000100a00 */
[----:B------:R-:W-:Y:S04]  /*79cb0*/  STL.64 [R1+0x1e30], R104 ;  /* 0x001e306801007387 */ /* 0x000fe80000100a00 */
[----:B------:R-:W-:Y:S04]  /*79cc0*/  STL.64 [R1+0x1e28], R106 ;  /* 0x001e286a01007387 */ /* 0x000fe80000100a00 */
[----:B------:R-:W-:Y:S04]  /*79cd0*/  STL.64 [R1+0x1e10], R248 ;  /* 0x001e10f801007387 */ /* 0x000fe80000100a00 */
[----:B------:R-:W-:Y:S04]  /*79ce0*/  STL.64 [R1+0x1dc8], R250 ;  /* 0x001dc8fa01007387 */ /* 0x000fe80000100a00 */
[----:B------:R-:W-:Y:S04]  /*79cf0*/  STL.64 [R1+0x1e20], R100 ;  /* 0x001e206401007387 */ /* 0x000fe80000100a00 */
[----:B------:R-:W-:Y:S04]  /*79d00*/  STL.64 [R1+0x1e18], R102 ;  /* 0x001e186601007387 */ /* 0x000fe80000100a00 */
[----:B------:R-:W2:Y:S04]  /*79d10*/  LDL.LU R71, [R1+0x9bc] ;  /* 0x0009bc0001477983 */ /* 0x000ea80000300800 */
[----:B------:R-:W2:Y:S04]  /*79d20*/  LDL.LU R70, [R1+0xa1c] ;  /* 0x000a1c0001467983 */ /* 0x000ea80000300800 */
[----:B------:R-:W2:Y:S04]  /*79d30*/  LDL.LU R69, [R1+0x990] ;  /* 0x0009900001457983 */ /* 0x000ea80000300800 */
[----:B------:R-:W2:Y:S04]  /*79d40*/  LDL.LU R68, [R1+0x9f0] ;  /* 0x0009f00001447983 */ /* 0x000ea80000300800 */
[----:B------:R-:W2:Y:S04]  /*79d50*/  LDL.LU R65, [R1+0x7b4] ;  /* 0x0007b40001417983 */ /* 0x000ea80000300800 */
[----:B------:R-:W2:Y:S04]  /*79d60*/  LDL.LU R64, [R1+0x814] ;  /* 0x0008140001407983 */ /* 0x000ea80000300800 */
[----:B------:R-:W0:Y:S01]  /*79d70*/  LDS.128 R96, [R0] ;  /* 0x0000000000607984 */ /* 0x000e220000000c00 */
[----:B---3--:R-:W-:-:S03]  /*79d80*/  PRMT R20, R62, 0x5410, R63 ;  /* 0x000054103e147816 */ /* 0x008fc6000000003f */
[----:B------:R-:W3:Y:S04]  /*79d90*/  LDL.LU R63, [R1+0x5d0] ;  /* 0x0005d000013f7983 */ /* 0x000ee80000300800 */
[----:B------:R-:W3:Y:S01]  /*79da0*/  LDL.LU R62, [R1+0x7e4] ;  /* 0x0007e400013e7983 */ /* 0x000ee20000300800 */
[----:B----4-:R-:W-:Y:S02]  /*79db0*/  PRMT R21, R76, 0x5410, R77 ;  /* 0x000054104c157816 */ /* 0x010fe4000000004d */
[----:B------:R-:W-:Y:S02]  /*79dc0*/  PRMT R22, R74, 0x5410, R75 ;  /* 0x000054104a167816 */ /* 0x000fe4000000004b */
[----:B------:R-:W-:Y:S01]  /*79dd0*/  PRMT R23, R66, 0x5410, R67 ;  /* 0x0000541042177816 */ /* 0x000fe20000000043 */
[----:B------:R-:W-:Y:S06]  /*79de0*/  BAR.SYNC.DEFER_BLOCKING 0x0 ;  /* 0x0000000000007b1d */ /* 0x000fec0000010000 */
[----:B0-----:R-:W-:Y:S04]  /*79df0*/  STL.64 [R1+0x1e08], R96 ;  /* 0x001e086001007387 */ /* 0x001fe80000100a00 */
[----:B------:R-:W-:Y:S04]  /*79e00*/  STL.64 [R1+0x1e00], R98 ;  /* 0x001e006201007387 */ /* 0x000fe80000100a00 */
[----:B------:R-:W4:Y:S04]  /*79e10*/  LDL.LU R67, [R1+0x9b8] ;  /* 0x0009b80001437983 */ /* 0x000f280000300800 */
[----:B------:R-:W4:Y:S04]  /*79e20*/  LDL.LU R66, [R1+0xa18] ;  /* 0x000a180001427983 */ /* 0x000f280000300800 */
[----:B------:R0:W-:Y:S01]  /*79e30*/  STSM.16.M88.4 [R47], R20 ;  /* 0x000000142f007844 */ /* 0x0001e20000000200 */
[----:B------:R-:W-:Y:S01]  /*79e40*/  BAR.SYNC.DEFER_BLOCKING 0x0 ;  /* 0x0000000000007b1d */ /* 0x000fe20000010000 */
[----:B0-----:R-:W-:-:S05]  /*79e50*/  PRMT R20, R60, 0x5410, R61 ;  /* 0x000054103c147816 */ /* 0x001fca000000003d */
[----:B------:R-:W4:Y:S04]  /*79e60*/  LDL.LU R61, [R1+0x98c] ;  /* 0x00098c00013d7983 */ /* 0x000f280000300800 */
[----:B------:R-:W4:Y:S01]  /*79e70*/  LDL.LU R60, [R1+0x9ec] ;  /* 0x0009ec00013c7983 */ /* 0x000f220000300800 */
[----:B------:R-:W-:-:S03]  /*79e80*/  PRMT R21, R58, 0x5410, R59 ;  /* 0x000054103a157816 */ /* 0x000fc6000000003b */
[----:B------:R-:W4:Y:S01]  /*79e90*/  LDL.LU R59, [R1+0x7b0] ;  /* 0x0007b000013b7983 */ /* 0x000f220000300800 */
[----:B--2---:R-:W-:-:S03]  /*79ea0*/  PRMT R23, R56, 0x5410, R57 ;  /* 0x0000541038177816 */ /* 0x004fc60000000039 */
[----:B------:R-:W2:Y:S04]  /*79eb0*/  LDL.LU R58, [R1+0x810] ;  /* 0x00081000013a7983 */ /* 0x000ea80000300800 */
[----:B------:R-:W2:Y:S04]  /*79ec0*/  LDL.LU R57, [R1+0x5cc] ;  /* 0x0005cc0001397983 */ /* 0x000ea80000300800 */
[----:B------:R-:W2:Y:S04]  /*79ed0*/  LDL.LU R56, [R1+0x7e0] ;  /* 0x0007e00001387983 */ /* 0x000ea80000300800 */
[----:B------:R-:W0:Y:S01]  /*79ee0*/  LDS.128 R92, [R0] ;  /* 0x00000000005c7984 */ /* 0x000e220000000c00 */
[----:B------:R-:W-:Y:S01]  /*79ef0*/  PRMT R22, R72, 0x5410, R73 ;  /* 0x0000541048167816 */ /* 0x000fe20000000049 */
[----:B------:R-:W-:Y:S06]  /*79f00*/  BAR.SYNC.DEFER_BLOCKING 0x0 ;  /* 0x0000000000007b1d */ /* 0x000fec0000010000 */
[----:B------:R1:W-:Y:S02]  /*79f10*/  STSM.16.M88.4 [R47], R20 ;  /* 0x000000142f007844 */ /* 0x0003e40000000200 */
[----:B------:R-:W-:Y:S06]  /*79f20*/  BAR.SYNC.DEFER_BLOCKING 0x0 ;  /* 0x0000000000007b1d */ /* 0x000fec0000010000 */
[----:B0-----:R-:W-:Y:S04]  /*79f30*/  STL.64 [R1+0x1df8], R92 ;  /* 0x001df85c01007387 */ /* 0x001fe80000100a00 */
[----:B------:R-:W-:Y:S04]  /*79f40*/  STL.64 [R1+0x1df0], R94 ;  /* 0x001df05e01007387 */ /* 0x000fe80000100a00 */
[----:B------:R-:W0:Y:S01]  /*79f50*/  LDS.128 R88, [R0] ;  /* 0x0000000000587984 */ /* 0x000e220000000c00 */
[----:B-1----:R-:W-:-:S03]  /*79f60*/  PRMT R22, R64, 0x5410, R65 ;  /* 0x0000541040167816 */ /* 0x002fc60000000041 */
[----:B------:R-:W2:Y:S04]  /*79f70*/  LDL.LU R65, [R1+0x9b4] ;  /* 0x0009b40001417983 */ /* 0x000ea80000300800 */
[----:B------:R-:W2:Y:S01]  /*79f80*/  LDL.LU R64, [R1+0xa14] ;  /* 0x000a140001407983 */ /* 0x000ea20000300800 */
[----:B------:R-:W-:-:S03]  /*79f90*/  PRMT R20, R70, 0x5410, R71 ;  /* 0x0000541046147816 */ /* 0x000fc60000000047 */
[----:B------:R-:W2:Y:S01]  /*79fa0*/  LDL.LU R77, [R1+0x988] ;  /* 0x00098800014d7983 */ /* 0x000ea20000300800 */
[----:B------:R-:W-:-:S03]  /*79fb0*/  PRMT R21, R68, 0x5410, R69 ;  /* 0x0000541044157816 */ /* 0x000fc60000000045 */
[----:B------:R-:W2:Y:S04]  /*79fc0*/  LDL.LU R76, [R1+0x9e8] ;  /* 0x0009e800014c7983 */ /* 0x000ea80000300800 */
[----:B------:R-:W2:Y:S04]  /*79fd0*/  LDL.LU R75, [R1+0x5fc] ;  /* 0x0005fc00014b7983 */ /* 0x000ea80000300800 */
[----:B------:R-:W2:Y:S01]  /*79fe0*/  LDL.LU R74, [R1+0x80c] ;  /* 0x00080c00014a7983 */ /* 0x000ea20000300800 */
[----:B---3--:R-:W-:Y:S01]  /*79ff0*/  PRMT R23, R62, 0x5410, R63 ;  /* 0x000054103e177816 */ /* 0x008fe2000000003f */
[----:B------:R-:W-:Y:S06]  /*7a000*/  BAR.SYNC.DEFER_BLOCKING 0x0 ;  /* 0x0000000000007b1d */ /* 0x000fec0000010000 */
[----:B------:R-:W3:Y:S04]  /*7a010*/  LDL.LU R63, [R1+0x5c8] ;  /* 0x0005c800013f7983 */ /* 0x000ee80000300800 */
[----:B------:R-:W3:Y:S04]  /*7a020*/  LDL.LU R62, [R1+0x7dc] ;  /* 0x0007dc00013e7983 */ /* 0x000ee80000300800 */
[----:B0-----:R-:W-:Y:S04]  /*7a030*/  STL.64 [R1+0x1de8], R88 ;  /* 0x001de85801007387 */ /* 0x001fe80000100a00 */
[----:B------:R-:W-:Y:S04]  /*7a040*/  STL.64 [R1+0x1de0], R90 ;  /* 0x001de05a01007387 */ /* 0x000fe80000100a00 */
[----:B------:R4:W-:Y:S01]  /*7a050*/  STSM.16.M88.4 [R47], R20 ;  /* 0x000000142f007844 */ /* 0x0009e20000000200 */
[----:B------:R-:W-:Y:S06]  /*7a060*/  BAR.SYNC.DEFER_BLOCKING 0x0 ;  /* 0x0000000000007b1d */ /* 0x000fec0000010000 */
[----:B------:R-:W0:Y:S01]  /*7a070*/  LDS.128 R84, [R0] ;  /* 0x0000000000547984 */ /* 0x000e220000000c00 */
[----:B----4-:R-:W-:-:S03]  /*7a080*/  PRMT R21, R60, 0x5410, R61 ;  /* 0x000054103c157816 */ /* 0x010fc6000000003d */
[----:B------:R-:W4:Y:S04]  /*7a090*/  LDL.LU R61, [R1+0x9b0] ;  /* 0x0009b000013d7983 */ /* 0x000f280000300800 */
[----:B------:R-:W4:Y:S01]  /*7a0a0*/  LDL.LU R60, [R1+0xa10] ;  /* 0x000a1000013c7983 */ /* 0x000f220000300800 */
[----:B--2---:R-:W-:-:S03]  /*7a0b0*/  PRMT R22, R58, 0x5410, R59 ;  /* 0x000054103a167816 */ /* 0x004fc6000000003b */
[----:B------:R-:W2:Y:S04]  /*7a0c0*/  LDL.LU R59, [R1+0x984] ;  /* 0x00098400013b7983 */ /* 0x000ea80000300800 */
[----:B------:R-:W2:Y:S01]  /*7a0d0*/  LDL.LU R58, [R1+0x9e4] ;  /* 0x0009e400013a7983 */ /* 0x000ea20000300800 */
[----:B------:R-:W-:-:S03]  /*7a0e0*/  PRMT R23, R56, 0x5410, R57 ;  /* 0x0000541038177816 */ /* 0x000fc60000000039 */
[----:B------:R-:W2:Y:S04]  /*7a0f0*/  LDL.LU R73, [R1+0x5f8] ;  /* 0x0005f80001497983 */ /* 0x000ea80000300800 */
[----:B------:R-:W2:Y:S04]  /*7a100*/  LDL.LU R72, [R1+0x808] ;  /* 0x0008080001487983 */ /* 0x000ea80000300800 */
[----:B------:R-:W2:Y:S04]  /*7a110*/  LDL.LU R57, [R1+0x5c4] ;  /* 0x0005c40001397983 */ /* 0x000ea80000300800 */
[----:B------:R-:W2:Y:S01]  /*7a120*/  LDL.LU R56, [R1+0x7d8] ;  /* 0x0007d80001387983 */ /* 0x000ea20000300800 */
[----:B------:R-:W-:Y:S01]  /*7a130*/  PRMT R20, R66, 0x5410, R67 ;  /* 0x0000541042147816 */ /* 0x000fe20000000043 */
[----:B------:R-:W-:Y:S06]  /*7a140*/  BAR.SYNC.DEFER_BLOCKING 0x0 ;  /* 0x0000000000007b1d */ /* 0x000fec0000010000 */
[----:B0-----:R-:W-:Y:S04]  /*7a150*/  STL.64 [R1+0x1dd8], R84 ;  /* 0x001dd85401007387 */ /* 0x001fe80000100a00 */
[----:B------:R-:W-:Y:S04]  /*7a160*/  STL.64 [R1+0x1dd0], R86 ;  /* 0x001dd05601007387 */ /* 0x000fe80000100a00 */
[----:B------:R-:W2:Y:S04]  /*7a170*/  LDL.LU R71, [R1+0x9ac] ;  /* 0x0009ac0001477983 */ /* 0x000ea80000300800 */
[----:B------:R-:W2:Y:S04]  /*7a180*/  LDL.LU R70, [R1+0xa0c] ;  /* 0x000a0c0001467983 */ /* 0x000ea80000300800 */
[----:B------:R0:W-:Y:S01]  /*7a190*/  STSM.16.M88.4 [R47], R20 ;  /* 0x000000142f007844 */ /* 0x0001e20000000200 */
[----:B------:R-:W-:Y:S06]  /*7a1a0*/  BAR.SYNC.DEFER_BLOCKING 0x0 ;  /* 0x0000000000007b1d */ /* 0x000fec0000010000 */
[----:B------:R-:W2:Y:S04]  /*7a1b0*/  LDL.LU R69, [R1+0x980] ;  /* 0x0009800001457983 */ /* 0x000ea80000300800 */
[----:B------:R-:W2:Y:S04]  /*7a1c0*/  LDL.LU R68, [R1+0x9e0] ;  /* 0x0009e00001447983 */ /* 0x000ea80000300800 */
[----:B------:R-:W2:Y:S04]  /*7a1d0*/  LDL.LU R67, [R1+0x5f4] ;  /* 0x0005f40001437983 */ /* 0x000ea80000300800 */
[----:B------:R-:W2:Y:S04]  /*7a1e0*/  LDL.LU R66, [R1+0x804] ;  /* 0x0008040001427983 */ /* 0x000ea80000300800 */
[----:B------:R-:W1:Y:S01]  /*7a1f0*/  LDS.128 R80, [R0] ;  /* 0x0000000000507984 */ /* 0x000e620000000c00 */
[----:B0-----:R-:W-:-:S03]  /*7a200*/  PRMT R20, R64, 0x5410, R65 ;  /* 0x0000541040147816 */ /* 0x001fc60000000041 */
[----:B------:R-:W2:Y:S04]  /*7a210*/  LDL.LU R65, [R1+0x5c0] ;  /* 0x0005c00001417983 */ /* 0x000ea80000300800 */
[----:B------:R-:W2:Y:S01]  /*7a220*/  LDL.LU R64, [R1+0x7d4] ;  /* 0x0007d40001407983 */ /* 0x000ea20000300800 */
[----:B------:R-:W-:Y:S01]  /*7a230*/  PRMT R21, R76, 0x5410, R77 ;  /* 0x000054104c157816 */ /* 0x000fe2000000004d */
[----:B------:R-:W-:Y:S01]  /*7a240*/  BAR.SYNC.DEFER_BLOCKING 0x0 ;  /* 0x0000000000007b1d */ /* 0x000fe20000010000 */
[----:B------:R-:W-:-:S05]  /*7a250*/  PRMT R22, R74, 0x5410, R75 ;  /* 0x000054104a167816 */ /* 0x000fca000000004b */
[----:B-1----:R-:W-:Y:S04]  /*7a260*/  STL.64 [R1+0x1dc0], R80 ;  /* 0x001dc05001007387 */ /* 0x002fe80000100a00 */
[----:B------:R-:W-:Y:S01]  /*7a270*/  STL.64 [R1+0x1db8], R82 ;  /* 0x001db85201007387 */ /* 0x000fe20000100a00 */
[----:B---3--:R-:W-:-:S03]  /*7a280*/  PRMT R23, R62, 0x5410, R63 ;  /* 0x000054103e177816 */ /* 0x008fc6000000003f */
[----:B------:R-:W3:Y:S04]  /*7a290*/  LDL.LU R63, [R1+0x9a8] ;  /* 0x0009a800013f7983 */ /* 0x000ee80000300800 */
[----:B------:R4:W-:Y:S04]  /*7a2a0*/  STSM.16.M88.4 [R47], R20 ;  /* 0x000000142f007844 */ /* 0x0009e80000000200 */
[----:B------:R-:W3:Y:S01]  /*7a2b0*/  LDL.LU R62, [R1+0xa08] ;  /* 0x000a0800013e7983 */ /* 0x000ee20000300800 */
        /* <DEDUP_REMOVED lines=13> */
[----:B0-----:R-:W-:Y:S04]  /*7a390*/  STL.64 [R1+0x1db0], R76 ;  /* 0x001db04c01007387 */ /* 0x001fe80000100a00 */
[----:B------:R0:W-:Y:S01]  /*7a3a0*/  STSM.16.M88.4 [R47], R20 ;  /* 0x000000142f007844 */ /* 0x0001e20000000200 */
[----:B------:R-:W-:Y:S06]  /*7a3b0*/  BAR.SYNC.DEFER_BLOCKING 0x0 ;  /* 0x0000000000007b1d */ /* 0x000fec0000010000 */
[----:B------:R-:W-:Y:S04]  /*7a3c0*/  STL.64 [R1+0x1da8], R78 ;  /* 0x001da84e01007387 */ /* 0x000fe80000100a00 */
[----:B------:R-:W2:Y:S01]  /*7a3d0*/  LDL.LU R236, [R1+0x9a4] ;  /* 0x0009a40001ec7983 */ /* 0x000ea20000300800 */
[----:B0-----:R-:W-:-:S03]  /*7a3e0*/  PRMT R22, R66, 0x5410, R67 ;  /* 0x0000541042167816 */ /* 0x001fc60000000043 */
[----:B------:R-:W2:Y:S04]  /*7a3f0*/  LDL.LU R234, [R1+0xa04] ;  /* 0x000a040001ea7983 */ /* 0x000ea80000300800 */
[----:B------:R-:W2:Y:S04]  /*7a400*/  LDL.LU R224, [R1+0x978] ;  /* 0x0009780001e07983 */ /* 0x000ea80000300800 */
[----:B------:R-:W2:Y:S04]  /*7a410*/  LDL.LU R222, [R1+0x9d8] ;  /* 0x0009d80001de7983 */ /* 0x000ea80000300800 */
[----:B------:R-:W2:Y:S04]  /*7a420*/  LDL.LU R67, [R1+0x5ec] ;  /* 0x0005ec0001437983 */ /* 0x000ea80000300800 */
[----:B------:R-:W2:Y:S04]  /*7a430*/  LDL.LU R66, [R1+0x7fc] ;  /* 0x0007fc0001427983 */ /* 0x000ea80000300800 */
[----:B------:R-:W0:Y:S01]  /*7a440*/  LDS.128 R72, [R0] ;  /* 0x0000000000487984 */ /* 0x000e220000000c00 */
[----:B------:R-:W-:-:S02]  /*7a450*/  PRMT R20, R70, 0x5410, R71 ;  /* 0x0000541046147816 */ /* 0x000fc40000000047 */
[----:B------:R-:W-:Y:S01]  /*7a460*/  PRMT R21, R68, 0x5410, R69 ;  /* 0x0000541044157816 */ /* 0x000fe20000000045 */
[----:B------:R-:W-:Y:S01]  /*7a470*/  BAR.SYNC.DEFER_BLOCKING 0x0 ;  /* 0x0000000000007b1d */ /* 0x000fe20000010000 */
[----:B------:R-:W-:-:S05]  /*7a480*/  PRMT R23, R64, 0x5410, R65 ;  /* 0x0000541040177816 */ /* 0x000fca0000000041 */
[----:B------:R-:W2:Y:S04]  /*7a490*/  LDL.LU R65, [R1+0x5b8] ;  /* 0x0005b80001417983 */ /* 0x000ea80000300800 */
[----:B------:R-:W2:Y:S04]  /*7a4a0*/  LDL.LU R64, [R1+0x7cc] ;  /* 0x0007cc0001407983 */ /* 0x000ea80000300800 */
[----:B0-----:R-:W-:Y:S04]  /*7a4b0*/  STL.64 [R1+0x1da0], R72 ;  /* 0x001da04801007387 */ /* 0x001fe80000100a00 */
[----:B------:R-:W-:Y:S04]  /*7a4c0*/  STL.64 [R1+0x1d98], R74 ;  /* 0x001d984a01007387 */ /* 0x000fe80000100a00 */
[----:B------:R-:W2:Y:S04]  /*7a4d0*/  LDL.LU R232, [R1+0x9a0] ;  /* 0x0009a00001e87983 */ /* 0x000ea80000300800 */
[----:B------:R-:W2:Y:S04]  /*7a4e0*/  LDL.LU R230, [R1+0xa00] ;  /* 0x000a000001e67983 */ /* 0x000ea80000300800 */
[----:B------:R3:W-:Y:S04]  /*7a4f0*/  STSM.16.M88.4 [R47], R20 ;  /* 0x000000142f007844 */ /* 0x0007e80000000200 */
[----:B------:R-:W2:Y:S04]  /*7a500*/  LDL.LU R220, [R1+0x974] ;  /* 0x0009740001dc7983 */ /* 0x000ea80000300800 */
[----:B------:R-:W2:Y:S01]  /*7a510*/  LDL.LU R218, [R1+0x9d4] ;  /* 0x0009d40001da7983 */ /* 0x000ea20000300800 */
[----:B------:R-:W-:Y:S01]  /*7a520*/  BAR.SYNC.DEFER_BLOCKING 0x0 ;  /* 0x0000000000007b1d */ /* 0x000fe20000010000 */
[----:B---3--:R-:W-:-:S05]  /*7a530*/  PRMT R20, R62, 0x5410, R63 ;  /* 0x000054103e147816 */ /* 0x008fca000000003f */
[----:B------:R-:W3:Y:S04]  /*7a540*/  LDL.LU R63, [R1+0x5e8] ;  /* 0x0005e800013f7983 */ /* 0x000ee80000300800 */
[----:B------:R-:W3:Y:S04]  /*7a550*/  LDL.LU R62, [R1+0x7f8] ;  /* 0x0007f800013e7983 */ /* 0x000ee80000300800 */
[----:B------:R-:W0:Y:S01]  /*7a560*/  LDS.128 R68, [R0] ;  /* 0x0000000000447984 */ /* 0x000e220000000c00 */
[----:B----4-:R-:W-:-:S03]  /*7a570*/  PRMT R21, R60, 0x5410, R61 ;  /* 0x000054103c157816 */ /* 0x010fc6000000003d */
[----:B------:R-:W4:Y:S04]  /*7a580*/  LDL.LU R61, [R1+0x5b4] ;  /* 0x0005b400013d7983 */ /* 0x000f280000300800 */
[----:B------:R-:W4:Y:S04]  /*7a590*/  LDL.LU R60, [R1+0x7c8] ;  /* 0x0007c800013c7983 */ /* 0x000f280000300800 */
[----:B------:R-:W4:Y:S04]  /*7a5a0*/  LDL.LU R228, [R1+0x99c] ;  /* 0x00099c0001e47983 */ /* 0x000f280000300800 */
[----:B------:R-:W4:Y:S04]  /*7a5b0*/  LDL.LU R226, [R1+0x9fc] ;  /* 0x0009fc0001e27983 */ /* 0x000f280000300800 */
[----:B------:R-:W4:Y:S04]  /*7a5c0*/  LDL.LU R216, [R1+0x970] ;  /* 0x0009700001d87983 */ /* 0x000f280000300800 */
[----:B------:R-:W4:Y:S01]  /*7a5d0*/  LDL.LU R212, [R1+0x9d0] ;  /* 0x0009d00001d47983 */ /* 0x000f220000300800 */
[----:B--2---:R-:W-:-:S02]  /*7a5e0*/  PRMT R22, R58, 0x5410, R59 ;  /* 0x000054103a167816 */ /* 0x004fc4000000003b */
[----:B------:R-:W-:Y:S01]  /*7a5f0*/  PRMT R23, R56, 0x5410, R57 ;  /* 0x0000541038177816 */ /* 0x000fe20000000039 */
[----:B------:R-:W2:Y:S04]  /*7a600*/  LDL.LU R59, [R1+0x5e4] ;  /* 0x0005e400013b7983 */ /* 0x000ea80000300800 */
[----:B------:R-:W2:Y:S04]  /*7a610*/  LDL.LU R58, [R1+0x7f4] ;  /* 0x0007f400013a7983 */ /* 0x000ea80000300800 */
[----:B------:R-:W2:Y:S04]  /*7a620*/  LDL.LU R57, [R1+0x5b0] ;  /* 0x0005b00001397983 */ /* 0x000ea80000300800 */
[----:B------:R-:W2:Y:S01]  /*7a630*/  LDL.LU R56, [R1+0x7c4] ;  /* 0x0007c40001387983 */ /* 0x000ea20000300800 */
[----:B------:R-:W-:Y:S06]  /*7a640*/  BAR.SYNC.DEFER_BLOCKING 0x0 ;  /* 0x0000000000007b1d */ /* 0x000fec0000010000 */
[----:B------:R1:W-:Y:S04]  /*7a650*/  STSM.16.M88.4 [R47], R20 ;  /* 0x000000142f007844 */ /* 0x0003e80000000200 */
[----:B0-----:R-:W-:Y:S04]  /*7a660*/  STL.64 [R1+0x1d90], R68 ;  /* 0x001d904401007387 */ /* 0x001fe80000100a00 */
[----:B------:R-:W-:Y:S01]  /*7a670*/  STL.64 [R1+0x1d88], R70 ;  /* 0x001d884601007387 */ /* 0x000fe20000100a00 */
[----:B-1----:R-:W-:-:S02]  /*7a680*/  PRMT R22, R66, 0x5410, R67 ;  /* 0x0000541042167816 */ /* 0x002fc40000000043 */
[----:B------:R-:W-:Y:S02]  /*7a690*/  PRMT R21, R222, 0x5410, R224 ;  /* 0x00005410de157816 */ /* 0x000fe400000000e0 */
[----:B------:R-:W2:Y:S01]  /*7a6a0*/  LDL.LU R224, [R1+0x600] ;  /* 0x0006000001e07983 */ /* 0x000ea20000300800 */
[----:B------:R-:W-:-:S03]  /*7a6b0*/  PRMT R20, R234, 0x5410, R236 ;  /* 0x00005410ea147816 */ /* 0x000fc600000000ec */
[----:B------:R-:W2:Y:S01]  /*7a6c0*/  LDL.LU R222, [R1+0x604] ;  /* 0x0006040001de7983 */ /* 0x000ea20000300800 */
[----:B------:R-:W-:Y:S01]  /*7a6d0*/  PRMT R23, R64, 0x5410, R65 ;  /* 0x0000541040177816 */ /* 0x000fe20000000041 */
[----:B------:R-:W-:Y:S06]  /*7a6e0*/  BAR.SYNC.DEFER_BLOCKING 0x0 ;  /* 0x0000000000007b1d */ /* 0x000fec0000010000 */
[----:B------:R-:W0:Y:S02]  /*7a6f0*/  LDS.128 R64, [R0] ;  /* 0x0000000000407984 */ /* 0x000e240000000c00 */
[----:B------:R-:W-:Y:S06]  /*7a700*/  BAR.SYNC.DEFER_BLOCKING 0x0 ;  /* 0x0000000000007b1d */ /* 0x000fec0000010000 */
[----:B------:R3:W-:Y:S04]  /*7a710*/  STSM.16.M88.4 [R47], R20 ;  /* 0x000000142f007844 */ /* 0x0007e80000000200 */
[----:B0-----:R-:W-:Y:S01]  /*7a720*/  STL.64 [R1+0x1d80], R64 ;  /* 0x001d804001007387 */ /* 0x001fe20000100a00 */
[----:B---3--:R-:W-:-:S03]  /*7a730*/  PRMT R22, R62, 0x5410, R63 ;  /* 0x000054103e167816 */ /* 0x008fc6000000003f */
[----:B------:R-:W-:Y:S01]  /*7a740*/  STL.64 [R1+0x1d78], R66 ;  /* 0x001d784201007387 */ /* 0x000fe20000100a00 */
[----:B------:R-:W-:-:S03]  /*7a750*/  PRMT R21, R218, 0x5410, R220 ;  /* 0x00005410da157816 */ /* 0x000fc600000000dc */
[----:B------:R-:W3:Y:S01]  /*7a760*/  LDL.LU R220, [R1+0x608] ;  /* 0x0006080001dc7983 */ /* 0x000ee20000300800 */
[----:B------:R-:W-:-:S03]  /*7a770*/  PRMT R20, R230, 0x5410, R232 ;  /* 0x00005410e6147816 */ /* 0x000fc600000000e8 */
[----:B------:R-:W3:Y:S01]  /*7a780*/  LDL.LU R218, [R1+0x60c] ;  /* 0x00060c0001da7983 */ /* 0x000ee20000300800 */
[----:B----4-:R-:W-:Y:S01]  /*7a790*/  PRMT R23, R60, 0x5410, R61 ;  /* 0x000054103c177816 */ /* 0x010fe2000000003d */
[----:B------:R-:W-:Y:S06]  /*7a7a0*/  BAR.SYNC.DEFER_BLOCKING 0x0 ;  /* 0x0000000000007b1d */ /* 0x000fec0000010000 */
[----:B------:R-:W0:Y:S02]  /*7a7b0*/  LDS.128 R60, [R0] ;  /* 0x00000000003c7984 */ /* 0x000e240000000c00 */
[----:B------:R-:W-:Y:S06]  /*7a7c0*/  BAR.SYNC.DEFER_BLOCKING 0x0 ;  /* 0x0000000000007b1d */ /* 0x000fec0000010000 */
[----:B------:R1:W-:Y:S04]  /*7a7d0*/  STSM.16.M88.4 [R47], R20 ;  /* 0x000000142f007844 */ /* 0x0003e80000000200 */
[----:B0-----:R-:W-:Y:S04]  /*7a7e0*/  STL.64 [R1+0x1d60], R60 ;  /* 0x001d603c01007387 */ /* 0x001fe80000100a00 */
[----:B------:R-:W-:Y:S01]  /*7a7f0*/  STL.64 [R1+0x1d58], R62 ;  /* 0x001d583e01007387 */ /* 0x000fe20000100a00 */
[----:B-1----:R-:W-:-:S03]  /*7a800*/  PRMT R21, R212, 0x5410, R216 ;  /* 0x00005410d4157816 */ /* 0x002fc600000000d8 */
[----:B------:R-:W4:Y:S01]  /*7a810*/  LDL.LU R216, [R1+0x610] ;  /* 0x0006100001d87983 */ /* 0x000f220000300800 */
[----:B--2---:R-:W-:Y:S02]  /*7a820*/  PRMT R22, R58, 0x5410, R59 ;  /* 0x000054103a167816 */ /* 0x004fe4000000003b */
[----:B------:R-:W-:Y:S01]  /*7a830*/  PRMT R23, R56, 0x5410, R57 ;  /* 0x0000541038177816 */ /* 0x000fe20000000039 */
[----:B------:R-:W-:Y:S06]  /*7a840*/  BAR.SYNC.DEFER_BLOCKING 0x0 ;  /* 0x0000000000007b1d */ /* 0x000fec0000010000 */
[----:B------:R-:W0:Y:S01]  /*7a850*/  LDS.128 R56, [R0] ;  /* 0x0000000000387984 */ /* 0x000e220000000c00 */
[----:B------:R-:W-:Y:S01]  /*7a860*/  PRMT R20, R226, 0x5410, R228 ;  /* 0x00005410e2147816 */ /* 0x000fe200000000e4 */
[----:B------:R-:W-:Y:S01]  /*7a870*/  BAR.SYNC.DEFER_BLOCKING 0x0 ;  /* 0x0000000000007b1d */ /* 0x000fe20000010000 */
[----:B------:R-:W-:-:S05]  /*7a880*/  PRMT R212, R176, 0x7770, RZ ;  /* 0x00007770b0d47816 */ /* 0x000fca00000000ff */
[----:B------:R-:W-:Y:S02]  /*7a890*/  STSM.16.M88.4 [R47], R20 ;  /* 0x000000142f007844 */ /* 0x000fe40000000200 */
[----:B------:R-:W-:Y:S06]  /*7a8a0*/  BAR.SYNC.DEFER_BLOCKING 0x0 ;  /* 0x0000000000007b1d */ /* 0x000fec0000010000 */
[----:B0-----:R-:W-:Y:S04]  /*7a8b0*/  STL.64 [R1+0x1d70], R56 ;  /* 0x001d703801007387 */ /* 0x001fe80000100a00 */
[----:B------:R-:W-:Y:S04]  /*7a8c0*/  STL.64 [R1+0x1d68], R58 ;  /* 0x001d683a01007387 */ /* 0x000fe80000100a00 */
[----:B------:R-:W2:Y:S04]  /*7a8d0*/  LDL.LU R236, [R1+0x614] ;  /* 0x0006140001ec7983 */ /* 0x000ea80000300800 */
[----:B------:R-:W2:Y:S04]  /*7a8e0*/  LDL.LU R228, [R1+0x618] ;  /* 0x0006180001e47983 */ /* 0x000ea80000300800 */
[----:B------:R-:W2:Y:S04]  /*7a8f0*/  LDL.LU R226, [R1+0x61c] ;  /* 0x00061c0001e27983 */ /* 0x000ea80000300800 */
[----:B------:R0:W-:Y:S02]  /*7a900*/  @P4 STG.E.U8 desc[UR6][R12.64], R212 ;  /* 0x000000d40c004986 */ /* 0x0001e4000c101106 */
[----:B0-----:R-:W-:-:S04]  /*7a910*/  IADD3 R12, P4, R224, R10, RZ ;  /* 0x0000000ae00c7210 */ /* 0x001fc80007f9e0ff */
[----:B------:R-:W-:Y:S02]  /*7a920*/  LEA.HI.X.SX32 R13, R224, R9, 0x1, P4 ;  /* 0x00000009e00d7211 */ /* 0x000fe400020f0eff */
[----:B------:R-:W2:Y:S01]  /*7a930*/  LDL.LU R224, [R1+0x620] ;  /* 0x0006200001e07983 */ /* 0x000ea20000300800 */
[----:B------:R-:W-:-:S05]  /*7a940*/  PRMT R20, R176, 0x7771, RZ ;  /* 0x00007771b0147816 */ /* 0x000fca00000000ff */
[----:B------:R0:W-:Y:S02]  /*7a950*/  @P6 STG.E.U8 desc[UR6][R14.64], R20 ;  /* 0x000000140e006986 */ /* 0x0001e4000c101106 */
[----:B0-----:R-:W-:-:S04]  /*7a960*/  IADD3 R14, P4, R222, R10, RZ ;  /* 0x0000000ade0e7210 */ /* 0x001fc80007f9e0ff */
[----:B------:R-:W-:Y:S02]  /*7a970*/  LEA.HI.X.SX32 R15, R222, R9, 0x1, P4 ;  /* 0x00000009de0f7211 */ /* 0x000fe400020f0eff */
[----:B------:R-:W2:Y:S01]  /*7a980*/  LDL.LU R222, [R1+0x624] ;  /* 0x0006240001de7983 */ /* 0x000ea20000300800 */
[----:B------:R-:W-:-:S03]  /*7a990*/  PRMT R20, R177, 0x7770, RZ ;  /* 0x00007770b1147816 */ /* 0x000fc600000000ff */
[----:B------:R-:W2:Y:S04]  /*7a9a0*/  LDL.LU R234, [R1+0x628] ;  /* 0x0006280001ea7983 */ /* 0x000ea80000300800 */
[----:B------:R0:W-:Y:S02]  /*7a9b0*/  @P0 STG.E.U8 desc[UR6][R16.64], R20 ;  /* 0x0000001410000986 */ /* 0x0001e4000c101106 */
[----:B0-----:R-:W-:-:S05]  /*7a9c0*/  PRMT R20, R177, 0x7771, RZ ;  /* 0x00007771b1147816 */ /* 0x001fca00000000ff */
[----:B------:R4:W-:Y:S01]  /*7a9d0*/  @P1 STG.E.U8 desc[UR6][R12.64], R20 ;  /* 0x000000140c001986 */ /* 0x0009e2000c101106 */
[----:B---3--:R-:W-:-:S04]  /*7a9e0*/  IADD3 R16, P4, R220, R10, RZ ;  /* 0x0000000adc107210 */ /* 0x008fc80007f9e0ff */
[----:B------:R-:W-:Y:S02]  /*7a9f0*/  LEA.HI.X.SX32 R17, R220, R9, 0x1, P4 ;  /* 0x00000009dc117211 */ /* 0x000fe400020f0eff */
[----:B------:R-:W3:Y:S04]  /*7aa00*/  LDL.LU R220, [R1+0x62c] ;  /* 0x00062c0001dc7983 */ /* 0x000ee80000300800 */
[----:B------:R-:W3:Y:S01]  /*7aa10*/  LDL.LU R232, [R1+0x630] ;  /* 0x0006300001e87983 */ /* 0x000ee20000300800 */
[----:B------:R-:W-:-:S04]  /*7aa20*/  IADD3 R22, P4, R218, R10, RZ ;  /* 0x0000000ada167210 */ /* 0x000fc80007f9e0ff */
[----:B------:R-:W-:Y:S02]  /*7aa30*/  LEA.HI.X.SX32 R23, R218, R9, 0x1, P4 ;  /* 0x00000009da177211 */ /* 0x000fe400020f0eff */
[----:B------:R-:W3:Y:S01]  /*7aa40*/  LDL.LU R218, [R1+0x634] ;  /* 0x0006340001da7983 */ /* 0x000ee20000300800 */
[----:B----4-:R-:W-:-:S04]  /*7aa50*/  IADD3 R20, P4, R216, R10, RZ ;  /* 0x0000000ad8147210 */ /* 0x010fc80007f9e0ff */
[----:B------:R-:W-:Y:S02]  /*7aa60*/  LEA.HI.X.SX32 R21, R216, R9, 0x1, P4 ;  /* 0x00000009d8157211 */ /* 0x000fe400020f0eff */
[----:B------:R-:W4:Y:S01]  /*7aa70*/  LDL.LU R216, [R1+0x638] ;  /* 0x0006380001d87983 */ /* 0x000f220000300800 */
[----:B------:R-:W-:-:S03]  /*7aa80*/  PRMT R12, R178, 0x7770, RZ ;  /* 0x00007770b20c7816 */ /* 0x000fc600000000ff */
[----:B------:R-:W4:Y:S04]  /*7aa90*/  LDL.LU R230, [R1+0x63c] ;  /* 0x00063c0001e67983 */ /* 0x000f280000300800 */
[----:B------:R0:W-:Y:S04]  /*7aaa0*/  @P2 STG.E.U8 desc[UR6][R14.64], R12 ;  /* 0x0000000c0e002986 */ /* 0x0001e8000c101106 */
[----:B------:R-:W4:Y:S01]  /*7aab0*/  LDL.LU R238, [R1+0x640] ;  /* 0x0006400001ee7983 */ /* 0x000f220000300800 */
[----:B0-----:R-:W-:-:S05]  /*7aac0*/  PRMT R12, R178, 0x7771, RZ ;  /* 0x00007771b20c7816 */ /* 0x001fca00000000ff */
[----:B------:R0:W-:Y:S01]  /*7aad0*/  @P3 STG.E.U8 desc[UR6][R16.64], R12 ;  /* 0x0000000c10003986 */ /* 0x0001e2000c101106 */
[----:B--2---:R-:W-:-:S04]  /*7aae0*/  IADD3 R14, P4, R236, R10, RZ ;  /* 0x0000000aec0e7210 */ /* 0x004fc80007f9e0ff */
[----:B------:R-:W-:Y:S02]  /*7aaf0*/  LEA.HI.X.SX32 R15, R236, R9, 0x1, P4 ;  /* 0x00000009ec0f7211 */ /* 0x000fe400020f0eff */
[----:B0-----:R-:W-:-:S04]  /*7ab00*/  IADD3 R12, P4, R228, R10, RZ ;  /* 0x0000000ae40c7210 */ /* 0x001fc80007f9e0ff */
[----:B------:R-:W-:Y:S02]  /*7ab10*/  LEA.HI.X.SX32 R13, R228, R9, 0x1, P4 ;  /* 0x00000009e40d7211 */ /* 0x000fe400020f0eff */
[----:B------:R-:W2:Y:S01]  /*7ab20*/  LDL.LU R228, [R1+0x644] ;  /* 0x0006440001e47983 */ /* 0x000ea20000300800 */
[----:B------:R-:W-:-:S04]  /*7ab30*/  IADD3 R16, P4, R226, R10, RZ ;  /* 0x0000000ae2107210 */ /* 0x000fc80007f9e0ff */
[----:B------:R-:W-:Y:S02]  /*7ab40*/  LEA.HI.X.SX32 R17, R226, R9, 0x1, P4 ;  /* 0x00000009e2117211 */ /* 0x000fe400020f0eff */
[----:B------:R-:W2:Y:S01]  /*7ab50*/  LDL.LU R226, [R1+0x648] ;  /* 0x0006480001e27983 */ /* 0x000ea20000300800 */
[----:B------:R-:W-:-:S04]  /*7ab60*/  IADD3 R56, P4, R224, R10, RZ ;  /* 0x0000000ae0387210 */ /* 0x000fc80007f9e0ff */
[----:B------:R-:W-:Y:S02]  /*7ab70*/  LEA.HI.X.SX32 R57, R224, R9, 0x1, P4 ;  /* 0x00000009e0397211 */ /* 0x000fe400020f0eff */
[----:B------:R-:W2:Y:S04]  /*7ab80*/  LDL.LU R224, [R1+0x64c] ;  /* 0x00064c0001e07983 */ /* 0x000ea80000300800 */
[----:B------:R-:W2:Y:S01]  /*7ab90*/  LDL.LU R236, [R1+0x650] ;  /* 0x0006500001ec7983 */ /* 0x000ea20000300800 */
[----:B------:R-:W-:-:S04]  /*7aba0*/  IADD3 R58, P4, R222, R10, RZ ;  /* 0x0000000ade3a7210 */ /* 0x000fc80007f9e0ff */
[----:B------:R-:W-:Y:S02]  /*7abb0*/  LEA.HI.X.SX32 R59, R222, R9, 0x1, P4 ;  /* 0x00000009de3b7211 */ /* 0x000fe400020f0eff */
[----:B------:R-:W2:Y:S01]  /*7abc0*/  LDL.LU R222, [R1+0x654] ;  /* 0x0006540001de7983 */ /* 0x000ea20000300800 */
[----:B------:R-:W-:-:S04]  /*7abd0*/  IADD3 R60, P4, R234, R10, RZ ;  /* 0x0000000aea3c7210 */ /* 0x000fc80007f9e0ff */
[----:B------:R-:W-:Y:S02]  /*7abe0*/  LEA.HI.X.SX32 R61, R234, R9, 0x1, P4 ;  /* 0x00000009ea3d7211 */ /* 0x000fe400020f0eff */
[----:B------:R-:W2:Y:S01]  /*7abf0*/  LDL.LU R234, [R1+0x658] ;  /* 0x0006580001ea7983 */ /* 0x000ea20000300800 */
[----:B---3--:R-:W-:-:S04]  /*7ac00*/  IADD3 R2, P4, R220, R10, RZ ;  /* 0x0000000adc027210 */ /* 0x008fc80007f9e0ff */
[----:B------:R-:W-:Y:S02]  /*7ac10*/  LEA.HI.X.SX32 R3, R220, R9, 0x1, P4 ;  /* 0x00000009dc037211 */ /* 0x000fe400020f0eff */
[----:B------:R-:W3:Y:S04]  /*7ac20*/  LDL.LU R220, [R1+0x65c] ;  /* 0x00065c0001dc7983 */ /* 0x000ee80000300800 */
[----:B------:R0:W-:Y:S02]  /*7ac30*/  STL.64 [R1+0xab0], R2 ;  /* 0x000ab00201007387 */ /* 0x0001e40000100a00 */
[----:B0-----:R-:W-:-:S04]  /*7ac40*/  IADD3 R2, P4, R232, R10, RZ ;  /* 0x0000000ae8027210 */ /* 0x001fc80007f9e0ff */
[----:B------:R-:W-:Y:S02]  /*7ac50*/  LEA.HI.X.SX32 R3, R232, R9, 0x1, P4 ;  /* 0x00000009e8037211 */ /* 0x000fe400020f0eff */
[----:B------:R-:W3:Y:S04]  /*7ac60*/  LDL.LU R232, [R1+0x660] ;  /* 0x0006600001e87983 */ /* 0x000ee80000300800 */
[----:B------:R0:W-:Y:S02]  /*7ac70*/  STL.64 [R1+0xaa8], R2 ;  /* 0x000aa80201007387 */ /* 0x0001e40000100a00 */
[----:B0-----:R-:W-:-:S04]  /*7ac80*/  IADD3 R2, P4, R218, R10, RZ ;  /* 0x0000000ada027210 */ /* 0x001fc80007f9e0ff */
[----:B------:R-:W-:Y:S02]  /*7ac90*/  LEA.HI.X.SX32 R3, R218, R9, 0x1, P4 ;  /* 0x00000009da037211 */ /* 0x000fe400020f0eff */
[----:B------:R-:W3:Y:S04]  /*7aca0*/  LDL.LU R218, [R1+0x664] ;  /* 0x0006640001da7983 */ /* 0x000ee80000300800 */
[----:B------:R4:W-:Y:S02]  /*7acb0*/  STL.64 [R1+0xaa0], R2 ;  /* 0x000aa00201007387 */ /* 0x0009e40000100a00 */
[----:B----4-:R-:W-:-:S04]  /*7acc0*/  IADD3 R2, P4, R216, R10, RZ ;  /* 0x0000000ad8027210 */ /* 0x010fc80007f9e0ff */
[----:B------:R-:W-:Y:S02]  /*7acd0*/  LEA.HI.X.SX32 R3, R216, R9, 0x1, P4 ;  /* 0x00000009d8037211 */ /* 0x000fe400020f0eff */
[----:B------:R-:W4:Y:S04]  /*7ace0*/  LDL.LU R216, [R1+0x668] ;  /* 0x0006680001d87983 */ /* 0x000f280000300800 */
[----:B------:R0:W-:Y:S02]  /*7acf0*/  STL.64 [R1+0xa98], R2 ;  /* 0x000a980201007387 */ /* 0x0001e40000100a00 */
[----:B0-----:R-:W-:-:S04]  /*7ad00*/  IADD3 R2, P4, R230, R10, RZ ;  /* 0x0000000ae6027210 */ /* 0x001fc80007f9e0ff */
[----:B------:R-:W-:Y:S02]  /*7ad10*/  LEA.HI.X.SX32 R3, R230, R9, 0x1, P4 ;  /* 0x00000009e6037211 */ /* 0x000fe400020f0eff */
[----:B------:R-:W4:Y:S01]  /*7ad20*/  LDL.LU R230, [R1+0x66c] ;  /* 0x00066c0001e67983 */ /* 0x000f220000300800 */
[----:B------:R-:W-:-:S03]  /*7ad30*/  IADD3 R174, P4, R238, R10, RZ ;  /* 0x0000000aeeae7210 */ /* 0x000fc60007f9e0ff */
[----:B------:R2:W-:Y:S01]  /*7ad40*/  STL.64 [R1+0xa90], R2 ;  /* 0x000a900201007387 */ /* 0x0005e20000100a00 */
[----:B------:R-:W-:Y:S02]  /*7ad50*/  LEA.HI.X.SX32 R175, R238, R9, 0x1, P4 ;  /* 0x00000009eeaf7211 */ /* 0x000fe400020f0eff */
[----:B--2---:R-:W-:-:S04]  /*7ad60*/  IADD3 R2, P4, R228, R10, RZ ;  /* 0x0000000ae4027210 */ /* 0x004fc80007f9e0ff */
[----:B------:R-:W-:Y:S02]  /*7ad70*/  LEA.HI.X.SX32 R3, R228, R9, 0x1, P4 ;  /* 0x00000009e4037211 */ /* 0x000fe400020f0eff */
[----:B------:R-:W2:Y:S04]  /*7ad80*/  LDL.LU R228, [R1+0x670] ;  /* 0x0006700001e47983 */ /* 0x000ea80000300800 */
[----:B------:R0:W-:Y:S02]  /*7ad90*/  STL.64 [R1+0xa80], R2 ;  /* 0x000a800201007387 */ /* 0x0001e40000100a00 */
[----:B0-----:R-:W-:-:S04]  /*7ada0*/  IADD3 R2, P4, R226, R10, RZ ;  /* 0x0000000ae2027210 */ /* 0x001fc80007f9e0ff */
        /* <DEDUP_REMOVED lines=8> */
[----:B------:R-:W-:-:S05]  /*7ae30*/  LEA.HI.X.SX32 R3, R236, R9, 0x1, P4 ;  /* 0x00000009ec037211 */ /* 0x000fca00020f0eff */
        /* <DEDUP_REMOVED lines=24> */
[----:B------:R0:W-:Y:S04]  /*7afc0*/  STL.64 [R1+0xa38], R2 ;  /* 0x000a380201007387 */ /* 0x0001e80000100a00 */
[----:B------:R-:W4:Y:S01]  /*7afd0*/  LDL.LU R236, [R1+0x694] ;  /* 0x0006940001ec7983 */ /* 0x000f220000300800 */
[----:B0-----:R-:W-:-:S04]  /*7afe0*/  IADD3 R2, P4, R230, R10, RZ ;  /* 0x0000000ae6027210 */ /* 0x001fc80007f9e0ff */
[----:B------:R-:W-:Y:S02]  /*7aff0*/  LEA.HI.X.SX32 R3, R230, R9, 0x1, P4 ;  /* 0x00000009e6037211 */ /* 0x000fe400020f0eff */
[----:B------:R-:W4:Y:S04]  /*7b000*/  LDL.LU R230, [R1+0x698] ;  /* 0x0006980001e67983 */ /* 0x000f280000300800 */
[----:B------:R0:W-:Y:S01]  /*7b010*/  STL.64 [R1+0xa30], R2 ;  /* 0x000a300201007387 */ /* 0x0001e20000100a00 */
[----:B--2---:R-:W-:-:S04]  /*7b020*/  IADD3 R168, P4, R228, R10, RZ ;  /* 0x0000000ae4a87210 */ /* 0x004fc80007f9e0ff */
[----:B------:R-:W-:Y:S02]  /*7b030*/  LEA.HI.X.SX32 R169, R228, R9, 0x1, P4 ;  /* 0x00000009e4a97211 */ /* 0x000fe400020f0eff */
[----:B------:R-:W2:Y:S04]  /*7b040*/  LDL.LU R228, [R1+0x69c] ;  /* 0x00069c0001e47983 */ /* 0x000ea80000300800 */
[----:B------:R-:W-:Y:S01]  /*7b050*/  STL.64 [R1+0x1f88], R168 ;  /* 0x001f88a801007387 */ /* 0x000fe20000100a00 */
[----:B0-----:R-:W-:-:S04]  /*7b060*/  IADD3 R2, P4, R226, R10, RZ ;  /* 0x0000000ae2027210 */ /* 0x001fc80007f9e0ff */
[----:B------:R-:W-:Y:S02]  /*7b070*/  LEA.HI.X.SX32 R3, R226, R9, 0x1, P4 ;  /* 0x00000009e2037211 */ /* 0x000fe400020f0eff */
[----:B------:R-:W2:Y:S04]  /*7b080*/  LDL.LU R226, [R1+0x6a0] ;  /* 0x0006a00001e27983 */ /* 0x000ea80000300800 */
[----:B------:R0:W-:Y:S01]  /*7b090*/  STL.64 [R1+0xa20], R2 ;  /* 0x000a200201007387 */ /* 0x0001e20000100a00 */
[----:B------:R-:W-:-:S04]  /*7b0a0*/  IADD3 R170, P4, R224, R10, RZ ;  /* 0x0000000ae0aa7210 */ /* 0x000fc80007f9e0ff */
[----:B------:R-:W-:Y:S02]  /*7b0b0*/  LEA.HI.X.SX32 R171, R224, R9, 0x1, P4 ;  /* 0x00000009e0ab7211 */ /* 0x000fe400020f0eff */
[----:B------:R-:W2:Y:S04]  /*7b0c0*/  LDL.LU R224, [R1+0x6a4] ;  /* 0x0006a40001e07983 */ /* 0x000ea80000300800 */
[----:B------:R-:W-:Y:S01]  /*7b0d0*/  STL.64 [R1+0x1f90], R170 ;  /* 0x001f90aa01007387 */ /* 0x000fe20000100a00 */
        /* <DEDUP_REMOVED lines=25> */
[----:B------:R-:W-:-:S05]  /*7b270*/  LEA.HI.X.SX32 R3, R236, R9, 0x1, P4 ;  /* 0x00000009ec037211 */ /* 0x000fca00020f0eff */
[----:B------:R0:W-:Y:S02]  /*7b280*/  STL.64 [R1+0x9e0], R2 ;  /* 0x0009e00201007387 */ /* 0x0001e40000100a00 */
[----:B0-----:R-:W-:-:S04]  /*7b290*/  IADD3 R2, P4, R230, R10, RZ ;  /* 0x0000000ae6027210 */ /* 0x001fc80007f9e0ff */
[----:B------:R-:W-:Y:S02]  /*7b2a0*/  LEA.HI.X.SX32 R3, R230, R9, 0x1, P4 ;  /* 0x00000009e6037211 */ /* 0x000fe400020f0eff */
[----:B------:R-:W4:Y:S04]  /*7b2b0*/  LDL.LU R230, [R1+0x6c0] ;  /* 0x0006c00001e67983 */ /* 0x000f280000300800 */
[----:B------:R0:W-:Y:S04]  /*7b2c0*/  STL.64 [R1+0x9d8], R2 ;  /* 0x0009d80201007387 */ /* 0x0001e80000100a00 */
[----:B------:R-:W4:Y:S01]  /*7b2d0*/  LDL.LU R236, [R1+0x6c4] ;  /* 0x0006c40001ec7983 */ /* 0x000f220000300800 */
[----:B--2---:R-:W-:-:S04]  /*7b2e0*/  IADD3 R164, P4, R228, R10, RZ ;  /* 0x0000000ae4a47210 */ /* 0x004fc80007f9e0ff */
        /* <DEDUP_REMOVED lines=30> */
[----:B------:R0:W-:Y:S01]  /*7b4d0*/  STL.64 [R1+0x998], R2 ;  /* 0x0009980201007387 */ /* 0x0001e20000100a00 */
[----:B----4-:R-:W-:-:S04]  /*7b4e0*/  IADD3 R166, P4, R216, R10, RZ ;  /* 0x0000000ad8a67210 */ /* 0x010fc80007f9e0ff */
[----:B------:R-:W-:Y:S02]  /*7b4f0*/  LEA.HI.X.SX32 R167, R216, R9, 0x1, P4 ;  /* 0x00000009d8a77211 */ /* 0x000fe400020f0eff */
[----:B------:R-:W4:Y:S04]  /*7b500*/  LDL.LU R216, [R1+0x6e8] ;  /* 0x0006e80001d87983 */ /* 0x000f280000300800 */
[----:B------:R-:W-:Y:S01]  /*7b510*/  STL.64 [R1+0x1f60], R166 ;  /* 0x001f60a601007387 */ /* 0x000fe20000100a00 */
[----:B0-----:R-:W-:-:S04]  /*7b520*/  IADD3 R2, P4, R230, R10, RZ ;  /* 0x0000000ae6027210 */ /* 0x001fc80007f9e0ff */
[----:B------:R-:W-:Y:S02]  /*7b530*/  LEA.HI.X.SX32 R3, R230, R9, 0x1, P4 ;  /* 0x00000009e6037211 */ /* 0x000fe400020f0eff */
[----:B------:R-:W4:Y:S04]  /*7b540*/  LDL.LU R230, [R1+0x6ec] ;  /* 0x0006ec0001e67983 */ /* 0x000f280000300800 */
[----:B------:R0:W-:Y:S02]  /*7b550*/  STL.64 [R1+0x988], R2 ;  /* 0x0009880201007387 */ /* 0x0001e40000100a00 */
[----:B0-----:R-:W-:-:S04]  /*7b560*/  IADD3 R2, P4, R236, R10, RZ ;  /* 0x0000000aec027210 */ /* 0x001fc80007f9e0ff */
[----:B------:R-:W-:-:S05]  /*7b570*/  LEA.HI.X.SX32 R3, R236, R9, 0x1, P4 ;  /* 0x00000009ec037211 */ /* 0x000fca00020f0eff */
[----:B------:R2:W-:Y:S02]  /*7b580*/  STL.64 [R1+0x980], R2 ;  /* 0x0009800201007387 */ /* 0x0005e40000100a00 */
        /* <DEDUP_REMOVED lines=15> */
[----:B------:R0:W-:Y:S04]  /*7b680*/  STL.64 [R1+0x960], R2 ;  /* 0x0009600201007387 */ /* 0x0001e80000100a00 */
[----:B------:R-:W2:Y:S01]  /*7b690*/  LDL.LU R238, [R1+0x700] ;  /* 0x0007000001ee7983 */ /* 0x000ea20000300800 */
[----:B0-----:R-:W-:-:S04]  /*7b6a0*/  IADD3 R2, P4, R234, R10, RZ ;  /* 0x0000000aea027210 */ /* 0x001fc80007f9e0ff */
[----:B------:R-:W-:-:S05]  /*7b6b0*/  LEA.HI.X.SX32 R3, R234, R9, 0x1, P4 ;  /* 0x00000009ea037211 */ /* 0x000fca00020f0eff */
[----:B------:R3:W-:Y:S02]  /*7b6c0*/  STL.64 [R1+0x958], R2 ;  /* 0x0009580201007387 */ /* 0x0007e40000100a00 */
[----:B---3--:R-:W-:-:S04]  /*7b6d0*/  IADD3 R2, P4, R220, R10, RZ ;  /* 0x0000000adc027210 */ /* 0x008fc80007f9e0ff */
[----:B------:R-:W-:Y:S02]  /*7b6e0*/  LEA.HI.X.SX32 R3, R220, R9, 0x1, P4 ;  /* 0x00000009dc037211 */ /* 0x000fe400020f0eff */
[----:B------:R-:W3:Y:S04]  /*7b6f0*/  LDL.LU R220, [R1+0x704] ;  /* 0x0007040001dc7983 */ /* 0x000ee80000300800 */
[----:B------:R0:W-:Y:S04]  /*7b700*/  STL.64 [R1+0x950], R2 ;  /* 0x0009500201007387 */ /* 0x0001e80000100a00 */
[----:B------:R-:W3:Y:S04]  /*7b710*/  LDL.LU R236, [R1+0x708] ;  /* 0x0007080001ec7983 */ /* 0x000ee80000300800 */
[----:B------:R-:W3:Y:S01]  /*7b720*/  LDL.LU R234, [R1+0x70c] ;  /* 0x00070c0001ea7983 */ /* 0x000ee20000300800 */
[----:B0-----:R-:W-:-:S04]  /*7b730*/  IADD3 R2, P4, R232, R10, RZ ;  /* 0x0000000ae8027210 */ /* 0x001fc80007f9e0ff */
[----:B------:R-:W-:-:S05]  /*7b740*/  LEA.HI.X.SX32 R3, R232, R9, 0x1, P4 ;  /* 0x00000009e8037211 */ /* 0x000fca00020f0eff */
[----:B------:R4:W-:Y:S01]  /*7b750*/  STL.64 [R1+0x948], R2 ;  /* 0x0009480201007387 */ /* 0x0009e20000100a00 */
[----:B------:R-:W-:-:S04]  /*7b760*/  IADD3 R160, P4, R218, R10, RZ ;  /* 0x0000000adaa07210 */ /* 0x000fc80007f9e0ff */
[----:B------:R-:W-:Y:S02]  /*7b770*/  LEA.HI.X.SX32 R161, R218, R9, 0x1, P4 ;  /* 0x00000009daa17211 */ /* 0x000fe400020f0eff */
[----:B------:R-:W3:Y:S04]  /*7b780*/  LDL.LU R218, [R1+0x710] ;  /* 0x0007100001da7983 */ /* 0x000ee80000300800 */
[----:B------:R-:W-:Y:S01]  /*7b790*/  STL.64 [R1+0x1f30], R160 ;  /* 0x001f30a001007387 */ /* 0x000fe20000100a00 */
[----:B----4-:R-:W-:-:S04]  /*7b7a0*/  IADD3 R2, P4, R216, R10, RZ ;  /* 0x0000000ad8027210 */ /* 0x010fc80007f9e0ff */
[----:B------:R-:W-:Y:S02]  /*7b7b0*/  LEA.HI.X.SX32 R3, R216, R9, 0x1, P4 ;  /* 0x00000009d8037211 */ /* 0x000fe400020f0eff */
[----:B------:R-:W4:Y:S04]  /*7b7c0*/  LDL.LU R216, [R1+0x714] ;  /* 0x0007140001d87983 */ /* 0x000f280000300800 */
[----:B------:R2:W-:Y:S04]  /*7b7d0*/  STL.64 [R1+0x938], R2 ;  /* 0x0009380201007387 */ /* 0x0005e80000100a00 */
[----:B------:R-:W4:Y:S01]  /*7b7e0*/  LDL.LU R232, [R1+0x718] ;  /* 0x0007180001e87983 */ /* 0x000f220000300800 */
[----:B------:R-:W-:-:S04]  /*7b7f0*/  IADD3 R162, P4, R230, R10, RZ ;  /* 0x0000000ae6a27210 */ /* 0x000fc80007f9e0ff */
[----:B------:R-:W-:Y:S02]  /*7b800*/  LEA.HI.X.SX32 R163, R230, R9, 0x1, P4 ;  /* 0x00000009e6a37211 */ /* 0x000fe400020f0eff */
[----:B------:R-:W4:Y:S04]  /*7b810*/  LDL.LU R230, [R1+0x71c] ;  /* 0x00071c0001e67983 */ /* 0x000f280000300800 */
[----:B------:R-:W-:Y:S01]  /*7b820*/  STL.64 [R1+0x1f38], R162 ;  /* 0x001f38a201007387 */ /* 0x000fe20000100a00 */
        /* <DEDUP_REMOVED lines=19> */
[----:B---3--:R-:W-:-:S04]  /*7b960*/  IADD3 R2, P4, R220, R10, RZ ;  /* 0x0000000adc027210 */ /* 0x008fc80007f9e0ff */
[----:B------:R-:W-:Y:S02]  /*7b970*/  LEA.HI.X.SX32 R3, R220, R9, 0x1, P4 ;  /* 0x00000009dc037211 */ /* 0x000fe400020f0eff */
[----:B------:R-:W3:Y:S04]  /*7b980*/  LDL.LU R220, [R1+0x730] ;  /* 0x0007300001dc7983 */ /* 0x000ee80000300800 */
[----:B------:R0:W-:Y:S02]  /*7b990*/  STL.64 [R1+0x900], R2 ;  /* 0x0009000201007387 */ /* 0x0001e40000100a00 */
[----:B0-----:R-:W-:-:S04]  /*7b9a0*/  IADD3 R2, P4, R236, R10, RZ ;  /* 0x0000000aec027210 */ /* 0x001fc80007f9e0ff */
[----:B------:R-:W-:-:S05]  /*7b9b0*/  LEA.HI.X.SX32 R3, R236, R9, 0x1, P4 ;  /* 0x00000009ec037211 */ /* 0x000fca00020f0eff */
        /* <DEDUP_REMOVED lines=15> */
[----:B------:R-:W4:Y:S04]  /*7bab0*/  LDL.LU R232, [R1+0x740] ;  /* 0x0007400001e87983 */ /* 0x000f280000300800 */
[----:B------:R0:W-:Y:S02]  /*7bac0*/  STL.64 [R1+0x8d8], R2 ;  /* 0x0008d80201007387 */ /* 0x0001e40000100a00 */
[----:B0-----:R-:W-:-:S04]  /*7bad0*/  IADD3 R2, P4, R230, R10, RZ ;  /* 0x0000000ae6027210 */ /* 0x001fc80007f9e0ff */
[----:B------:R-:W-:Y:S02]  /*7bae0*/  LEA.HI.X.SX32 R3, R230, R9, 0x1, P4 ;  /* 0x00000009e6037211 */ /* 0x000fe400020f0eff */
[----:B------:R-:W4:Y:S04]  /*7baf0*/  LDL.LU R230, [R1+0x744] ;  /* 0x0007440001e67983 */ /* 0x000f280000300800 */
[----:B------:R2:W-:Y:S02]  /*7bb00*/  STL.64 [R1+0x8d0], R2 ;  /* 0x0008d00201007387 */ /* 0x0005e40000100a00 */
[----:B--2---:R-:W-:-:S04]  /*7bb10*/  IADD3 R2, P4, R228, R10, RZ ;  /* 0x0000000ae4027210 */ /* 0x004fc80007f9e0ff */
[----:B------:R-:W-:Y:S02]  /*7bb20*/  LEA.HI.X.SX32 R3, R228, R9, 0x1, P4 ;  /* 0x00000009e4037211 */ /* 0x000fe400020f0eff */
[----:B------:R-:W2:Y:S04]  /*7bb30*/  LDL.LU R228, [R1+0x748] ;  /* 0x0007480001e47983 */ /* 0x000ea80000300800 */
[----:B------:R0:W-:Y:S04]  /*7bb40*/  STL.64 [R1+0x8c8], R2 ;  /* 0x0008c80201007387 */ /* 0x0001e80000100a00 */
[----:B------:R-:W2:Y:S01]  /*7bb50*/  LDL.LU R236, [R1+0x74c] ;  /* 0x00074c0001ec7983 */ /* 0x000ea20000300800 */
[----:B0-----:R-:W-:-:S04]  /*7bb60*/  IADD3 R2, P4, R226, R10, RZ ;  /* 0x0000000ae2027210 */ /* 0x001fc80007f9e0ff */
[----:B------:R-:W-:-:S05]  /*7bb70*/  LEA.HI.X.SX32 R3, R226, R9, 0x1, P4 ;  /* 0x00000009e2037211 */ /* 0x000fca00020f0eff */
[----:B------:R0:W-:Y:S04]  /*7bb80*/  STL.64 [R1+0x8c0], R2 ;  /* 0x0008c00201007387 */ /* 0x0001e80000100a00 */
[----:B------:R-:W2:Y:S01]  /*7bb90*/  LDL.LU R226, [R1+0x750] ;  /* 0x0007500001e27983 */ /* 0x000ea20000300800 */
[----:B0-----:R-:W-:-:S04]  /*7bba0*/  IADD3 R2, P4, R224, R10, RZ ;  /* 0x0000000ae0027210 */ /* 0x001fc80007f9e0ff */
[----:B------:R-:W-:-:S05]  /*7bbb0*/  LEA.HI.X.SX32 R3, R224, R9, 0x1, P4 ;  /* 0x00000009e0037211 */ /* 0x000fca00020f0eff */
[----:B------:R0:W-:Y:S04]  /*7bbc0*/  STL.64 [R1+0x8b8], R2 ;  /* 0x0008b80201007387 */ /* 0x0001e80000100a00 */
[----:B------:R-:W2:Y:S01]  /*7bbd0*/  LDL.LU R224, [R1+0x754] ;  /* 0x0007540001e07983 */ /* 0x000ea20000300800 */
[----:B------:R-:W-:-:S04]  /*7bbe0*/  IADD3 R156, P4, R222, R10, RZ ;  /* 0x0000000ade9c7210 */ /* 0x000fc80007f9e0ff */
[----:B------:R-:W-:-:S05]  /*7bbf0*/  LEA.HI.X.SX32 R157, R222, R9, 0x1, P4 ;  /* 0x00000009de9d7211 */ /* 0x000fca00020f0eff */
[----:B------:R-:W-:Y:S04]  /*7bc00*/  STL.64 [R1+0x1f40], R156 ;  /* 0x001f409c01007387 */ /* 0x000fe80000100a00 */
[----:B------:R-:W2:Y:S01]  /*7bc10*/  LDL.LU R222, [R1+0x758] ;  /* 0x0007580001de7983 */ /* 0x000ea20000300800 */
[----:B---3--:R-:W-:-:S04]  /*7bc20*/  IADD3 R158, P4, R220, R10, RZ ;  /* 0x0000000adc9e7210 */ /* 0x008fc80007f9e0ff */
[----:B------:R-:W-:Y:S02]  /*7bc30*/  LEA.HI.X.SX32 R159, R220, R9, 0x1, P4 ;  /* 0x00000009dc9f7211 */ /* 0x000fe400020f0eff */
[----:B------:R-:W3:Y:S04]  /*7bc40*/  LDL.LU R220, [R1+0x75c] ;  /* 0x00075c0001dc7983 */ /* 0x000ee80000300800 */
[----:B------:R-:W-:Y:S01]  /*7bc50*/  STL.64 [R1+0x1f68], R158 ;  /* 0x001f689e01007387 */ /* 0x000fe20000100a00 */
        /* <DEDUP_REMOVED lines=11> */
[----:B------:R0:W-:Y:S01]  /*7bd10*/  STL.64 [R1+0x1f70], R2 ;  /* 0x001f700201007387 */ /* 0x0001e20000100a00 */
[----:B------:R-:W-:-:S04]  /*7bd20*/  IADD3 R62, P4, R232, R10, RZ ;  /* 0x0000000ae83e7210 */ /* 0x000fc80007f9e0ff */
[----:B------:R-:W-:Y:S02]  /*7bd30*/  LEA.HI.X.SX32 R63, R232, R9, 0x1, P4 ;  /* 0x00000009e83f7211 */ /* 0x000fe400020f0eff */
[----:B------:R-:W4:Y:S04]  /*7bd40*/  LDL.LU R232, [R1+0x76c] ;  /* 0x00076c0001e87983 */ /* 0x000f280000300800 */
[----:B------:R-:W-:Y:S01]  /*7bd50*/  STL.64 [R1+0x888], R62 ;  /* 0x0008883e01007387 */ /* 0x000fe20000100a00 */
[----:B0-----:R-:W-:-:S04]  /*7bd60*/  IADD3 R2, P4, R230, R10, RZ ;  /* 0x0000000ae6027210 */ /* 0x001fc80007f9e0ff */
[----:B------:R-:W-:Y:S02]  /*7bd70*/  LEA.HI.X.SX32 R3, R230, R9, 0x1, P4 ;  /* 0x00000009e6037211 */ /* 0x000fe400020f0eff */
[----:B------:R-:W4:Y:S04]  /*7bd80*/  LDL.LU R230, [R1+0x770] ;  /* 0x0007700001e67983 */ /* 0x000f280000300800 */
        /* <DEDUP_REMOVED lines=42> */
[----:B------:R-:W-:Y:S02]  /*7c030*/  LEA.HI.X.SX32 R3, R230, R9, 0x1, P4 ;  /* 0x00000009e6037211 */ /* 0x000fe400020f0eff */
[----:B------:R-:W4:Y:S04]  /*7c040*/  LDL.LU R230, [R1+0x79c] ;  /* 0x00079c0001e67983 */ /* 0x000f280000300800 */
[----:B------:R0:W-:Y:S01]  /*7c050*/  STL.64 [R1+0x828], R2 ;  /* 0x0008280201007387 */ /* 0x0001e20000100a00 */
[----:B--2---:R-:W-:-:S04]  /*7c060*/  IADD3 R154, P4, R228, R10, RZ ;  /* 0x0000000ae49a7210 */ /* 0x004fc80007f9e0ff */
[----:B------:R-:W-:Y:S02]  /*7c070*/  LEA.HI.X.SX32 R155, R228, R9, 0x1, P4 ;  /* 0x00000009e49b7211 */ /* 0x000fe400020f0eff */
[----:B------:R-:W2:Y:S01]  /*7c080*/  LDL.LU R228, [R1+0x7a0] ;  /* 0x0007a00001e47983 */ /* 0x000ea20000300800 */
        /* <DEDUP_REMOVED lines=47> */
[----:B------:R0:W-:Y:S01]  /*7c380*/  STL.64 [R1+0x7c0], R2 ;  /* 0x0007c00201007387 */ /* 0x0001e20000100a00 */
[----:B------:R-:W-:-:S04]  /*7c390*/  IADD3 R148, P4, R226, R10, RZ ;  /* 0x0000000ae2947210 */ /* 0x000fc80007f9e0ff */
        /* <DEDUP_REMOVED lines=9> */
[----:B------:R0:W-:Y:S01]  /*7c430*/  STL.64 [R1+0x7a8], R2 ;  /* 0x0007a80201007387 */ /* 0x0001e20000100a00 */
[----:B---3--:R-:W-:-:S04]  /*7c440*/  IADD3 R150, P4, R220, R10, RZ ;  /* 0x0000000adc967210 */ /* 0x008fc80007f9e0ff */
[----:B------:R-:W-:Y:S02]  /*7c450*/  LEA.HI.X.SX32 R151, R220, R9, 0x1, P4 ;  /* 0x00000009dc977211 */ /* 0x000fe400020f0eff */
[----:B------:R-:W3:Y:S01]  /*7c460*/  LDL.LU R220, [R1+0xb28] ;  /* 0x000b280001dc7983 */ /* 0x000ee20000300800 */
        /* <DEDUP_REMOVED lines=54> */
[----:B------:R-:W4:Y:S01]  /*7c7d0*/  LDL.LU R216, [R1+0xb68] ;  /* 0x000b680001d87983 */ /* 0x000f220000300800 */
        /* <DEDUP_REMOVED lines=45> */
[----:B------:R-:W4:Y:S01]  /*7cab0*/  LDL.LU R232, [R1+0xba0] ;  /* 0x000ba00001e87983 */ /* 0x000f220000300800 */
        /* <DEDUP_REMOVED lines=73> */
[----:B------:R4:W-:Y:S01]  /*7cf50*/  STL.64 [R1+0x638], R2 ;  /* 0x0006380201007387 */ /* 0x0009e20000100a00 */
[----:B------:R-:W-:-:S04]  /*7cf60*/  IADD3 R138, P4, R218, R10, RZ ;  /* 0x0000000ada8a7210 */ /* 0x000fc80007f9e0ff */
[----:B------:R-:W-:Y:S02]  /*7cf70*/  LEA.HI.X.SX32 R139, R218, R9, 0x1, P4 ;  /* 0x00000009da8b7211 */ /* 0x000fe400020f0eff */
[----:B------:R-:W3:Y:S01]  /*7cf80*/  LDL.LU R218, [R1+0xbf8] ;  /* 0x000bf80001da7983 */ /* 0x000ee20000300800 */
        /* <DEDUP_REMOVED lines=51> */
[----:B------:R2:W-:Y:S01]  /*7d2c0*/  STL.64 [R1+0x5c8], R2 ;  /* 0x0005c80201007387 */ /* 0x0005e20000100a00 */
[----:B------:R-:W-:-:S04]  /*7d2d0*/  IADD3 R132, P4, R230, R10, RZ ;  /* 0x0000000ae6847210 */ /* 0x000fc80007f9e0ff */
[----:B------:R-:W-:Y:S02]  /*7d2e0*/  LEA.HI.X.SX32 R133, R230, R9, 0x1, P4 ;  /* 0x00000009e6857211 */ /* 0x000fe400020f0eff */
[----:B------:R-:W4:Y:S01]  /*7d2f0*/  LDL.LU R230, [R1+0xcf8] ;  /* 0x000cf80001e67983 */ /* 0x000f220000300800 */
        /* <DEDUP_REMOVED lines=235> */
[----:B------:R0:W-:Y:S01]  /*7e1b0*/  STL.64 [R1+0x3d8], R2 ;  /* 0x0003d80201007387 */ /* 0x0001e20000100a00 */
[----:B------:R-:W-:-:S04]  /*7e1c0*/  IADD3 R116, P4, R234, R10, RZ ;  /* 0x0000000aea747210 */ /* 0x000fc80007f9e0ff */
[----:B------:R-:W-:Y:S02]  /*7e1d0*/  LEA.HI.X.SX32 R117, R234, R9, 0x1, P4 ;  /* 0x00000009ea757211 */ /* 0x000fe400020f0eff */
[----:B------:R-:W3:Y:S01]  /*7e1e0*/  LDL.LU R234, [R1+0xf9c] ;  /* 0x000f9c0001ea7983 */ /* 0x000ee20000300800 */
        /* <DEDUP_REMOVED lines=19> */
[----:B------:R0:W-:Y:S01]  /*7e320*/  STL.64 [R1+0x3a8], R2 ;  /* 0x0003a80201007387 */ /* 0x0001e20000100a00 */
[----:B------:R-:W-:-:S04]  /*7e330*/  IADD3 R246, P4, R236, R10, RZ ;  /* 0x0000000aecf67210 */ /* 0x000fc80007f9e0ff */
[----:B------:R-:W-:Y:S02]  /*7e340*/  LEA.HI.X.SX32 R247, R236, R9, 0x1, P4 ;  /* 0x00000009ecf77211 */ /* 0x000fe400020f0eff */
[----:B------:R-:W2:Y:S01]  /*7e350*/  LDL.LU R236, [R1+0xfcc] ;  /* 0x000fcc0001ec7983 */ /* 0x000ea20000300800 */
        /* <DEDUP_REMOVED lines=549> */
[----:B------:R-:W-:-:S04]  /*805b0*/  IADD3 R82, P4, R236, R10, RZ ;  /* 0x0000000aec527210 */ /* 0x000fc80007f9e0ff */
[----:B------:R-:W-:Y:S02]  /*805c0*/  LEA.HI.X.SX32 R83, R236, R9, 0x1, P4 ;  /* 0x00000009ec537211 */ /* 0x000fe400020f0eff */
        /* <DEDUP_REMOVED lines=50> */
[----:B------:R-:W2:Y:S01]  /*808f0*/  LDL.LU R224, [R1+0xe2c] ;  /* 0x000e2c0001e07983 */ /* 0x000ea20000300800 */
[----:B------:R-:W-:-:S03]  /*80900*/  IADD3 R76, P4, R236, R10, RZ ;  /* 0x0000000aec4c7210 */ /* 0x000fc60007f9e0ff */
[----:B------:R0:W-:Y:S01]  /*80910*/  STL.64 [R1+0xde0], R2 ;  /* 0x000de00201007387 */ /* 0x0001e20000100a00 */
[----:B------:R-:W-:Y:S02]  /*80920*/  LEA.HI.X.SX32 R77, R236, R9, 0x1, P4 ;  /* 0x00000009ec4d7211 */ /* 0x000fe400020f0eff */
        /* <DEDUP_REMOVED lines=20> */
[----:B------:R-:W-:-:S05]  /*80a70*/  LEA.HI.X.SX32 R3, R232, R9, 0x1, P4 ;  /* 0x00000009e8037211 */ /* 0x000fca00020f0eff */
[----:B------:R0:W-:Y:S04]  /*80a80*/  STL.64 [R1+0xdc8], R2 ;  /* 0x000dc80201007387 */ /* 0x0001e80000100a00 */
[----:B------:R-:W4:Y:S04]  /*80a90*/  LDL.LU R75, [R1+0xe44] ;  /* 0x000e4400014b7983 */ /* 0x000f280000300800 */
[----:B------:R-:W4:Y:S01]  /*80aa0*/  LDL.LU R242, [R1+0xe48] ;  /* 0x000e480001f27983 */ /* 0x000f220000300800 */
[----:B0-----:R-:W-:-:S04]  /*80ab0*/  IADD3 R2, P4, R230, R10, RZ ;  /* 0x0000000ae6027210 */ /* 0x001fc80007f9e0ff */
[----:B------:R-:W-:-:S05]  /*80ac0*/  LEA.HI.X.SX32 R3, R230, R9, 0x1, P4 ;  /* 0x00000009e6037211 */ /* 0x000fca00020f0eff */
[----:B------:R2:W-:Y:S04]  /*80ad0*/  STL.64 [R1+0xd60], R2 ;  /* 0x000d600201007387 */ /* 0x0005e80000100a00 */
[----:B------:R-:W4:Y:S04]  /*80ae0*/  LDL.LU R240, [R1+0xe4c] ;  /* 0x000e4c0001f07983 */ /* 0x000f280000300800 */
[----:B------:R-:W4:Y:S01]  /*80af0*/  LDL.LU R238, [R1+0xe50] ;  /* 0x000e500001ee7983 */ /* 0x000f220000300800 */
[----:B--2---:R-:W-:-:S04]  /*80b00*/  IADD3 R2, P4, R228, R10, RZ ;  /* 0x0000000ae4027210 */ /* 0x004fc80007f9e0ff */
[----:B------:R-:W-:-:S05]  /*80b10*/  LEA.HI.X.SX32 R3, R228, R9, 0x1, P4 ;  /* 0x00000009e4037211 */ /* 0x000fca00020f0eff */
[----:B------:R0:W-:Y:S04]  /*80b20*/  STL.64 [R1+0xd38], R2 ;  /* 0x000d380201007387 */ /* 0x0001e80000100a00 */
[----:B------:R-:W2:Y:S04]  /*80b30*/  LDL.LU R236, [R1+0xe54] ;  /* 0x000e540001ec7983 */ /* 0x000ea80000300800 */
[----:B------:R-:W2:Y:S01]  /*80b40*/  LDL.LU R234, [R1+0xe58] ;  /* 0x000e580001ea7983 */ /* 0x000ea20000300800 */
[----:B0-----:R-:W-:-:S04]  /*80b50*/  IADD3 R2, P4, R226, R10, RZ ;  /* 0x0000000ae2027210 */ /* 0x001fc80007f9e0ff */
        /* <DEDUP_REMOVED lines=14> */
[----:B---3--:R-:W-:-:S04]  /*80c40*/  IADD3 R2, P4, R220, R10, RZ ;  /* 0x0000000adc027210 */ /* 0x008fc80007f9e0ff */
[----:B------:R-:W-:-:S05]  /*80c50*/  LEA.HI.X.SX32 R3, R220, R9, 0x1, P4 ;  /* 0x00000009dc037211 */ /* 0x000fca00020f0eff */
[----:B------:R0:W-:Y:S04]  /*80c60*/  STL.64 [R1+0xc28], R2 ;  /* 0x000c280201007387 */ /* 0x0001e80000100a00 */
        /* <DEDUP_REMOVED lines=11> */
[----:B------:R-:W-:-:S03]  /*80d20*/  IADD3 R72, P4, R75, R10, RZ ;  /* 0x0000000a4b487210 */ /* 0x000fc60007f9e0ff */
[----:B------:R0:W-:Y:S01]  /*80d30*/  STL.64 [R1+0xb80], R2 ;  /* 0x000b800201007387 */ /* 0x0001e20000100a00 */
[----:B------:R-:W-:Y:S02]  /*80d40*/  LEA.HI.X.SX32 R73, R75, R9, 0x1, P4 ;  /* 0x000000094b497211 */ /* 0x000fe400020f0eff */
[----:B0-----:R-:W-:-:S04]  /*80d50*/  IADD3 R2, P4, R242, R10, RZ ;  /* 0x0000000af2027210 */ /* 0x001fc80007f9e0ff */
[----:B------:R-:W-:-:S05]  /*80d60*/  LEA.HI.X.SX32 R3, R242, R9, 0x1, P4 ;  /* 0x00000009f2037211 */ /* 0x000fca00020f0eff */
[----:B------:R0:W-:Y:S02]  /*80d70*/  STL.64 [R1+0xb00], R2 ;  /* 0x000b000201007387 */ /* 0x0001e40000100a00 */
[----:B0-----:R-:W-:-:S04]  /*80d80*/  IADD3 R2, P4, R240, R10, RZ ;  /* 0x0000000af0027210 */ /* 0x001fc80007f9e0ff */
[----:B------:R-:W-:Y:S02]  /*80d90*/  LEA.HI.X.SX32 R3, R240, R9, 0x1, P4 ;  /* 0x00000009f0037211 */ /* 0x000fe400020f0eff */
[----:B------:R-:W-:-:S03]  /*80da0*/  IADD3 R74, P4, R238, R10, RZ ;  /* 0x0000000aee4a7210 */ /* 0x000fc60007f9e0ff */
[----:B------:R2:W-:Y:S01]  /*80db0*/  STL.64 [R1+0x148], R2 ;  /* 0x0001480201007387 */ /* 0x0005e20000100a00 */
[----:B------:R-:W-:Y:S02]  /*80dc0*/  LEA.HI.X.SX32 R75, R238, R9, 0x1, P4 ;  /* 0x00000009ee4b7211 */ /* 0x000fe400020f0eff */
[----:B--2---:R-:W-:-:S04]  /*80dd0*/  IADD3 R2, P4, R236, R10, RZ ;  /* 0x0000000aec027210 */ /* 0x004fc80007f9e0ff */
[----:B------:R-:W-:-:S05]  /*80de0*/  LEA.HI.X.SX32 R3, R236, R9, 0x1, P4 ;  /* 0x00000009ec037211 */ /* 0x000fca00020f0eff */
[----:B------:R0:W-:Y:S02]  /*80df0*/  STL.64 [R1+0x138], R2 ;  /* 0x0001380201007387 */ /* 0x0001e40000100a00 */
[----:B0-----:R-:W-:-:S04]  /*80e00*/  IADD3 R2, P4, R234, R10, RZ ;  /* 0x0000000aea027210 */ /* 0x001fc80007f9e0ff */
        /* <DEDUP_REMOVED lines=20> */
[----:B---3--:R-:W-:-:S04]  /*80f50*/  IADD3 R2, P4, R220, R10, RZ ;  /* 0x0000000adc027210 */ /* 0x008fc80007f9e0ff */
[----:B------:R-:W-:-:S05]  /*80f60*/  LEA.HI.X.SX32 R3, R220, R9, 0x1, P4 ;  /* 0x00000009dc037211 */ /* 0x000fca00020f0eff */
[----:B------:R0:W-:Y:S02]  /*80f70*/  STL.64 [R1+0xf8], R2 ;  /* 0x0000f80201007387 */ /* 0x0001e40000100a00 */
[----:B0-----:R-:W-:-:S04]  /*80f80*/  IADD3 R2, P4, R218, R10, RZ ;  /* 0x0000000ada027210 */ /* 0x001fc80007f9e0ff */
[----:B------:R-:W-:-:S05]  /*80f90*/  LEA.HI.X.SX32 R3, R218, R9, 0x1, P4 ;  /* 0x00000009da037211 */ /* 0x000fca00020f0eff */
[----:B------:R4:W-:Y:S02]  /*80fa0*/  STL.64 [R1+0xf0], R2 ;  /* 0x0000f00201007387 */ /* 0x0009e40000100a00 */
[----:B----4-:R-:W-:-:S04]  /*80fb0*/  IADD3 R2, P4, R216, R10, RZ ;  /* 0x0000000ad8027210 */ /* 0x010fc80007f9e0ff */
[----:B------:R-:W-:-:S05]  /*80fc0*/  LEA.HI.X.SX32 R3, R216, R9, 0x1, P4 ;  /* 0x00000009d8037211 */ /* 0x000fca00020f0eff */
[----:B------:R0:W-:Y:S02]  /*80fd0*/  STL.64 [R1+0xe8], R2 ;  /* 0x0000e80201007387 */ /* 0x0001e40000100a00 */
        /* <DEDUP_REMOVED lines=70> */
[----:B------:R0:W-:Y:S01]  /*81440*/  STL.64 [R1+0x20], R2 ;  /* 0x0000200201007387 */ /* 0x0001e20000100a00 */
[----:B------:R-:W-:Y:S01]  /*81450*/  IMAD.MOV.U32 R164, RZ, RZ, R56 ;  /* 0x000000ffffa47224 */ /* 0x000fe200078e0038 */
[CC--:B------:R-:W-:Y:S02]  /*81460*/  IADD3 R56, P4, R45.reuse, R10.reuse, RZ ;  /* 0x0000000a2d387210 */ /* 0x0c0fe40007f9e0ff */
[----:B0-----:R-:W2:Y:S01]  /*81470*/  LDL.LU R3, [R1+0xf4c] ;  /* 0x000f4c0001037983 */ /* 0x001ea20000300800 */
[----:B------:R-:W-:Y:S01]  /*81480*/  IMAD.MOV.U32 R165, RZ, RZ, R57 ;  /* 0x000000ffffa57224 */ /* 0x000fe200078e0039 */
[-C--:B------:R-:W-:Y:S01]  /*81490*/  LEA.HI.X.SX32 R57, R45, R9.reuse, 0x1, P4 ;  /* 0x000000092d397211 */ /* 0x080fe200020f0eff */
[----:B------:R-:W-:Y:S01]  /*814a0*/  IMAD.MOV.U32 R170, RZ, RZ, R58 ;  /* 0x000000ffffaa7224 */ /* 0x000fe200078e003a */
[C---:B------:R-:W-:Y:S01]  /*814b0*/  IADD3 R58, P4, R46.reuse, R10, RZ ;  /* 0x0000000a2e3a7210 */ /* 0x040fe20007f9e0ff */
[----:B------:R-:W-:Y:S02]  /*814c0*/  IMAD.MOV.U32 R171, RZ, RZ, R59 ;  /* 0x000000ffffab7224 */ /* 0x000fe400078e003b */
[----:B------:R-:W-:Y:S01]  /*814d0*/  IMAD.MOV.U32 R168, RZ, RZ, R60 ;  /* 0x000000ffffa87224 */ /* 0x000fe200078e003c */
[----:B------:R-:W-:-:S02]  /*814e0*/  LEA.HI.X.SX32 R59, R46, R9, 0x1, P4 ;  /* 0x000000092e3b7211 */ /* 0x000fc400020f0eff */
[----:B------:R-:W-:Y:S01]  /*814f0*/  IADD3 R60, P4, R48, R10, RZ ;  /* 0x0000000a303c7210 */ /* 0x000fe20007f9e0ff */
[----:B------:R-:W-:-:S03]  /*81500*/  IMAD.MOV.U32 R169, RZ, RZ, R61 ;  /* 0x000000ffffa97224 */ /* 0x000fc600078e003d */
[----:B------:R-:W-:Y:S02]  /*81510*/  LEA.HI.X.SX32 R61, R48, R9, 0x1, P4 ;  /* 0x00000009303d7211 */ /* 0x000fe400020f0eff */
[----:B------:R-:W-:Y:S01]  /*81520*/  IADD3 R62, P4, R49, R10, RZ ;  /* 0x0000000a313e7210 */ /* 0x000fe20007f9e0ff */
[----:B------:R-:W-:-:S03]  /*81530*/  IMAD.MOV.U32 R160, RZ, RZ, R12 ;  /* 0x000000ffffa07224 */ /* 0x000fc600078e000c */
[-C--:B------:R-:W-:Y:S02]  /*81540*/  LEA.HI.X.SX32 R63, R49, R9.reuse, 0x1, P4 ;  /* 0x00000009313f7211 */ /* 0x080fe400020f0eff */
[CC--:B------:R-:W-:Y:S01]  /*81550*/  IADD3 R12, P4, R50.reuse, R10.reuse, RZ ;  /* 0x0000000a320c7210 */ /* 0x0c0fe20007f9e0ff */
[----:B------:R-:W-:Y:S02]  /*81560*/  IMAD.MOV.U32 R161, RZ, RZ, R13 ;  /* 0x000000ffffa17224 */ /* 0x000fe400078e000d */
[----:B------:R-:W-:Y:S01]  /*81570*/  IMAD.MOV.U32 R162, RZ, RZ, R14 ;  /* 0x000000ffffa27224 */ /* 0x000fe200078e000e */
[-C--:B------:R-:W-:Y:S02]  /*81580*/  LEA.HI.X.SX32 R13, R50, R9.reuse, 0x1, P4 ;  /* 0x00000009320d7211 */ /* 0x080fe400020f0eff */
        /* <DEDUP_REMOVED lines=13> */
[----:B------:R-:W-:Y:S02]  /*81660*/  LEA.HI.X.SX32 R21, R53, R9, 0x1, P4 ;  /* 0x0000000935157211 */ /* 0x000fe400020f0eff */
[----:B------:R-:W-:Y:S01]  /*81670*/  IADD3 R22, P4, R54, R10, RZ ;  /* 0x0000000a36167210 */ /* 0x000fe20007f9e0ff */
[----:B------:R-:W-:-:S03]  /*81680*/  IMAD.MOV.U32 R159, RZ, RZ, R23 ;  /* 0x000000ffff9f7224 */ /* 0x000fc600078e0017 */
[----:B------:R-:W-:Y:S02]  /*81690*/  LEA.HI.X.SX32 R23, R54, R9, 0x1, P4 ;  /* 0x0000000936177211 */ /* 0x000fe400020f0eff */
[----:B------:R-:W-:-:S04]  /*816a0*/  IADD3 R24, P4, R181, R10, RZ ;  /* 0x0000000ab5187210 */ /* 0x000fc80007f9e0ff */
        /* <DEDUP_REMOVED lines=95> */
[----:B--2---:R-:W-:-:S04]  /*81ca0*/  IADD3 R10, P4, R3, R10, RZ ;  /* 0x0000000a030a7210 */ /* 0x004fc80007f9e0ff */
[----:B------:R-:W-:Y:S02]  /*81cb0*/  LEA.HI.X.SX32 R11, R3, R9, 0x1, P4 ;  /* 0x00000009030b7211 */ /* 0x000fe400020f0eff */
[C---:B------:R-:W-:Y:S02]  /*81cc0*/  LOP3.LUT P4, RZ, R6.reuse, 0x2000, RZ, 0xc0, !PT ;  /* 0x0000200006ff7812 */ /* 0x040fe4000788c0ff */
[C---:B------:R-:W-:Y:S02]  /*81cd0*/  LOP3.LUT P5, RZ, R6.reuse, 0x4000, RZ, 0xc0, !PT ;  /* 0x0000400006ff7812 */ /* 0x040fe400078ac0ff */
[----:B------:R-:W-:Y:S02]  /*81ce0*/  PRMT R2, R179, 0x7770, RZ ;  /* 0x00007770b3027816 */ /* 0x000fe400000000ff */
[C---:B------:R-:W-:Y:S02]  /*81cf0*/  LOP3.LUT P6, RZ, R6.reuse, 0x8000, RZ, 0xc0, !PT ;  /* 0x0000800006ff7812 */ /* 0x040fe400078cc0ff */
[----:B------:R-:W-:-:S05]  /*81d00*/  LOP3.LUT P0, RZ, R6, 0x10000, RZ, 0xc0, !PT ;  /* 0x0001000006ff7812 */ /* 0x000fca000780c0ff */
[----:B------:R0:W-:Y:S01]  /*81d10*/  @P4 STG.E.U8 desc[UR6][R158.64], R2 ;  /* 0x000000029e004986 */ /* 0x0001e2000c101106 */
[----:B------:R-:W-:Y:S02]  /*81d20*/  LOP3.LUT P1, RZ, R6, 0x20000, RZ, 0xc0, !PT ;  /* 0x0002000006ff7812 */ /* 0x000fe4000782c0ff */
[----:B0-----:R-:W-:-:S05]  /*81d30*/  PRMT R2, R179, 0x7771, RZ ;  /* 0x00007771b3027816 */ /* 0x001fca00000000ff */
[----:B------:R0:W-:Y:S01]  /*81d40*/  @P5 STG.E.U8 desc[UR6][R156.64], R2 ;  /* 0x000000029c005986 */ /* 0x0001e2000c101106 */
[----:B------:R-:W-:Y:S02]  /*81d50*/  LOP3.LUT P2, RZ, R6, 0x40000, RZ, 0xc0, !PT ;  /* 0x0004000006ff7812 */ /* 0x000fe4000784c0ff */
[----:B0-----:R-:W-:-:S05]  /*81d60*/  PRMT R2, R176, 0x7772, RZ ;  /* 0x00007772b0027816 */ /* 0x001fca00000000ff */
[----:B------:R0:W-:Y:S01]  /*81d70*/  @P6 STG.E.U8 desc[UR6][R162.64], R2 ;  /* 0x00000002a2006986 */ /* 0x0001e2000c101106 */
[----:B------:R-:W-:Y:S02]  /*81d80*/  LOP3.LUT P3, RZ, R6, 0x80000, RZ, 0xc0, !PT ;  /* 0x0008000006ff7812 */ /* 0x000fe4000786c0ff */
[----:B0-----:R-:W-:-:S05]  /*81d90*/  PRMT R2, R176, 0x7773, RZ ;  /* 0x00007773b0027816 */ /* 0x001fca00000000ff */
[----:B------:R0:W-:Y:S02]  /*81da0*/  @P0 STG.E.U8 desc[UR6][R160.64], R2 ;  /* 0x00000002a0000986 */ /* 0x0001e4000c101106 */
[C---:B0-----:R-:W-:Y:S02]  /*81db0*/  PRMT R2, R177.reuse, 0x7772, RZ ;  /* 0x00007772b1027816 */ /* 0x041fe400000000ff */
[----:B------:R-:W-:-:S03]  /*81dc0*/  PRMT R177, R177, 0x7773, RZ ;  /* 0x00007773b1b17816 */ /* 0x000fc600000000ff */
[----:B------:R-:W-:Y:S04]  /*81dd0*/  @P1 STG.E.U8 desc[UR6][R166.64], R2 ;  /* 0x00000002a6001986 */ /* 0x000fe8000c101106 */
[----:B------:R0:W-:Y:S02]  /*81de0*/  @P2 STG.E.U8 desc[UR6][R164.64], R177 ;  /* 0x000000b1a4002986 */ /* 0x0001e4000c101106 */
[----:B0-----:R-:W-:-:S05]  /*81df0*/  PRMT R177, R178, 0x7772, RZ ;  /* 0x00007772b2b17816 */ /* 0x001fca00000000ff */
[----:B------:R0:W-:Y:S02]  /*81e00*/  @P3 STG.E.U8 desc[UR6][R170.64], R177 ;  /* 0x000000b1aa003986 */ /* 0x0001e4000c101106 */
[----:B0-----:R-:W-:Y:S02]  /*81e10*/  IMAD.MOV.U32 R170, RZ, RZ, R168 ;  /* 0x000000ffffaa7224 */ /* 0x001fe400078e00a8 */
[----:B------:R-:W-:Y:S02]  /*81e20*/  IMAD.MOV.U32 R171, RZ, RZ, R169 ;  /* 0x000000ffffab7224 */ /* 0x000fe400078e00a9 */
[----:B------:R-:W2:Y:S04]  /*81e30*/  LDL.LU.64 R168, [R1+0xab0] ;  /* 0x000ab00001a87983 */ /* 0x000ea80000300a00 */
[----:B------:R-:W3:Y:S04]  /*81e40*/  LDL.LU.64 R162, [R1+0xaa8] ;  /* 0x000aa80001a27983 */ /* 0x000ee80000300a00 */
[----:B------:R-:W4:Y:S04]  /*81e50*/  LDL.LU.64 R160, [R1+0xaa0] ;  /* 0x000aa00001a07983 */ /* 0x000f280000300a00 */
[----:B------:R-:W4:Y:S04]  /*81e60*/  LDL.LU.64 R166, [R1+0xa98] ;  /* 0x000a980001a67983 */ /* 0x000f280000300a00 */
[----:B------:R-:W4:Y:S01]  /*81e70*/  LDL.LU.64 R164, [R1+0xa90] ;  /* 0x000a900001a47983 */ /* 0x000f220000300a00 */
[----:B------:R-:W-:-:S02]  /*81e80*/  LOP3.LUT P4, RZ, R5, 0x1, RZ, 0xc0, !PT ;  /* 0x0000000105ff7812 */ /* 0x000fc4000788c0ff */
[----:B------:R-:W-:Y:S01]  /*81e90*/  LOP3.LUT R9, R9, 0xefffffff, RZ, 0xc0, !PT ;  /* 0xefffffff09097812 */ /* 0x000fe200078ec0ff */
[----:B------:R-:W4:Y:S10]  /*81ea0*/  LDL.LU.64 R152, [R1+0xa80] ;  /* 0x000a800001987983 */ /* 0x000f340000300a00 */
[----:B------:R-:W-:-:S02]  /*81eb0*/  @P4 LOP3.LUT R9, R9, 0x10000000, RZ, 0xfc, !PT ;  /* 0x1000000009094812 */ /* 0x000fc400078efcff */
[----:B------:R-:W-:Y:S02]  /*81ec0*/  LOP3.LUT P4, RZ, R6, 0x80000000, RZ, 0xc0, !PT ;  /* 0x8000000006ff7812 */ /* 0x000fe4000788c0ff */
[----:B------:R-:W-:-:S11]  /*81ed0*/  LOP3.LUT R9, R9, 0xdfffffff, RZ, 0xc0, !PT ;  /* 0xdfffffff09097812 */ /* 0x000fd600078ec0ff */
[----:B------:R-:W-:Y:S02]  /*81ee0*/  @P4 LOP3.LUT R9, R9, 0x20000000, RZ, 0xfc, !PT ;  /* 0x2000000009094812 */ /* 0x000fe400078efcff */
        /* <DEDUP_REMOVED lines=13> */
[----:B------:R-:W-:Y:S02]  /*81fc0*/  LOP3.LUT R176, R176, 0xfffffffb, RZ, 0xc0, !PT ;  /* 0xfffffffbb0b07812 */ /* 0x000fe400078ec0ff */
[C---:B------:R-:W-:Y:S02]  /*81fd0*/  LOP3.LUT P0, RZ, R6.reuse, 0x100000, RZ, 0xc0, !PT ;  /* 0x0010000006ff7812 */ /* 0x040fe4000780c0ff */
[----:B------:R-:W-:-:S07]  /*81fe0*/  LOP3.LUT P1, RZ, R6, 0x200000, RZ, 0xc0, !PT ;  /* 0x0020000006ff7812 */ /* 0x000fce000782c0ff */
[----:B------:R-:W-:Y:S02]  /*81ff0*/  @P4 LOP3.LUT R176, R176, 0x4, RZ, 0xfc, !PT ;  /* 0x00000004b0b04812 */ /* 0x000fe400078efcff */
[C---:B------:R-:W-:Y:S02]  /*82000*/  LOP3.LUT P4, RZ, R6.reuse, 0x2000000, RZ, 0xc0, !PT ;  /* 0x0200000006ff7812 */ /* 0x040fe4000788c0ff */
[C---:B------:R-:W-:Y:S02]  /*82010*/  LOP3.LUT P2, RZ, R6.reuse, 0x400000, RZ, 0xc0, !PT ;  /* 0x0040000006ff7812 */ /* 0x040fe4000784c0ff */
[----:B------:R-:W-:Y:S02]  /*82020*/  LOP3.LUT P3, RZ, R6, 0x800000, RZ, 0xc0, !PT ;  /* 0x0080000006ff7812 */ /* 0x000fe4000786c0ff */
[----:B------:R-:W-:Y:S02]  /*82030*/  LOP3.LUT R176, R176, 0xfffffff7, RZ, 0xc0, !PT ;  /* 0xfffffff7b0b07812 */ /* 0x000fe400078ec0ff */
[----:B------:R-:W-:-:S02]  /*82040*/  PRMT R178, R178, 0x7773, RZ ;  /* 0x00007773b2b27816 */ /* 0x000fc400000000ff */
[----:B------:R-:W-:-:S03]  /*82050*/  PRMT R177, R179, 0x7772, RZ ;  /* 0x00007772b3b17816 */ /* 0x000fc600000000ff */
[----:B------:R-:W-:Y:S01]  /*82060*/  @P4 LOP3.LUT R176, R176, 0x8, RZ, 0xfc, !PT ;  /* 0x00000008b0b04812 */ /* 0x000fe200078efcff */
[----:B------:R0:W-:Y:S01]  /*82070*/  @P0 STG.E.U8 desc[UR6][R170.64], R178 ;  /* 0x000000b2aa000986 */ /* 0x0001e2000c101106 */
[----:B------:R-:W-:Y:S02]  /*82080*/  LOP3.LUT P4, RZ, R6, 0x1000000, RZ, 0xc0, !PT ;  /* 0x0100000006ff7812 */ /* 0x000fe4000788c0ff */
[----:B------:R-:W-:Y:S01]  /*82090*/  PRMT R179, R179, 0x7773, RZ ;  /* 0x00007773b3b37816 */ /* 0x000fe200000000ff */
[----:B0-----:R-:W4:Y:S04]  /*820a0*/  LDL.LU.64 R170, [R1+0xa78] ;  /* 0x000a780001aa7983 */ /* 0x001f280000300a00 */
[----:B--2---:R0:W-:Y:S04]  /*820b0*/  @P1 STG.E.U8 desc[UR6][R168.64], R177 ;  /* 0x000000b1a8001986 */ /* 0x0041e8000c101106 */
[----:B---3--:R1:W-:Y:S01]  /*820c0*/  @P2 STG.E.U8 desc[UR6][R162.64], R179 ;  /* 0x000000b3a2002986 */ /* 0x0083e2000c101106 */
[----:B0-----:R-:W-:-:S03]  /*820d0*/  PRMT R177, R172, 0x7770, RZ ;  /* 0x00007770acb17816 */ /* 0x001fc600000000ff */
[----:B------:R-:W2:Y:S04]  /*820e0*/  LDL.LU.64 R168, [R1+0xa70] ;  /* 0x000a700001a87983 */ /* 0x000ea80000300a00 */
[----:B----4-:R0:W-:Y:S04]  /*820f0*/  @P3 STG.E.U8 desc[UR6][R160.64], R177 ;  /* 0x000000b1a0003986 */ /* 0x0101e8000c101106 */
[----:B-1----:R-:W3:Y:S04]  /*82100*/  LDL.LU.64 R178, [R1+0xa68] ;  /* 0x000a680001b27983 */ /* 0x002ee80000300a00 */
[----:B------:R-:W4:Y:S01]  /*82110*/  LDL.LU.64 R2, [R1+0xa60] ;  /* 0x000a600001027983 */ /* 0x000f220000300a00 */
[----:B0-----:R-:W-:-:S03]  /*82120*/  PRMT R177, R172, 0x7771, RZ ;  /* 0x00007771acb17816 */ /* 0x001fc600000000ff */
[----:B------:R-:W4:Y:S04]  /*82130*/  LDL.LU.64 R158, [R1+0xa58] ;  /* 0x000a5800019e7983 */ /* 0x000f280000300a00 */
[----:B------:R0:W-:Y:S01]  /*82140*/  @P4 STG.E.U8 desc[UR6][R166.64], R177 ;  /* 0x000000b1a6004986 */ /* 0x0001e2000c101106 */
[----:B------:R-:W-:-:S03]  /*82150*/  LOP3.LUT P4, RZ, R176, 0x8, RZ, 0xc0, !PT ;  /* 0x00000008b0ff7812 */ /* 0x000fc6000788c0ff */
[----:B------:R-:W4:Y:S04]  /*82160*/  LDL.LU.64 R156, [R1+0xa50] ;  /* 0x000a5000019c7983 */ /* 0x000f280000300a00 */
[----:B------:R-:W4:Y:S01]  /*82170*/  LDL.LU.64 R162, [R1+0xa48] ;  /* 0x000a480001a27983 */ /* 0x000f220000300a00 */
[----:B0-----:R-:W-:-:S03]  /*82180*/  PRMT R177, R173, 0x7770, RZ ;  /* 0x00007770adb17816 */ /* 0x001fc600000000ff */
[----:B------:R-:W4:Y:S04]  /*82190*/  LDL.LU.64 R160, [R1+0xa40] ;  /* 0x000a400001a07983 */ /* 0x000f280000300a00 */
[----:B------:R0:W-:Y:S01]  /*821a0*/  @P4 STG.E.U8 desc[UR6][R164.64], R177 ;  /* 0x000000b1a4004986 */ /* 0x0001e2000c101106 */
[----:B------:R-:W-:-:S03]  /*821b0*/  LOP3.LUT P4, RZ, R176, 0x4, RZ, 0xc0, !PT ;  /* 0x00000004b0ff7812 */ /* 0x000fc6000788c0ff */
[----:B------:R-:W4:Y:S01]  /*821c0*/  LDL.LU.64 R166, [R1+0xa38] ;  /* 0x000a380001a67983 */ /* 0x000f220000300a00 */
[----:B0-----:R-:W-:-:S03]  /*821d0*/  PRMT R177, R173, 0x7771, RZ ;  /* 0x00007771adb17816 */ /* 0x001fc600000000ff */
[----:B------:R-:W4:Y:S06]  /*821e0*/  LDL.LU.64 R164, [R1+0xa30] ;  /* 0x000a300001a47983 */ /* 0x000f2c0000300a00 */
[----:B------:R0:W-:Y:S04]  /*821f0*/  @P4 STG.E.U8 desc[UR6][R174.64], R177 ;  /* 0x000000b1ae004986 */ /* 0x0001e8000c101106 */
[----:B0-----:R-:W2:Y:S01]  /*82200*/  LDL.LU.64 R174, [R1+0x1fa0] ;  /* 0x001fa00001ae7983 */ /* 0x001ea20000300a00 */
[----:B------:R-:W-:-:S02]  /*82210*/  LOP3.LUT P4, RZ, R176, 0x2, RZ, 0xc0, !PT ;  /* 0x00000002b0ff7812 */ /* 0x000fc4000788c0ff */
[----:B--2---:R-:W-:-:S11]  /*82220*/  PRMT R177, R174, 0x7770, RZ ;  /* 0x00007770aeb17816 */ /* 0x004fd600000000ff */
[----:B------:R0:W-:Y:S01]  /*82230*/  @P4 STG.E.U8 desc[UR6][R152.64], R177 ;  /* 0x000000b198004986 */ /* 0x0001e2000c101106 */
[----:B------:R-:W-:Y:S02]  /*82240*/  LOP3.LUT P4, RZ, R176, 0x1, RZ, 0xc0, !PT ;  /* 0x00000001b0ff7812 */ /* 0x000fe4000788c0ff */
[----:B------:R-:W-:Y:S01]  /*82250*/  PRMT R176, R174, 0x7771, RZ ;  /* 0x00007771aeb07816 */ /* 0x000fe200000000ff */
[----:B0-----:R-:W2:Y:S10]  /*82260*/  LDL.LU.64 R152, [R1+0x1f98] ;  /* 0x001f980001987983 */ /* 0x001eb40000300a00 */
[----:B------:R0:W-:Y:S01]  /*82270*/  @P4 STG.E.U8 desc[UR6][R170.64], R176 ;  /* 0x000000b0aa004986 */ /* 0x0001e2000c101106 */
[----:B------:R-:W-:-:S02]  /*82280*/  LOP3.LUT P4, RZ, R9, 0x80000000, RZ, 0xc0, !PT ;  /* 0x8000000009ff7812 */ /* 0x000fc4000788c0ff */
[----:B0-----:R-:W-:Y:S01]  /*82290*/  PRMT R176, R175, 0x7770, RZ ;  /* 0x00007770afb07816 */ /* 0x001fe200000000ff */
[----:B------:R-:W2:Y:S10]  /*822a0*/  LDL.LU.64 R170, [R1+0x1f90] ;  /* 0x001f900001aa7983 */ /* 0x000eb40000300a00 */
[----:B------:R0:W-:Y:S04]  /*822b0*/  @P4 STG.E.U8 desc[UR6][R168.64], R176 ;  /* 0x000000b0a8004986 */ /* 0x0001e8000c101106 */
[----:B0-----:R-:W2:Y:S01]  /*822c0*/  LDL.LU.64 R168, [R1+0x1f88] ;  /* 0x001f880001a87983 */ /* 0x001ea20000300a00 */
[----:B------:R-:W-:-:S02]  /*822d0*/  LOP3.LUT P4, RZ, R9, 0x40000000, RZ, 0xc0, !PT ;  /* 0x4000000009ff7812 */ /* 0x000fc4000788c0ff */
[----:B------:R-:W-:-:S11]  /*822e0*/  PRMT R176, R175, 0x7771, RZ ;  /* 0x00007771afb07816 */ /* 0x000fd600000000ff */
[----:B---3--:R0:W-:Y:S01]  /*822f0*/  @P4 STG.E.U8 desc[UR6][R178.64], R176 ;  /* 0x000000b0b2004986 */ /* 0x0081e2000c101106 */
[----:B------:R-:W-:Y:S02]  /*82300*/  LOP3.LUT P4, RZ, R9, 0x20000000, RZ, 0xc0, !PT ;  /* 0x2000000009ff7812 */ /* 0x000fe4000788c0ff */
[----:B0-----:R-:W-:-:S11]  /*82310*/  PRMT R176, R172, 0x7772, RZ ;  /* 0x00007772acb07816 */ /* 0x001fd600000000ff */
[----:B----4-:R-:W-:Y:S01]  /*82320*/  @P4 STG.E.U8 desc[UR6][R2.64], R176 ;  /* 0x000000b002004986 */ /* 0x010fe2000c101106 */
[----:B------:R-:W-:Y:S02]  /*82330*/  LOP3.LUT P4, RZ, R9, 0x10000000, RZ, 0xc0, !PT ;  /* 0x1000000009ff7812 */ /* 0x000fe4000788c0ff */
[C---:B------:R-:W-:Y:S02]  /*82340*/  LOP3.LUT P5, RZ, R5.reuse, 0x2, RZ, 0xc0, !PT ;  /* 0x0000000205ff7812 */ /* 0x040fe400078ac0ff */
[----:B------:R-:W-:Y:S02]  /*82350*/  PRMT R172, R172, 0x7773, RZ ;  /* 0x00007773acac7816 */ /* 0x000fe400000000ff */
[C---:B------:R-:W-:Y:S02]  /*82360*/  LOP3.LUT P6, RZ, R5.reuse, 0x4, RZ, 0xc0, !PT ;  /* 0x0000000405ff7812 */ /* 0x040fe400078cc0ff */
[----:B------:R-:W-:-:S05]  /*82370*/  LOP3.LUT P0, RZ, R5, 0x8, RZ, 0xc0, !PT ;  /* 0x0000000805ff7812 */ /* 0x000fca000780c0ff */
[----:B------:R0:W-:Y:S01]  /*82380*/  @P4 STG.E.U8 desc[UR6][R158.64], R172 ;  /* 0x000000ac9e004986 */ /* 0x0001e2000c101106 */
[C---:B------:R-:W-:Y:S02]  /*82390*/  LOP3.LUT P1, RZ, R5.reuse, 0x10, RZ, 0xc0, !PT ;  /* 0x0000001005ff7812 */ /* 0x040fe4000782c0ff */
[C---:B------:R-:W-:Y:S02]  /*823a0*/  LOP3.LUT P2, RZ, R5.reuse, 0x20, RZ, 0xc0, !PT ;  /* 0x0000002005ff7812 */ /* 0x040fe4000784c0ff */
[----:B------:R-:W-:Y:S02]  /*823b0*/  LOP3.LUT P3, RZ, R5, 0x40, RZ, 0xc0, !PT ;  /* 0x0000004005ff7812 */ /* 0x000fe4000786c0ff */
[C---:B0-----:R-:W-:Y:S02]  /*823c0*/  PRMT R172, R173.reuse, 0x7772, RZ ;  /* 0x00007772adac7816 */ /* 0x041fe400000000ff */
[----:B------:R-:W-:-:S03]  /*823d0*/  PRMT R173, R173, 0x7773, RZ ;  /* 0x00007773adad7816 */ /* 0x000fc600000000ff */
[----:B------:R0:W-:Y:S04]  /*823e0*/  @P5 STG.E.U8 desc[UR6][R156.64], R172 ;  /* 0x000000ac9c005986 */ /* 0x0001e8000c101106 */
[----:B------:R-:W-:Y:S01]  /*823f0*/  @P6 STG.E.U8 desc[UR6][R162.64], R173 ;  /* 0x000000ada2006986 */ /* 0x000fe2000c101106 */
[C---:B0-----:R-:W-:Y:S02]  /*82400*/  PRMT R172, R174.reuse, 0x7772, RZ ;  /* 0x00007772aeac7816 */ /* 0x041fe400000000ff */
[----:B------:R-:W-:-:S03]  /*82410*/  PRMT R174, R174, 0x7773, RZ ;  /* 0x00007773aeae7816 */ /* 0x000fc600000000ff */
[----:B------:R0:W-:Y:S04]  /*82420*/  @P0 STG.E.U8 desc[UR6][R160.64], R172 ;  /* 0x000000aca0000986 */ /* 0x0001e8000c101106 */
[----:B------:R-:W-:Y:S01]  /*82430*/  @P1 STG.E.U8 desc[UR6][R166.64], R174 ;  /* 0x000000aea6001986 */ /* 0x000fe2000c101106 */
[C---:B0-----:R-:W-:Y:S02]  /*82440*/  PRMT R172, R175.reuse, 0x7772, RZ ;  /* 0x00007772afac7816 */ /* 0x041fe400000000ff */
[----:B------:R-:W-:-:S03]  /*82450*/  PRMT R175, R175, 0x7773, RZ ;  /* 0x00007773afaf7816 */ /* 0x000fc600000000ff */
[----:B------:R-:W-:Y:S04]  /*82460*/  @P2 STG.E.U8 desc[UR6][R164.64], R172 ;  /* 0x000000aca4002986 */ /* 0x000fe8000c101106 */
[----:B--2---:R0:W-:Y:S04]  /*82470*/  @P3 STG.E.U8 desc[UR6][R168.64], R175 ;  /* 0x000000afa8003986 */ /* 0x0041e8000c101106 */
[----:B0-----:R-:W2:Y:S04]  /*82480*/  LDL.LU.64 R168, [R1+0x1f80] ;  /* 0x001f800001a87983 */ /* 0x001ea80000300a00 */
[----:B------:R-:W3:Y:S01]  /*82490*/  LDL.LU.64 R164, [R1+0xa20] ;  /* 0x000a200001a47983 */ /* 0x000ee20000300a00 */
[----:B------:R-:W-:-:S02]  /*824a0*/  LOP3.LUT P0, RZ, R5, 0x80, RZ, 0xc0, !PT ;  /* 0x0000008005ff7812 */ /* 0x000fc4000780c0ff */
[C---:B------:R-:W-:Y:S01]  /*824b0*/  LOP3.LUT P1, RZ, R5.reuse, 0x100, RZ, 0xc0, !PT ;  /* 0x0000010005ff7812 */ /* 0x040fe2000782c0ff */
[----:B------:R-:W4:Y:S04]  /*824c0*/  LDL.LU.64 R178, [R1+0xa10] ;  /* 0x000a100001b27983 */ /* 0x000f280000300a00 */
[----:B------:R-:W4:Y:S04]  /*824d0*/  LDL.LU.64 R156, [R1+0xa08] ;  /* 0x000a0800019c7983 */ /* 0x000f280000300a00 */
[----:B------:R-:W4:Y:S04]  /*824e0*/  LDL.LU.64 R162, [R1+0xa00] ;  /* 0x000a000001a27983 */ /* 0x000f280000300a00 */
[----:B------:R-:W4:Y:S04]  /*824f0*/  LDL.LU.64 R160, [R1+0x9f8] ;  /* 0x0009f80001a07983 */ /* 0x000f280000300a00 */
[----:B------:R-:W4:Y:S04]  /*82500*/  LDL.LU.64 R2, [R1+0x9f0] ;  /* 0x0009f00001027983 */ /* 0x000f280000300a00 */
[----:B------:R-:W4:Y:S04]  /*82510*/  LDL.LU.64 R158, [R1+0x9e8] ;  /* 0x0009e800019e7983 */ /* 0x000f280000300a00 */
[----:B------:R-:W4:Y:S01]  /*82520*/  LDL.LU.64 R166, [R1+0x9e0] ;  /* 0x0009e00001a67983 */ /* 0x000f220000300a00 */
[----:B------:R-:W-:-:S02]  /*82530*/  LOP3.LUT P4, RZ, R5, 0x80000, RZ, 0xc0, !PT ;  /* 0x0008000005ff7812 */ /* 0x000fc4000788c0ff */
[----:B------:R-:W-:-:S11]  /*82540*/  LOP3.LUT R9, R9, 0xffefffff, RZ, 0xc0, !PT ;  /* 0xffefffff09097812 */ /* 0x000fd600078ec0ff */
[----:B------:R-:W-:Y:S02]  /*82550*/  @P4 LOP3.LUT R9, R9, 0x100000, RZ, 0xfc, !PT ;  /* 0x0010000009094812 */ /* 0x000fe400078efcff */
[----:B------:R-:W-:Y:S02]  /*82560*/  LOP3.LUT P4, RZ, R5, 0x40000, RZ, 0xc0, !PT ;  /* 0x0004000005ff7812 */ /* 0x000fe4000788c0ff */
[----:B------:R-:W-:-:S11]  /*82570*/  LOP3.LUT R9, R9, 0xffdfffff, RZ, 0xc0, !PT ;  /* 0xffdfffff09097812 */ /* 0x000fd600078ec0ff */
[----:B------:R-:W-:Y:S02]  /*82580*/  @P4 LOP3.LUT R9, R9, 0x200000, RZ, 0xfc, !PT ;  /* 0x0020000009094812 */ /* 0x000fe400078efcff */
[----:B------:R-:W-:Y:S02]  /*82590*/  LOP3.LUT P4, RZ, R5, 0x20000, RZ, 0xc0, !PT ;  /* 0x0002000005ff7812 */ /* 0x000fe4000788c0ff */
[----:B------:R-:W-:Y:S02]  /*825a0*/  LOP3.LUT R9, R9, 0xffbfffff, RZ, 0xc0, !PT ;  /* 0xffbfffff09097812 */ /* 0x000fe400078ec0ff */
[----:B--2---:R-:W-:-:S05]  /*825b0*/  PRMT R172, R168, 0x7770, RZ ;  /* 0x00007770a8ac7816 */ /* 0x004fca00000000ff */
[----:B---3--:R0:W-:Y:S02]  /*825c0*/  @P0 STG.E.U8 desc[UR6][R164.64], R172 ;  /* 0x000000aca4000986 */ /* 0x0081e4000c101106 */
[----:B0-----:R-:W-:-:S05]  /*825d0*/  PRMT R172, R168, 0x7771, RZ ;  /* 0x00007771a8ac7816 */ /* 0x001fca00000000ff */
[----:B------:R0:W-:Y:S04]  /*825e0*/  @P1 STG.E.U8 desc[UR6][R170.64], R172 ;  /* 0x000000acaa001986 */ /* 0x0001e8000c101106 */
[----:B0-----:R-:W2:Y:S04]  /*825f0*/  LDL.LU.64 R170, [R1+0x1f78] ;  /* 0x001f780001aa7983 */ /* 0x001ea80000300a00 */
[----:B------:R-:W3:Y:S01]  /*82600*/  LDL.LU.64 R164, [R1+0x9d8] ;  /* 0x0009d80001a47983 */ /* 0x000ee20000300a00 */
[----:B------:R-:W-:Y:S02]  /*82610*/  @P4 LOP3.LUT R9, R9, 0x400000, RZ, 0xfc, !PT ;  /* 0x0040000009094812 */ /* 0x000fe400078efcff */
[----:B------:R-:W-:Y:S01]  /*82620*/  LOP3.LUT P4, RZ, R5, 0x10000, RZ, 0xc0, !PT ;  /* 0x0001000005ff7812 */ /* 0x000fe2000788c0ff */
[----:B------:R-:W3:Y:S01]  /*82630*/  LDL.LU.64 R174, [R1+0x9c0] ;  /* 0x0009c00001ae7983 */ /* 0x000ee20000300a00 */
[----:B------:R-:W-:-:S02]  /*82640*/  LOP3.LUT R9, R9, 0xff7fffff, RZ, 0xc0, !PT ;  /* 0xff7fffff09097812 */ /* 0x000fc400078ec0ff */
[----:B------:R-:W-:Y:S01]  /*82650*/  LOP3.LUT P2, RZ, R5, 0x200, RZ, 0xc0, !PT ;  /* 0x0000020005ff7812 */ /* 0x000fe2000784c0ff */
[----:B------:R-:W3:Y:S08]  /*82660*/  LDL.LU.64 R176, [R1+0x9b8] ;  /* 0x0009b80001b07983 */ /* 0x000ef00000300a00 */
[----:B------:R-:W-:Y:S02]  /*82670*/  @P4 LOP3.LUT R9, R9, 0x800000, RZ, 0xfc, !PT ;  /* 0x0080000009094812 */ /* 0x000fe400078efcff */
        /* <DEDUP_REMOVED lines=8> */
[----:B------:R-:W-:-:S09]  /*82700*/  LOP3.LUT P3, RZ, R5, 0x400, RZ, 0xc0, !PT ;  /* 0x0000040005ff7812 */ /* 0x000fd2000786c0ff */
[----:B------:R-:W-:Y:S02]  /*82710*/  @P4 LOP3.LUT R9, R9, 0x4000000, RZ, 0xfc, !PT ;  /* 0x0400000009094812 */ /* 0x000fe400078efcff */
[----:B------:R-:W-:Y:S02]  /*82720*/  LOP3.LUT P4, RZ, R5, 0x1000, RZ, 0xc0, !PT ;  /* 0x0000100005ff7812 */ /* 0x000fe4000788c0ff */
[----:B------:R-:W-:Y:S02]  /*82730*/  LOP3.LUT R9, R9, 0xf7ffffff, RZ, 0xc0, !PT ;  /* 0xf7ffffff09097812 */ /* 0x000fe400078ec0ff */
[----:B------:R-:W-:-:S05]  /*82740*/  PRMT R172, R169, 0x7770, RZ ;  /* 0x00007770a9ac7816 */ /* 0x000fca00000000ff */
[----:B----4-:R0:W-:Y:S04]  /*82750*/  @P2 STG.E.U8 desc[UR6][R178.64], R172 ;  /* 0x000000acb2002986 */ /* 0x0101e8000c101106 */
[----:B------:R-:W-:Y:S02]  /*82760*/  @P4 LOP3.LUT R9, R9, 0x8000000, RZ, 0xfc, !PT ;  /* 0x0800000009094812 */ /* 0x000fe400078efcff */
[----:B------:R-:W-:Y:S02]  /*82770*/  LOP3.LUT P4, RZ, R5, 0x800, RZ, 0xc0, !PT ;  /* 0x0000080005ff7812 */ /* 0x000fe4000788c0ff */
[----:B0-----:R-:W-:Y:S01]  /*82780*/  PRMT R172, R169, 0x7771, RZ ;  /* 0x00007771a9ac7816 */ /* 0x001fe200000000ff */
[----:B------:R-:W4:Y:S04]  /*82790*/  LDL.LU.64 R178, [R1+0x9b0] ;  /* 0x0009b00001b27983 */ /* 0x000f280000300a00 */
[----:B------:R0:W-:Y:S04]  /*827a0*/  @P3 STG.E.U8 desc[UR6][R156.64], R172 ;  /* 0x000000ac9c003986 */ /* 0x0001e8000c101106 */
[----:B0-----:R-:W4:Y:S01]  /*827b0*/  LDL.LU.64 R156, [R1+0x9a8] ;  /* 0x0009a800019c7983 */ /* 0x001f220000300a00 */
[----:B--2---:R-:W-:-:S05]  /*827c0*/  PRMT R172, R170, 0x7770, RZ ;  /* 0x00007770aaac7816 */ /* 0x004fca00000000ff */
[----:B------:R0:W-:Y:S01]  /*827d0*/  @P4 STG.E.U8 desc[UR6][R162.64], R172 ;  /* 0x000000aca2004986 */ /* 0x0001e2000c101106 */
[C---:B------:R-:W-:Y:S02]  /*827e0*/  LOP3.LUT P4, RZ, R9.reuse, 0x8000000, RZ, 0xc0, !PT ;  /* 0x0800000009ff7812 */ /* 0x040fe4000788c0ff */
[----:B0-----:R-:W-:Y:S01]  /*827f0*/  PRMT R172, R170, 0x7771, RZ ;  /* 0x00007771aaac7816 */ /* 0x001fe200000000ff */
[----:B------:R-:W2:Y:S10]  /*82800*/  LDL.LU.64 R162, [R1+0x9a0] ;  /* 0x0009a00001a27983 */ /* 0x000eb40000300a00 */
[----:B------:R0:W-:Y:S01]  /*82810*/  @P4 STG.E.U8 desc[UR6][R160.64], R172 ;  /* 0x000000aca0004986 */ /* 0x0001e2000c101106 */
[----:B------:R-:W-:-:S02]  /*82820*/  LOP3.LUT P4, RZ, R9, 0x4000000, RZ, 0xc0, !PT ;  /* 0x0400000009ff7812 */ /* 0x000fc4000788c0ff */
        /* <DEDUP_REMOVED lines=12> */
[----:B------:R-:W-:Y:S01]  /*828f0*/  PRMT R168, R168, 0x7773, RZ ;  /* 0x00007773a8a87816 */ /* 0x000fe200000000ff */
[----:B0-----:R-:W2:Y:S04]  /*82900*/  LDL.LU.64 R166, [R1+0x1f60] ;  /* 0x001f600001a67983 */ /* 0x001ea80000300a00 */
[----:B------:R-:W4:Y:S06]  /*82910*/  LDL.LU.64 R172, [R1+0x9c8] ;  /* 0x0009c80001ac7983 */ /* 0x000f2c0000300a00 */
[----:B---3--:R0:W-:Y:S04]  /*82920*/  @P4 STG.E.U8 desc[UR6][R164.64], R168 ;  /* 0x000000a8a4004986 */ /* 0x0081e8000c101106 */
[----:B0-----:R-:W3:Y:S01]  /*82930*/  LDL.LU.64 R164, [R1+0x1f58] ;  /* 0x001f580001a47983 */ /* 0x001ee20000300a00 */
[----:B------:R-:W-:-:S02]  /*82940*/  LOP3.LUT P4, RZ, R9, 0x400000, RZ, 0xc0, !PT ;  /* 0x0040000009ff7812 */ /* 0x000fc4000788c0ff */
[C---:B------:R-:W-:Y:S02]  /*82950*/  PRMT R168, R169.reuse, 0x7772, RZ ;  /* 0x00007772a9a87816 */ /* 0x040fe400000000ff */
[----:B------:R-:W-:Y:S02]  /*82960*/  PRMT R169, R169, 0x7773, RZ ;  /* 0x00007773a9a97816 */ /* 0x000fe400000000ff */
[C---:B------:R-:W-:Y:S02]  /*82970*/  LOP3.LUT P5, RZ, R5.reuse, 0x100000, RZ, 0xc0, !PT ;  /* 0x0010000005ff7812 */ /* 0x040fe400078ac0ff */
[----:B------:R-:W-:-:S05]  /*82980*/  LOP3.LUT P6, RZ, R5, 0x200000, RZ, 0xc0, !PT ;  /* 0x0020000005ff7812 */ /* 0x000fca00078cc0ff */
[----:B---3--:R0:W-:Y:S04]  /*82990*/  @P4 STG.E.U8 desc[UR6][R164.64], R168 ;  /* 0x000000a8a4004986 */ /* 0x0081e8000c101106 */
[----:B0-----:R-:W3:Y:S01]  /*829a0*/  LDL.LU.64 R164, [R1+0x1f50] ;  /* 0x001f500001a47983 */ /* 0x001ee20000300a00 */
[----:B------:R-:W-:Y:S02]  /*829b0*/  LOP3.LUT P4, RZ, R9, 0x200000, RZ, 0xc0, !PT ;  /* 0x0020000009ff7812 */ /* 0x000fe4000788c0ff */
[----:B------:R-:W-:-:S11]  /*829c0*/  PRMT R168, R170, 0x7772, RZ ;  /* 0x00007772aaa87816 */ /* 0x000fd600000000ff */
[----:B----4-:R-:W-:Y:S01]  /*829d0*/  @P4 STG.E.U8 desc[UR6][R172.64], R169 ;  /* 0x000000a9ac004986 */ /* 0x010fe2000c101106 */
[----:B------:R-:W-:Y:S02]  /*829e0*/  LOP3.LUT P4, RZ, R9, 0x100000, RZ, 0xc0, !PT ;  /* 0x0010000009ff7812 */ /* 0x000fe4000788c0ff */
[C---:B------:R-:W-:Y:S02]  /*829f0*/  LOP3.LUT P0, RZ, R5.reuse, 0x400000, RZ, 0xc0, !PT ;  /* 0x0040000005ff7812 */ /* 0x040fe4000780c0ff */
[C---:B------:R-:W-:Y:S02]  /*82a00*/  LOP3.LUT P1, RZ, R5.reuse, 0x800000, RZ, 0xc0, !PT ;  /* 0x0080000005ff7812 */ /* 0x040fe4000782c0ff */
[----:B------:R-:W-:Y:S02]  /*82a10*/  PRMT R170, R170, 0x7773, RZ ;  /* 0x00007773aaaa7816 */ /* 0x000fe400000000ff */
[----:B------:R-:W-:-:S05]  /*82a20*/  LOP3.LUT P2, RZ, R5, 0x1000000, RZ, 0xc0, !PT ;  /* 0x0100000005ff7812 */ /* 0x000fca000784c0ff */
[----:B------:R0:W-:Y:S04]  /*82a30*/  @P4 STG.E.U8 desc[UR6][R174.64], R168 ;  /* 0x000000a8ae004986 */ /* 0x0001e8000c101106 */
[----:B------:R-:W-:Y:S01]  /*82a40*/  @P5 STG.E.U8 desc[UR6][R176.64], R170 ;  /* 0x000000aab0005986 */ /* 0x000fe2000c101106 */
[C---:B0-----:R-:W-:Y:S02]  /*82a50*/  PRMT R168, R171.reuse, 0x7772, RZ ;  /* 0x00007772aba87816 */ /* 0x041fe400000000ff */
[----:B------:R-:W-:-:S03]  /*82a60*/  PRMT R171, R171, 0x7773, RZ ;  /* 0x00007773abab7816 */ /* 0x000fc600000000ff */
[----:B------:R3:W-:Y:S01]  /*82a70*/  @P6 STG.E.U8 desc[UR6][R178.64], R168 ;  /* 0x000000a8b2006986 */ /* 0x0007e2000c101106 */
[----:B------:R-:W-:-:S03]  /*82a80*/  LOP3.LUT P3, RZ, R5, 0x2000000, RZ, 0xc0, !PT ;  /* 0x0200000005ff7812 */ /* 0x000fc6000786c0ff */
[----:B------:R-:W-:Y:S01]  /*82a90*/  @P0 STG.E.U8 desc[UR6][R156.64], R171 ;  /* 0x000000ab9c000986 */ /* 0x000fe2000c101106 */
[----:B---3--:R-:W-:-:S05]  /*82aa0*/  PRMT R168, R164, 0x7770, RZ ;  /* 0x00007770a4a87816 */ /* 0x008fca00000000ff */
[----:B--2---:R0:W-:Y:S02]  /*82ab0*/  @P1 STG.E.U8 desc[UR6][R162.64], R168 ;  /* 0x000000a8a2001986 */ /* 0x0041e4000c101106 */
[----:B0-----:R-:W-:-:S05]  /*82ac0*/  PRMT R168, R164, 0x7771, RZ ;  /* 0x00007771a4a87816 */ /* 0x001fca00000000ff */
[----:B------:R0:W-:Y:S02]  /*82ad0*/  @P2 STG.E.U8 desc[UR6][R160.64], R168 ;  /* 0x000000a8a0002986 */ /* 0x0001e4000c101106 */
[----:B0-----:R-:W-:-:S05]  /*82ae0*/  PRMT R168, R165, 0x7770, RZ ;  /* 0x00007770a5a87816 */ /* 0x001fca00000000ff */
[----:B------:R0:W-:Y:S04]  /*82af0*/  @P3 STG.E.U8 desc[UR6][R166.64], R168 ;  /* 0x000000a8a6003986 */ /* 0x0001e8000c101106 */
[----:B0-----:R-:W2:Y:S04]  /*82b00*/  LDL.LU.64 R166, [R1+0x1f48] ;  /* 0x001f480001a67983 */ /* 0x001ea80000300a00 */
[----:B------:R-:W3:Y:S04]  /*82b10*/  LDL.LU.64 R160, [R1+0x988] ;  /* 0x0009880001a07983 */ /* 0x000ee80000300a00 */
[----:B------:R-:W4:Y:S04]  /*82b20*/  LDL.LU.64 R156, [R1+0x980] ;  /* 0x00098000019c7983 */ /* 0x000f280000300a00 */
[----:B------:R-:W4:Y:S04]  /*82b30*/  LDL.LU.64 R170, [R1+0x978] ;  /* 0x0009780001aa7983 */ /* 0x000f280000300a00 */
[----:B------:R-:W4:Y:S04]  /*82b40*/  LDL.LU.64 R172, [R1+0x970] ;  /* 0x0009700001ac7983 */ /* 0x000f280000300a00 */
[----:B------:R-:W4:Y:S04]  /*82b50*/  LDL.LU.64 R174, [R1+0x968] ;  /* 0x0009680001ae7983 */ /* 0x000f280000300a00 */
[----:B------:R-:W4:Y:S04]  /*82b60*/  LDL.LU.64 R176, [R1+0x960] ;  /* 0x0009600001b07983 */ /* 0x000f280000300a00 */
[----:B------:R-:W4:Y:S01]  /*82b70*/  LDL.LU.64 R178, [R1+0x958] ;  /* 0x0009580001b27983 */ /* 0x000f220000300a00 */
[----:B------:R-:W-:-:S03]  /*82b80*/  LOP3.LUT P0, RZ, R5, 0x4000000, RZ, 0xc0, !PT ;  /* 0x0400000005ff7812 */ /* 0x000fc6000780c0ff */
[----:B------:R-:W4:Y:S01]  /*82b90*/  LDL.LU.64 R162, [R1+0x950] ;  /* 0x0009500001a27983 */ /* 0x000f220000300a00 */
[----:B------:R-:W-:Y:S02]  /*82ba0*/  PRMT R168, R165, 0x7771, RZ ;  /* 0x00007771a5a87816 */ /* 0x000fe400000000ff */
        /* <DEDUP_REMOVED lines=15> */
[----:B------:R-:W-:Y:S01]  /*82ca0*/  LOP3.LUT P4, RZ, R4, 0x2, RZ, 0xc0, !PT ;  /* 0x0000000204ff7812 */ /* 0x000fe2000788c0ff */
[----:B---3--:R0:W-:Y:S04]  /*82cb0*/  @P0 STG.E.U8 desc[UR6][R160.64], R168 ;  /* 0x000000a8a0000986 */ /* 0x0081e8000c101106 */
[----:B0-----:R-:W3:Y:S01]  /*82cc0*/  LDL.LU.64 R160, [R1+0x948] ;  /* 0x0009480001a07983 */ /* 0x001ee20000300a00 */
[----:B------:R-:W-:-:S07]  /*82cd0*/  LOP3.LUT R9, R9, 0xfffdffff, RZ, 0xc0, !PT ;  /* 0xfffdffff09097812 */ /* 0x000fce00078ec0ff */
[----:B------:R-:W-:Y:S02]  /*82ce0*/  @P4 LOP3.LUT R9, R9, 0x20000, RZ, 0xfc, !PT ;  /* 0x0002000009094812 */ /* 0x000fe400078efcff */
[----:B------:R-:W-:Y:S02]  /*82cf0*/  LOP3.LUT P4, RZ, R4, 0x1, RZ, 0xc0, !PT ;  /* 0x0000000104ff7812 */ /* 0x000fe4000788c0ff */
[----:B------:R-:W-:Y:S02]  /*82d00*/  LOP3.LUT R9, R9, 0xfffbffff, RZ, 0xc0, !PT ;  /* 0xfffbffff09097812 */ /* 0x000fe400078ec0ff */
[C---:B------:R-:W-:Y:S02]  /*82d10*/  LOP3.LUT P1, RZ, R5.reuse, 0x8000000, RZ, 0xc0, !PT ;  /* 0x0800000005ff7812 */ /* 0x040fe4000782c0ff */
[----:B------:R-:W-:Y:S02]  /*82d20*/  LOP3.LUT P2, RZ, R5, 0x10000000, RZ, 0xc0, !PT ;  /* 0x1000000005ff7812 */ /* 0x000fe4000784c0ff */
[----:B--2---:R-:W-:-:S05]  /*82d30*/  PRMT R168, R166, 0x7770, RZ ;  /* 0x00007770a6a87816 */ /* 0x004fca00000000ff */
[----:B------:R-:W-:Y:S02]  /*82d40*/  @P4 LOP3.LUT R9, R9, 0x40000, RZ, 0xfc, !PT ;  /* 0x0004000009094812 */ /* 0x000fe400078efcff */
[C---:B------:R-:W-:Y:S02]  /*82d50*/  LOP3.LUT P4, RZ, R5.reuse, 0x80000000, RZ, 0xc0, !PT ;  /* 0x8000000005ff7812 */ /* 0x040fe4000788c0ff */
[----:B------:R-:W-:Y:S01]  /*82d60*/  LOP3.LUT P3, RZ, R5, 0x20000000, RZ, 0xc0, !PT ;  /* 0x2000000005ff7812 */ /* 0x000fe2000786c0ff */
[----:B----4-:R0:W-:Y:S01]  /*82d70*/  @P1 STG.E.U8 desc[UR6][R156.64], R168 ;  /* 0x000000a89c001986 */ /* 0x0101e2000c101106 */
[----:B------:R-:W-:Y:S02]  /*82d80*/  LOP3.LUT R9, R9, 0xfff7ffff, RZ, 0xc0, !PT ;  /* 0xfff7ffff09097812 */ /* 0x000fe400078ec0ff */
[----:B0-----:R-:W-:Y:S01]  /*82d90*/  PRMT R168, R166, 0x7771, RZ ;  /* 0x00007771a6a87816 */ /* 0x001fe200000000ff */
[----:B------:R-:W2:Y:S06]  /*82da0*/  LDL.LU.64 R156, [R1+0x1f40] ;  /* 0x001f4000019c7983 */ /* 0x000eac0000300a00 */
[----:B------:R-:W-:-:S02]  /*82db0*/  @P4 LOP3.LUT R9, R9, 0x80000, RZ, 0xfc, !PT ;  /* 0x0008000009094812 */ /* 0x000fc400078efcff */
[----:B------:R-:W-:Y:S01]  /*82dc0*/  LOP3.LUT P4, RZ, R5, 0x40000000, RZ, 0xc0, !PT ;  /* 0x4000000005ff7812 */ /* 0x000fe2000788c0ff */
[----:B------:R0:W-:Y:S02]  /*82dd0*/  @P2 STG.E.U8 desc[UR6][R170.64], R168 ;  /* 0x000000a8aa002986 */ /* 0x0001e4000c101106 */
[C---:B0-----:R-:W-:Y:S02]  /*82de0*/  PRMT R168, R167.reuse, 0x7770, RZ ;  /* 0x00007770a7a87816 */ /* 0x041fe400000000ff */
[----:B------:R-:W4:Y:S04]  /*82df0*/  LDL.LU.64 R170, [R1+0x918] ;  /* 0x0009180001aa7983 */ /* 0x000f280000300a00 */
[----:B------:R0:W-:Y:S02]  /*82e00*/  @P3 STG.E.U8 desc[UR6][R172.64], R168 ;  /* 0x000000a8ac003986 */ /* 0x0001e4000c101106 */
[----:B0-----:R-:W-:-:S02]  /*82e10*/  PRMT R168, R167, 0x7771, RZ ;  /* 0x00007771a7a87816 */ /* 0x001fc400000000ff */
[----:B------:R-:W2:Y:S04]  /*82e20*/  LDL.LU.64 R172, [R1+0x910] ;  /* 0x0009100001ac7983 */ /* 0x000ea80000300a00 */
[----:B------:R0:W-:Y:S01]  /*82e30*/  @P4 STG.E.U8 desc[UR6][R174.64], R168 ;  /* 0x000000a8ae004986 */ /* 0x0001e2000c101106 */
[----:B------:R-:W-:Y:S02]  /*82e40*/  LOP3.LUT P4, RZ, R9, 0x80000, RZ, 0xc0, !PT ;  /* 0x0008000009ff7812 */ /* 0x000fe4000788c0ff */
[----:B0-----:R-:W-:-:S11]  /*82e50*/  PRMT R168, R164, 0x7772, RZ ;  /* 0x00007772a4a87816 */ /* 0x001fd600000000ff */
[----:B------:R0:W-:Y:S01]  /*82e60*/  @P4 STG.E.U8 desc[UR6][R176.64], R168 ;  /* 0x000000a8b0004986 */ /* 0x0001e2000c101106 */
[C---:B------:R-:W-:Y:S02]  /*82e70*/  LOP3.LUT P4, RZ, R9.reuse, 0x40000, RZ, 0xc0, !PT ;  /* 0x0004000009ff7812 */ /* 0x040fe4000788c0ff */
[----:B------:R-:W-:Y:S01]  /*82e80*/  PRMT R164, R164, 0x7773, RZ ;  /* 0x00007773a4a47816 */ /* 0x000fe200000000ff */
[----:B0-----:R-:W4:Y:S10]  /*82e90*/  LDL.LU.64 R168, [R1+0x920] ;  /* 0x0009200001a87983 */ /* 0x001f340000300a00 */
[----:B------:R0:W-:Y:S01]  /*82ea0*/  @P4 STG.E.U8 desc[UR6][R178.64], R164 ;  /* 0x000000a4b2004986 */ /* 0x0001e2000c101106 */
[----:B------:R-:W-:-:S03]  /*82eb0*/  LOP3.LUT P4, RZ, R9, 0x20000, RZ, 0xc0, !PT ;  /* 0x0002000009ff7812 */ /* 0x000fc6000788c0ff */
[----:B------:R-:W2:Y:S04]  /*82ec0*/  LDL.LU.64 R174, [R1+0x908] ;  /* 0x0009080001ae7983 */ /* 0x000ea80000300a00 */
[----:B------:R-:W2:Y:S01]  /*82ed0*/  LDL.LU.64 R176, [R1+0x900] ;  /* 0x0009000001b07983 */ /* 0x000ea20000300a00 */
[----:B0-----:R-:W-:-:S03]  /*82ee0*/  PRMT R164, R165, 0x7772, RZ ;  /* 0x00007772a5a47816 */ /* 0x001fc600000000ff */
[----:B------:R-:W2:Y:S04]  /*82ef0*/  LDL.LU.64 R178, [R1+0x8f8] ;  /* 0x0008f80001b27983 */ /* 0x000ea80000300a00 */
[----:B------:R0:W-:Y:S01]  /*82f00*/  @P4 STG.E.U8 desc[UR6][R162.64], R164 ;  /* 0x000000a4a2004986 */ /* 0x0001e2000c101106 */
[----:B------:R-:W-:Y:S02]  /*82f10*/  LOP3.LUT P4, RZ, R9, 0x10000, RZ, 0xc0, !PT ;  /* 0x0001000009ff7812 */ /* 0x000fe4000788c0ff */
[----:B------:R-:W-:Y:S01]  /*82f20*/  PRMT R165, R165, 0x7773, RZ ;  /* 0x00007773a5a57816 */ /* 0x000fe200000000ff */
[----:B0-----:R-:W4:Y:S10]  /*82f30*/  LDL.LU.64 R162, [R1+0x1f38] ;  /* 0x001f380001a27983 */ /* 0x001f340000300a00 */
[----:B---3--:R0:W-:Y:S04]  /*82f40*/  @P4 STG.E.U8 desc[UR6][R160.64], R165 ;  /* 0x000000a5a0004986 */ /* 0x0081e8000c101106 */
[----:B0-----:R-:W3:Y:S01]  /*82f50*/  LDL.LU.64 R160, [R1+0x1f30] ;  /* 0x001f300001a07983 */ /* 0x001ee20000300a00 */
[----:B------:R-:W-:-:S02]  /*82f60*/  LOP3.LUT P4, RZ, R9, 0x8000, RZ, 0xc0, !PT ;  /* 0x0000800009ff7812 */ /* 0x000fc4000788c0ff */
[----:B------:R-:W-:-:S11]  /*82f70*/  PRMT R164, R166, 0x7772, RZ ;  /* 0x00007772a6a47816 */ /* 0x000fd600000000ff */
[----:B---3--:R0:W-:Y:S04]  /*82f80*/  @P4 STG.E.U8 desc[UR6][R160.64], R164 ;  /* 0x000000a4a0004986 */ /* 0x0081e8000c101106 */
[----:B0-----:R-:W3:Y:S04]  /*82f90*/  LDL.LU.64 R160, [R1+0x1f28] ;  /* 0x001f280001a07983 */ /* 0x001ee80000300a00 */
[----:B------:R-:W2:Y:S01]  /*82fa0*/  LDL.LU.64 R164, [R1+0x938] ;  /* 0x0009380001a47983 */ /* 0x000ea20000300a00 */
[----:B------:R-:W-:Y:S02]  /*82fb0*/  LOP3.LUT P4, RZ, R9, 0x4000, RZ, 0xc0, !PT ;  /* 0x0000400009ff7812 */ /* 0x000fe4000788c0ff */
[----:B------:R-:W-:-:S11]  /*82fc0*/  PRMT R166, R166, 0x7773, RZ ;  /* 0x00007773a6a67816 */ /* 0x000fd600000000ff */
[----:B--2---:R0:W-:Y:S01]  /*82fd0*/  @P4 STG.E.U8 desc[UR6][R164.64], R166 ;  /* 0x000000a6a4004986 */ /* 0x0041e2000c101106 */
[----:B------:R-:W-:Y:S02]  /*82fe0*/  LOP3.LUT P4, RZ, R9, 0x2000, RZ, 0xc0, !PT ;  /* 0x0000200009ff7812 */ /* 0x000fe4000788c0ff */
[----:B0-----:R-:W-:-:S11]  /*82ff0*/  PRMT R164, R167, 0x7772, RZ ;  /* 0x00007772a7a47816 */ /* 0x001fd600000000ff */
[----:B----4-:R0:W-:Y:S04]  /*83000*/  @P4 STG.E.U8 desc[UR6][R162.64], R164 ;  /* 0x000000a4a2004986 */ /* 0x0101e8000c101106 */
[----:B0-----:R-:W2:Y:S04]  /*83010*/  LDL.LU.64 R162, [R1+0x1f20] ;  /* 0x001f200001a27983 */ /* 0x001ea80000300a00 */
[----:B------:R-:W4:Y:S01]  /*83020*/  LDL.LU.64 R164, [R1+0x928] ;  /* 0x0009280001a47983 */ /* 0x000f220000300a00 */
[----:B------:R-:W-:Y:S02]  /*83030*/  LOP3.LUT P4, RZ, R9, 0x1000, RZ, 0xc0, !PT ;  /* 0x0000100009ff7812 */ /* 0x000fe4000788c0ff */
[----:B------:R-:W-:-:S02]  /*83040*/  LOP3.LUT P5, RZ, R4, 0x80, RZ, 0xc0, !PT ;  /* 0x0000008004ff7812 */ /* 0x000fc400078ac0ff */
[----:B------:R-:W-:Y:S02]  /*83050*/  PRMT R167, R167, 0x7773, RZ ;  /* 0x00007773a7a77816 */ /* 0x000fe400000000ff */
[C---:B------:R-:W-:Y:S02]  /*83060*/  LOP3.LUT P6, RZ, R4.reuse, 0x100, RZ, 0xc0, !PT ;  /* 0x0000010004ff7812 */ /* 0x040fe400078cc0ff */
[C---:B------:R-:W-:Y:S02]  /*83070*/  LOP3.LUT P0, RZ, R4.reuse, 0x200, RZ, 0xc0, !PT ;  /* 0x0000020004ff7812 */ /* 0x040fe4000780c0ff */
[C---:B------:R-:W-:Y:S02]  /*83080*/  LOP3.LUT P1, RZ, R4.reuse, 0x400, RZ, 0xc0, !PT ;  /* 0x0000040004ff7812 */ /* 0x040fe4000782c0ff */
[C---:B------:R-:W-:Y:S02]  /*83090*/  LOP3.LUT P2, RZ, R4.reuse, 0x800, RZ, 0xc0, !PT ;  /* 0x0000080004ff7812 */ /* 0x040fe4000784c0ff */
[----:B------:R-:W-:-:S02]  /*830a0*/  LOP3.LUT P3, RZ, R4, 0x1000, RZ, 0xc0, !PT ;  /* 0x0000100004ff7812 */ /* 0x000fc4000786c0ff */
[----:B------:R-:W-:Y:S01]  /*830b0*/  LOP3.LUT R9, R9, 0xffffffef, RZ, 0xc0, !PT ;  /* 0xffffffef09097812 */ /* 0x000fe200078ec0ff */
[----:B----4-:R3:W-:Y:S02]  /*830c0*/  @P4 STG.E.U8 desc[UR6][R164.64], R167 ;  /* 0x000000a7a4004986 */ /* 0x0107e4000c101106 */
[C---:B---3--:R-:W-:Y:S02]  /*830d0*/  PRMT R164, R160.reuse, 0x7770, RZ ;  /* 0x00007770a0a47816 */ /* 0x048fe400000000ff */
[----:B------:R-:W3:Y:S04]  /*830e0*/  LDL.LU.64 R166, [R1+0x8f0] ;  /* 0x0008f00001a67983 */ /* 0x000ee80000300a00 */
[----:B------:R0:W-:Y:S02]  /*830f0*/  @P5 STG.E.U8 desc[UR6][R168.64], R164 ;  /* 0x000000a4a8005986 */ /* 0x0001e4000c101106 */
[----:B0-----:R-:W-:-:S02]  /*83100*/  PRMT R164, R160, 0x7771, RZ ;  /* 0x00007771a0a47816 */ /* 0x001fc400000000ff */
[----:B------:R-:W4:Y:S04]  /*83110*/  LDL.LU.64 R168, [R1+0x8e8] ;  /* 0x0008e80001a87983 */ /* 0x000f280000300a00 */
[----:B------:R0:W-:Y:S02]  /*83120*/  @P6 STG.E.U8 desc[UR6][R170.64], R164 ;  /* 0x000000a4aa006986 */ /* 0x0001e4000c101106 */
[C---:B0-----:R-:W-:Y:S02]  /*83130*/  PRMT R164, R161.reuse, 0x7770, RZ ;  /* 0x00007770a1a47816 */ /* 0x041fe400000000ff */
[----:B------:R-:W4:Y:S04]  /*83140*/  LDL.LU.64 R170, [R1+0x8e0] ;  /* 0x0008e00001aa7983 */ /* 0x000f280000300a00 */
[----:B------:R0:W-:Y:S02]  /*83150*/  @P0 STG.E.U8 desc[UR6][R172.64], R164 ;  /* 0x000000a4ac000986 */ /* 0x0001e4000c101106 */
[----:B0-----:R-:W-:-:S02]  /*83160*/  PRMT R164, R161, 0x7771, RZ ;  /* 0x00007771a1a47816 */ /* 0x001fc400000000ff */
[----:B------:R-:W4:Y:S04]  /*83170*/  LDL.LU.64 R172, [R1+0x8d8] ;  /* 0x0008d80001ac7983 */ /* 0x000f280000300a00 */
[----:B------:R0:W-:Y:S04]  /*83180*/  @P1 STG.E.U8 desc[UR6][R174.64], R164 ;  /* 0x000000a4ae001986 */ /* 0x0001e8000c101106 */
[----:B0-----:R-:W4:Y:S01]  /*83190*/  LDL.LU.64 R174, [R1+0x8d0] ;  /* 0x0008d00001ae7983 */ /* 0x001f220000300a00 */
[----:B--2---:R-:W-:-:S05]  /*831a0*/  PRMT R164, R162, 0x7770, RZ ;  /* 0x00007770a2a47816 */ /* 0x004fca00000000ff */
[----:B------:R0:W-:Y:S04]  /*831b0*/  @P2 STG.E.U8 desc[UR6][R176.64], R164 ;  /* 0x000000a4b0002986 */ /* 0x0001e8000c101106 */
[----:B0-----:R-:W2:Y:S01]  /*831c0*/  LDL.LU.64 R176, [R1+0x8c8] ;  /* 0x0008c80001b07983 */ /* 0x001ea20000300a00 */
[----:B------:R-:W-:-:S05]  /*831d0*/  PRMT R164, R162, 0x7771, RZ ;  /* 0x00007771a2a47816 */ /* 0x000fca00000000ff */
[----:B------:R0:W-:Y:S04]  /*831e0*/  @P3 STG.E.U8 desc[UR6][R178.64], R164 ;  /* 0x000000a4b2003986 */ /* 0x0001e8000c101106 */
[----:B0-----:R-:W2:Y:S01]  /*831f0*/  LDL.LU.64 R178, [R1+0x8c0] ;  /* 0x0008c00001b27983 */ /* 0x001ea20000300a00 */
[----:B------:R-:W-:-:S13]  /*83200*/  LOP3.LUT P4, RZ, R4, 0x2000000, RZ, 0xc0, !PT ;  /* 0x0200000004ff7812 */ /* 0x000fda000788c0ff */
        /* <DEDUP_REMOVED lines=16> */
[C---:B------:R-:W-:Y:S02]  /*83310*/  LOP3.LUT P4, RZ, R4.reuse, 0x80000, RZ, 0xc0, !PT ;  /* 0x0008000004ff7812 */ /* 0x040fe4000788c0ff */
[C---:B------:R-:W-:Y:S02]  /*83320*/  LOP3.LUT P0, RZ, R4.reuse, 0x2000, RZ, 0xc0, !PT ;  /* 0x0000200004ff7812 */ /* 0x040fe4000780c0ff */
[----:B------:R-:W-:Y:S02]  /*83330*/  LOP3.LUT R9, R9, 0xfffffbff, RZ, 0xc0, !PT ;  /* 0xfffffbff09097812 */ /* 0x000fe400078ec0ff */
[----:B------:R-:W-:Y:S02]  /*83340*/  LOP3.LUT P1, RZ, R4, 0x4000, RZ, 0xc0, !PT ;  /* 0x0000400004ff7812 */ /* 0x000fe4000782c0ff */
[----:B------:R-:W-:-:S05]  /*83350*/  PRMT R164, R163, 0x7770, RZ ;  /* 0x00007770a3a47816 */ /* 0x000fca00000000ff */
[----:B------:R-:W-:Y:S02]  /*83360*/  @P4 LOP3.LUT R9, R9, 0x400, RZ, 0xfc, !PT ;  /* 0x0000040009094812 */ /* 0x000fe400078efcff */
[C---:B------:R-:W-:Y:S02]  /*83370*/  LOP3.LUT P4, RZ, R4.reuse, 0x40000, RZ, 0xc0, !PT ;  /* 0x0004000004ff7812 */ /* 0x040fe4000788c0ff */
[C---:B------:R-:W-:Y:S02]  /*83380*/  LOP3.LUT P2, RZ, R4.reuse, 0x8000, RZ, 0xc0, !PT ;  /* 0x0000800004ff7812 */ /* 0x040fe4000784c0ff */
[----:B------:R-:W-:Y:S02]  /*83390*/  LOP3.LUT P3, RZ, R4, 0x10000, RZ, 0xc0, !PT ;  /* 0x0001000004ff7812 */ /* 0x000fe4000786c0ff */
[----:B------:R-:W-:-:S07]  /*833a0*/  LOP3.LUT R9, R9, 0xfffff7ff, RZ, 0xc0, !PT ;  /* 0xfffff7ff09097812 */ /* 0x000fce00078ec0ff */
[----:B------:R-:W-:Y:S02]  /*833b0*/  @P4 LOP3.LUT R9, R9, 0x800, RZ, 0xfc, !PT ;  /* 0x0000080009094812 */ /* 0x000fe400078efcff */
[----:B------:R-:W-:Y:S01]  /*833c0*/  LOP3.LUT P4, RZ, R4, 0x20000, RZ, 0xc0, !PT ;  /* 0x0002000004ff7812 */ /* 0x000fe2000788c0ff */
[----:B---3--:R0:W-:Y:S02]  /*833d0*/  @P0 STG.E.U8 desc[UR6][R166.64], R164 ;  /* 0x000000a4a6000986 */ /* 0x0081e4000c101106 */
[----:B0-----:R-:W-:-:S05]  /*833e0*/  PRMT R164, R163, 0x7771, RZ ;  /* 0x00007771a3a47816 */ /* 0x001fca00000000ff */
[----:B----4-:R0:W-:Y:S02]  /*833f0*/  @P1 STG.E.U8 desc[UR6][R168.64], R164 ;  /* 0x000000a4a8001986 */ /* 0x0101e4000c101106 */
[C---:B0-----:R-:W-:Y:S02]  /*83400*/  PRMT R164, R160.reuse, 0x7772, RZ ;  /* 0x00007772a0a47816 */ /* 0x041fe400000000ff */
[----:B------:R-:W-:-:S03]  /*83410*/  PRMT R160, R160, 0x7773, RZ ;  /* 0x00007773a0a07816 */ /* 0x000fc600000000ff */
[----:B------:R0:W-:Y:S04]  /*83420*/  @P2 STG.E.U8 desc[UR6][R170.64], R164 ;  /* 0x000000a4aa002986 */ /* 0x0001e8000c101106 */
[----:B0-----:R-:W3:Y:S04]  /*83430*/  LDL.LU.64 R164, [R1+0x8a0] ;  /* 0x0008a00001a47983 */ /* 0x001ee80000300a00 */
[----:B------:R-:W4:Y:S04]  /*83440*/  LDL.LU.64 R166, [R1+0x898] ;  /* 0x0008980001a67983 */ /* 0x000f280000300a00 */
[----:B------:R0:W-:Y:S04]  /*83450*/  @P3 STG.E.U8 desc[UR6][R172.64], R160 ;  /* 0x000000a0ac003986 */ /* 0x0001e8000c101106 */
[----:B------:R-:W4:Y:S04]  /*83460*/  LDL.LU.64 R168, [R1+0x888] ;  /* 0x0008880001a87983 */ /* 0x000f280000300a00 */
[----:B------:R-:W4:Y:S01]  /*83470*/  LDL.LU.64 R170, [R1+0x880] ;  /* 0x0008800001aa7983 */ /* 0x000f220000300a00 */
[----:B0-----:R-:W-:-:S03]  /*83480*/  PRMT R160, R161, 0x7772, RZ ;  /* 0x00007772a1a07816 */ /* 0x001fc600000000ff */
[----:B------:R-:W4:Y:S04]  /*83490*/  LDL.LU.64 R172, [R1+0x878] ;  /* 0x0008780001ac7983 */ /* 0x000f280000300a00 */
[----:B------:R0:W-:Y:S01]  /*834a0*/  @P4 STG.E.U8 desc[UR6][R174.64], R160 ;  /* 0x000000a0ae004986 */ /* 0x0001e2000c101106 */
[----:B------:R-:W-:Y:S02]  /*834b0*/  LOP3.LUT P4, RZ, R9, 0x800, RZ, 0xc0, !PT ;  /* 0x0000080009ff7812 */ /* 0x000fe4000788c0ff */
[----:B------:R-:W-:Y:S02]  /*834c0*/  PRMT R161, R161, 0x7773, RZ ;  /* 0x00007773a1a17816 */ /* 0x000fe400000000ff */
[----:B0-----:R-:W-:Y:S01]  /*834d0*/  PRMT R160, R162, 0x7772, RZ ;  /* 0x00007772a2a07816 */ /* 0x001fe200000000ff */
[----:B------:R-:W4:Y:S08]  /*834e0*/  LDL.LU.64 R174, [R1+0x870] ;  /* 0x0008700001ae7983 */ /* 0x000f300000300a00 */
[----:B--2---:R0:W-:Y:S01]  /*834f0*/  @P4 STG.E.U8 desc[UR6][R176.64], R161 ;  /* 0x000000a1b0004986 */ /* 0x0041e2000c101106 */
[----:B------:R-:W-:-:S03]  /*83500*/  LOP3.LUT P4, RZ, R9, 0x400, RZ, 0xc0, !PT ;  /* 0x0000040009ff7812 */ /* 0x000fc6000788c0ff */
[----:B0-----:R-:W2:Y:S10]  /*83510*/  LDL.LU.64 R176, [R1+0x868] ;  /* 0x0008680001b07983 */ /* 0x001eb40000300a00 */
[----:B------:R0:W-:Y:S04]  /*83520*/  @P4 STG.E.U8 desc[UR6][R178.64], R160 ;  /* 0x000000a0b2004986 */ /* 0x0001e8000c101106 */
[----:B0-----:R-:W3:Y:S01]  /*83530*/  LDL.LU.64 R160, [R1+0x8b8] ;  /* 0x0008b80001a07983 */ /* 0x001ee20000300a00 */
[----:B------:R-:W-:-:S02]  /*83540*/  LOP3.LUT P4, RZ, R9, 0x200, RZ, 0xc0, !PT ;  /* 0x0000020009ff7812 */ /* 0x000fc4000788c0ff */
[----:B------:R-:W-:Y:S01]  /*83550*/  PRMT R162, R162, 0x7773, RZ ;  /* 0x00007773a2a27816 */ /* 0x000fe200000000ff */
[----:B------:R-:W2:Y:S10]  /*83560*/  LDL.LU.64 R178, [R1+0x860] ;  /* 0x0008600001b27983 */ /* 0x000eb40000300a00 */
[----:B---3--:R0:W-:Y:S01]  /*83570*/  @P4 STG.E.U8 desc[UR6][R160.64], R162 ;  /* 0x000000a2a0004986 */ /* 0x0081e2000c101106 */
[----:B------:R-:W-:-:S02]  /*83580*/  LOP3.LUT P4, RZ, R9, 0x100, RZ, 0xc0, !PT ;  /* 0x0000010009ff7812 */ /* 0x000fc4000788c0ff */
[----:B0-----:R-:W-:-:S11]  /*83590*/  PRMT R160, R163, 0x7772, RZ ;  /* 0x00007772a3a07816 */ /* 0x001fd600000000ff */
[----:B------:R0:W-:Y:S04]  /*835a0*/  @P4 STG.E.U8 desc[UR6][R156.64], R160 ;  /* 0x000000a09c004986 */ /* 0x0001e8000c101106 */
[----:B0-----:R-:W3:Y:S01]  /*835b0*/  LDL.LU.64 R156, [R1+0x1f18] ;  /* 0x001f1800019c7983 */ /* 0x001ee20000300a00 */
[----:B------:R-:W-:Y:S02]  /*835c0*/  LOP3.LUT P4, RZ, R9, 0x80, RZ, 0xc0, !PT ;  /* 0x0000008009ff7812 */ /* 0x000fe4000788c0ff */
[----:B------:R-:W-:-:S11]  /*835d0*/  PRMT R163, R163, 0x7773, RZ ;  /* 0x00007773a3a37816 */ /* 0x000fd600000000ff */
[----:B------:R0:W-:Y:S04]  /*835e0*/  @P4 STG.E.U8 desc[UR6][R158.64], R163 ;  /* 0x000000a39e004986 */ /* 0x0001e8000c101106 */
[----:B0-----:R-:W2:Y:S01]  /*835f0*/  LDL.LU.64 R158, [R1+0x1f10] ;  /* 0x001f1000019e7983 */ /* 0x001ea20000300a00 */
[----:B------:R-:W-:Y:S02]  /*83600*/  LOP3.LUT P4, RZ, R9, 0x40, RZ, 0xc0, !PT ;  /* 0x0000004009ff7812 */ /* 0x000fe4000788c0ff */
[C---:B------:R-:W-:Y:S02]  /*83610*/  LOP3.LUT P5, RZ, R4.reuse, 0x4000000, RZ, 0xc0, !PT ;  /* 0x0400000004ff7812 */ /* 0x040fe400078ac0ff */
[C---:B------:R-:W-:Y:S02]  /*83620*/  LOP3.LUT P6, RZ, R4.reuse, 0x8000000, RZ, 0xc0, !PT ;  /* 0x0800000004ff7812 */ /* 0x040fe400078cc0ff */
[----:B------:R-:W-:-:S02]  /*83630*/  LOP3.LUT P0, RZ, R4, 0x10000000, RZ, 0xc0, !PT ;  /* 0x1000000004ff7812 */ /* 0x000fc4000780c0ff */
[----:B------:R-:W-:Y:S02]  /*83640*/  LOP3.LUT P1, RZ, R4, 0x20000000, RZ, 0xc0, !PT ;  /* 0x2000000004ff7812 */ /* 0x000fe4000782c0ff */
[----:B---3--:R-:W-:-:S05]  /*83650*/  PRMT R160, R156, 0x7770, RZ ;  /* 0x000077709ca07816 */ /* 0x008fca00000000ff */
[----:B------:R0:W-:Y:S01]  /*83660*/  @P4 STG.E.U8 desc[UR6][R164.64], R160 ;  /* 0x000000a0a4004986 */ /* 0x0001e2000c101106 */
[----:B------:R-:W-:Y:S02]  /*83670*/  LOP3.LUT P4, RZ, R9, 0x20, RZ, 0xc0, !PT ;  /* 0x0000002009ff7812 */ /* 0x000fe4000788c0ff */
[----:B0-----:R-:W-:-:S11]  /*83680*/  PRMT R160, R156, 0x7771, RZ ;  /* 0x000077719ca07816 */ /* 0x001fd600000000ff */
[----:B----4-:R0:W-:Y:S01]  /*83690*/  @P4 STG.E.U8 desc[UR6][R166.64], R160 ;  /* 0x000000a0a6004986 */ /* 0x0101e2000c101106 */
[----:B------:R-:W-:Y:S02]  /*836a0*/  LOP3.LUT P4, RZ, R9, 0x10, RZ, 0xc0, !PT ;  /* 0x0000001009ff7812 */ /* 0x000fe4000788c0ff */
[----:B0-----:R-:W-:-:S11]  /*836b0*/  PRMT R160, R157, 0x7770, RZ ;  /* 0x000077709da07816 */ /* 0x001fd600000000ff */
[----:B------:R0:W-:Y:S04]  /*836c0*/  @P4 STG.E.U8 desc[UR6][R2.64], R160 ;  /* 0x000000a002004986 */ /* 0x0001e8000c101106 */
[----:B0-----:R-:W3:Y:S01]  /*836d0*/  LDL.LU.64 R2, [R1+0x1f08] ;  /* 0x001f080001027983 */ /* 0x001ee20000300a00 */
[----:B------:R-:W-:-:S05]  /*836e0*/  PRMT R160, R157, 0x7771, RZ ;  /* 0x000077719da07816 */ /* 0x000fca00000000ff */
[----:B------:R2:W-:Y:S02]  /*836f0*/  @P5 STG.E.U8 desc[UR6][R168.64], R160 ;  /* 0x000000a0a8005986 */ /* 0x0005e4000c101106 */
[C---:B--2---:R-:W-:Y:S02]  /*83700*/  PRMT R160, R158.reuse, 0x7770, RZ ;  /* 0x000077709ea07816 */ /* 0x044fe400000000ff */
[----:B------:R-:W2:Y:S04]  /*83710*/  LDL.LU.64 R168, [R1+0x858] ;  /* 0x0008580001a87983 */ /* 0x000ea80000300a00 */
[----:B------:R0:W-:Y:S02]  /*83720*/  @P6 STG.E.U8 desc[UR6][R170.64], R160 ;  /* 0x000000a0aa006986 */ /* 0x0001e4000c101106 */
[----:B0-----:R-:W-:-:S02]  /*83730*/  PRMT R160, R158, 0x7771, RZ ;  /* 0x000077719ea07816 */ /* 0x001fc400000000ff */
[----:B------:R-:W4:Y:S04]  /*83740*/  LDL.LU.64 R170, [R1+0x850] ;  /* 0x0008500001aa7983 */ /* 0x000f280000300a00 */
[----:B------:R0:W-:Y:S02]  /*83750*/  @P0 STG.E.U8 desc[UR6][R172.64], R160 ;  /* 0x000000a0ac000986 */ /* 0x0001e4000c101106 */
[----:B0-----:R-:W-:Y:S02]  /*83760*/  PRMT R160, R159, 0x7770, RZ ;  /* 0x000077709fa07816 */ /* 0x001fe400000000ff */
[----:B------:R-:W4:Y:S04]  /*83770*/  LDL.LU.64 R172, [R1+0x848] ;  /* 0x0008480001ac7983 */ /* 0x000f280000300a00 */
[----:B------:R0:W-:Y:S04]  /*83780*/  @P1 STG.E.U8 desc[UR6][R174.64], R160 ;  /* 0x000000a0ae001986 */ /* 0x0001e8000c101106 */
[----:B0-----:R-:W4:Y:S01]  /*83790*/  LDL.LU.64 R174, [R1+0x840] ;  /* 0x0008400001ae7983 */ /* 0x001f220000300a00 */
[----:B------:R-:W-:-:S02]  /*837a0*/  LOP3.LUT P2, RZ, R4, 0x40000000, RZ, 0xc0, !PT ;  /* 0x4000000004ff7812 */ /* 0x000fc4000784c0ff */
[C---:B------:R-:W-:Y:S02]  /*837b0*/  LOP3.LUT P3, RZ, R4.reuse, 0x80000000, RZ, 0xc0, !PT ;  /* 0x8000000004ff7812 */ /* 0x040fe4000786c0ff */
[----:B------:R-:W-:Y:S02]  /*837c0*/  LOP3.LUT R4, R4, 0xefffffff, RZ, 0xc0, !PT ;  /* 0xefffffff04047812 */ /* 0x000fe400078ec0ff */
[----:B------:R-:W-:Y:S02]  /*837d0*/  LOP3.LUT R9, R9, 0xfffffffe, RZ, 0xc0, !PT ;  /* 0xfffffffe09097812 */ /* 0x000fe400078ec0ff */
[----:B------:R-:W-:-:S05]  /*837e0*/  PRMT R160, R159, 0x7771, RZ ;  /* 0x000077719fa07816 */ /* 0x000fca00000000ff */
[----:B------:R0:W-:Y:S04]  /*837f0*/  @P2 STG.E.U8 desc[UR6][R176.64], R160 ;  /* 0x000000a0b0002986 */ /* 0x0001e8000c101106 */
[----:B0-----:R-:W4:Y:S01]  /*83800*/  LDL.LU.64 R176, [R1+0x830] ;  /* 0x0008300001b07983 */ /* 0x001f220000300a00 */
[----:B------:R-:W-:-:S05]  /*83810*/  PRMT R160, R156, 0x7772, RZ ;  /* 0x000077729ca07816 */ /* 0x000fca00000000ff */
[----:B------:R0:W-:Y:S04]  /*83820*/  @P3 STG.E.U8 desc[UR6][R178.64], R160 ;  /* 0x000000a0b2003986 */ /* 0x0001e8000c101106 */
[----:B0-----:R-:W4:Y:S01]  /*83830*/  LDL.LU.64 R178, [R1+0x828] ;  /* 0x0008280001b27983 */ /* 0x001f220000300a00 */
[----:B------:R-:W-:-:S03]  /*83840*/  PRMT R156, R156, 0x7773, RZ ;  /* 0x000077739c9c7816 */ /* 0x000fc600000000ff */
[----:B------:R-:W4:Y:S04]  /*83850*/  LDL.LU.64 R160, [R1+0x810] ;  /* 0x0008100001a07983 */ /* 0x000f280000300a00 */
[----:B------:R-:W4:Y:S04]  /*83860*/  LDL.LU.64 R162, [R1+0x808] ;  /* 0x0008080001a27983 */ /* 0x000f280000300a00 */
[----:B------:R-:W4:Y:S04]  /*83870*/  LDL.LU.64 R164, [R1+0x800] ;  /* 0x0008000001a47983 */ /* 0x000f280000300a00 */
[----:B------:R-:W4:Y:S01]  /*83880*/  LDL.LU.64 R166, [R1+0x7f8] ;  /* 0x0007f80001a67983 */ /* 0x000f220000300a00 */
[----:B---3--:R-:W-:-:S13]  /*83890*/  LOP3.LUT P4, RZ, R3, 0x1000, RZ, 0xc0, !PT ;  /* 0x0000100003ff7812 */ /* 0x008fda000788c0ff */
        /* <DEDUP_REMOVED lines=10> */
[----:B------:R-:W-:-:S13]  /*83940*/  LOP3.LUT P4, RZ, R3, 0x100, RZ, 0xc0, !PT ;  /* 0x0000010003ff7812 */ /* 0x000fda000788c0ff */
        /* <DEDUP_REMOVED lines=8> */
[C---:B------:R-:W-:Y:S02]  /*839d0*/  LOP3.LUT P4, RZ, R3.reuse, 0x20, RZ, 0xc0, !PT ;  /* 0x0000002003ff7812 */ /* 0x040fe4000788c0ff */
[----:B------:R-:W-:Y:S02]  /*839e0*/  LOP3.LUT P1, RZ, R3, 0x2, RZ, 0xc0, !PT ;  /* 0x0000000203ff7812 */ /* 0x000fe4000782c0ff */
[----:B------:R-:W-:Y:S02]  /*839f0*/  LOP3.LUT R9, R9, 0xfffffff7, RZ, 0xc0, !PT ;  /* 0xfffffff709097812 */ /* 0x000fe400078ec0ff */
[C---:B------:R-:W-:Y:S01]  /*83a00*/  LOP3.LUT P2, RZ, R3.reuse, 0x4, RZ, 0xc0, !PT ;  /* 0x0000000403ff7812 */ /* 0x040fe2000784c0ff */
[----:B--2---:R0:W-:Y:S01]  /*83a10*/  @P0 STG.E.U8 desc[UR6][R168.64], R156 ;  /* 0x0000009ca8000986 */ /* 0x0041e2000c101106 */
[----:B------:R-:W-:-:S05]  /*83a20*/  LOP3.LUT P3, RZ, R3, 0x8, RZ, 0xc0, !PT ;  /* 0x0000000803ff7812 */ /* 0x000fca000786c0ff */
[----:B------:R-:W-:Y:S02]  /*83a30*/  @P4 LOP3.LUT R9, R9, 0x8, RZ, 0xfc, !PT ;  /* 0x0000000809094812 */ /* 0x000fe400078efcff */
[----:B------:R-:W-:Y:S02]  /*83a40*/  LOP3.LUT P4, RZ, R3, 0x10, RZ, 0xc0, !PT ;  /* 0x0000001003ff7812 */ /* 0x000fe4000788c0ff */
[C---:B0-----:R-:W-:Y:S02]  /*83a50*/  PRMT R156, R157.reuse, 0x7772, RZ ;  /* 0x000077729d9c7816 */ /* 0x041fe400000000ff */
[----:B------:R-:W-:-:S03]  /*83a60*/  PRMT R157, R157, 0x7773, RZ ;  /* 0x000077739d9d7816 */ /* 0x000fc600000000ff */
[----:B----4-:R0:W-:Y:S04]  /*83a70*/  @P1 STG.E.U8 desc[UR6][R170.64], R156 ;  /* 0x0000009caa001986 */ /* 0x0101e8000c101106 */
[----:B------:R-:W-:Y:S01]  /*83a80*/  @P2 STG.E.U8 desc[UR6][R172.64], R157 ;  /* 0x0000009dac002986 */ /* 0x000fe2000c101106 */
[C---:B0-----:R-:W-:Y:S02]  /*83a90*/  PRMT R156, R158.reuse, 0x7772, RZ ;  /* 0x000077729e9c7816 */ /* 0x041fe400000000ff */
[----:B------:R-:W-:-:S03]  /*83aa0*/  PRMT R158, R158, 0x7773, RZ ;  /* 0x000077739e9e7816 */ /* 0x000fc600000000ff */
[----:B------:R-:W-:Y:S04]  /*83ab0*/  @P3 STG.E.U8 desc[UR6][R174.64], R156 ;  /* 0x0000009cae003986 */ /* 0x000fe8000c101106 */
[----:B------:R0:W-:Y:S04]  /*83ac0*/  @P4 STG.E.U8 desc[UR6][R152.64], R158 ;  /* 0x0000009e98004986 */ /* 0x0001e8000c101106 */
[----:B0-----:R-:W2:Y:S01]  /*83ad0*/  LDL.LU.64 R152, [R1+0x1f00] ;  /* 0x001f000001987983 */ /* 0x001ea20000300a00 */
[----:B------:R-:W-:Y:S02]  /*83ae0*/  LOP3.LUT P4, RZ, R9, 0x8, RZ, 0xc0, !PT ;  /* 0x0000000809ff7812 */ /* 0x000fe4000788c0ff */
[C---:B------:R-:W-:Y:S01]  /*83af0*/  PRMT R156, R159.reuse, 0x7772, RZ ;  /* 0x000077729f9c7816 */ /* 0x040fe200000000ff */
[----:B------:R-:W3:Y:S01]  /*83b00*/  LDL.LU.64 R168, [R1+0x7f0] ;  /* 0x0007f00001a87983 */ /* 0x000ee20000300a00 */
[----:B------:R-:W-:-:S03]  /*83b10*/  PRMT R159, R159, 0x7773, RZ ;  /* 0x000077739f9f7816 */ /* 0x000fc600000000ff */
[----:B------:R-:W4:Y:S04]  /*83b20*/  LDL.LU.64 R170, [R1+0x7e8] ;  /* 0x0007e80001aa7983 */ /* 0x000f280000300a00 */
[----:B------:R-:W4:Y:S04]  /*83b30*/  LDL.LU.64 R172, [R1+0x7e0] ;  /* 0x0007e00001ac7983 */ /* 0x000f280000300a00 */
[----:B------:R0:W-:Y:S01]  /*83b40*/  @P4 STG.E.U8 desc[UR6][R176.64], R156 ;  /* 0x0000009cb0004986 */ /* 0x0001e2000c101106 */
[----:B------:R-:W-:-:S03]  /*83b50*/  LOP3.LUT P4, RZ, R9, 0x4, RZ, 0xc0, !PT ;  /* 0x0000000409ff7812 */ /* 0x000fc6000788c0ff */
[----:B------:R-:W4:Y:S04]  /*83b60*/  LDL.LU.64 R174, [R1+0x7d8] ;  /* 0x0007d80001ae7983 */ /* 0x000f280000300a00 */
[----:B0-----:R-:W4:Y:S06]  /*83b70*/  LDL.LU.64 R176, [R1+0x7d0] ;  /* 0x0007d00001b07983 */ /* 0x001f2c0000300a00 */
[----:B------:R0:W-:Y:S04]  /*83b80*/  @P4 STG.E.U8 desc[UR6][R178.64], R159 ;  /* 0x0000009fb2004986 */ /* 0x0001e8000c101106 */
[----:B0-----:R-:W3:Y:S01]  /*83b90*/  LDL.LU.64 R158, [R1+0x818] ;  /* 0x00081800019e7983 */ /* 0x001ee20000300a00 */
[----:B------:R-:W-:-:S03]  /*83ba0*/  LOP3.LUT P4, RZ, R9, 0x2, RZ, 0xc0, !PT ;  /* 0x0000000209ff7812 */ /* 0x000fc6000788c0ff */
[----:B------:R-:W4:Y:S01]  /*83bb0*/  LDL.LU.64 R178, [R1+0x7c8] ;  /* 0x0007c80001b27983 */ /* 0x000f220000300a00 */
[----:B--2---:R-:W-:-:S09]  /*83bc0*/  PRMT R156, R152, 0x7770, RZ ;  /* 0x00007770989c7816 */ /* 0x004fd200000000ff */
[----:B------:R0:W-:Y:S04]  /*83bd0*/  @P4 STG.E.U8 desc[UR6][R154.64], R156 ;  /* 0x0000009c9a004986 */ /* 0x0001e8000c101106 */
[----:B0-----:R-:W2:Y:S01]  /*83be0*/  LDL.LU.64 R154, [R1+0x1ef8] ;  /* 0x001ef800019a7983 */ /* 0x001ea20000300a00 */
[----:B------:R-:W-:Y:S02]  /*83bf0*/  LOP3.LUT P4, RZ, R9, 0x1, RZ, 0xc0, !PT ;  /* 0x0000000109ff7812 */ /* 0x000fe4000788c0ff */
[----:B------:R-:W-:-:S11]  /*83c00*/  PRMT R9, R152, 0x7771, RZ ;  /* 0x0000777198097816 */ /* 0x000fd600000000ff */
[----:B---3--:R0:W-:Y:S01]  /*83c10*/  @P4 STG.E.U8 desc[UR6][R158.64], R9 ;  /* 0x000000099e004986 */ /* 0x0081e2000c101106 */
[----:B------:R-:W-:Y:S02]  /*83c20*/  LOP3.LUT P4, RZ, R4, 0x80000000, RZ, 0xc0, !PT ;  /* 0x8000000004ff7812 */ /* 0x000fe4000788c0ff */
[----:B0-----:R-:W-:-:S11]  /*83c30*/  PRMT R9, R153, 0x7770, RZ ;  /* 0x0000777099097816 */ /* 0x001fd600000000ff */
[----:B------:R0:W-:Y:S01]  /*83c40*/  @P4 STG.E.U8 desc[UR6][R160.64], R9 ;  /* 0x00000009a0004986 */ /* 0x0001e2000c101106 */
[----:B------:R-:W-:Y:S02]  /*83c50*/  LOP3.LUT P4, RZ, R4, 0x40000000, RZ, 0xc0, !PT ;  /* 0x4000000004ff7812 */ /* 0x000fe4000788c0ff */
[----:B0-----:R-:W-:-:S11]  /*83c60*/  PRMT R9, R153, 0x7771, RZ ;  /* 0x0000777199097816 */ /* 0x001fd600000000ff */
[----:B------:R2:W-:Y:S01]  /*83c70*/  @P4 STG.E.U8 desc[UR6][R162.64], R9 ;  /* 0x00000009a2004986 */ /* 0x0005e2000c101106 */
[----:B------:R-:W-:Y:S02]  /*83c80*/  LOP3.LUT P4, RZ, R4, 0x20000000, RZ, 0xc0, !PT ;  /* 0x2000000004ff7812 */ /* 0x000fe4000788c0ff */
[C---:B------:R-:W-:Y:S02]  /*83c90*/  LOP3.LUT P5, RZ, R3.reuse, 0x2000, RZ, 0xc0, !PT ;  /* 0x0000200003ff7812 */ /* 0x040fe400078ac0ff */
[C---:B------:R-:W-:Y:S02]  /*83ca0*/  LOP3.LUT P6, RZ, R3.reuse, 0x4000, RZ, 0xc0, !PT ;  /* 0x0000400003ff7812 */ /* 0x040fe400078cc0ff */
[----:B------:R-:W-:Y:S02]  /*83cb0*/  LOP3.LUT P0, RZ, R3, 0x8000, RZ, 0xc0, !PT ;  /* 0x0000800003ff7812 */ /* 0x000fe4000780c0ff */
[----:B--2---:R-:W-:-:S05]  /*83cc0*/  PRMT R9, R154, 0x7770, RZ ;  /* 0x000077709a097816 */ /* 0x004fca00000000ff */
[----:B------:R0:W-:Y:S01]  /*83cd0*/  @P4 STG.E.U8 desc[UR6][R164.64], R9 ;  /* 0x00000009a4004986 */ /* 0x0001e2000c101106 */
[----:B------:R-:W-:Y:S02]  /*83ce0*/  LOP3.LUT P4, RZ, R4, 0x10000000, RZ, 0xc0, !PT ;  /* 0x1000000004ff7812 */ /* 0x000fe4000788c0ff */
[----:B0-----:R-:W-:-:S11]  /*83cf0*/  PRMT R9, R154, 0x7771, RZ ;  /* 0x000077719a097816 */ /* 0x001fd600000000ff */
[----:B------:R0:W-:Y:S02]  /*83d00*/  @P4 STG.E.U8 desc[UR6][R166.64], R9 ;  /* 0x00000009a6004986 */ /* 0x0001e4000c101106 */
[----:B0-----:R-:W-:-:S05]  /*83d10*/  PRMT R9, R155, 0x7770, RZ ;  /* 0x000077709b097816 */ /* 0x001fca00000000ff */
[----:B------:R0:W-:Y:S02]  /*83d20*/  @P5 STG.E.U8 desc[UR6][R168.64], R9 ;  /* 0x00000009a8005986 */ /* 0x0001e4000c101106 */
[----:B0-----:R-:W-:-:S05]  /*83d30*/  PRMT R9, R155, 0x7771, RZ ;  /* 0x000077719b097816 */ /* 0x001fca00000000ff */
[----:B----4-:R0:W-:Y:S02]  /*83d40*/  @P6 STG.E.U8 desc[UR6][R170.64], R9 ;  /* 0x00000009aa006986 */ /* 0x0101e4000c101106 */
[----:B0-----:R-:W-:-:S05]  /*83d50*/  PRMT R9, R152, 0x7772, RZ ;  /* 0x0000777298097816 */ /* 0x001fca00000000ff */
[----:B------:R0:W-:Y:S04]  /*83d60*/  @P0 STG.E.U8 desc[UR6][R172.64], R9 ;  /* 0x00000009ac000986 */ /* 0x0001e8000c101106 */
[----:B0-----:R-:W2:Y:S01]  /*83d70*/  LDL.LU.64 R172, [R1+0x7c0] ;  /* 0x0007c00001ac7983 */ /* 0x001ea20000300a00 */
[C---:B------:R-:W-:Y:S02]  /*83d80*/  LOP3.LUT P1, RZ, R3.reuse, 0x10000, RZ, 0xc0, !PT ;  /* 0x0001000003ff7812 */ /* 0x040fe4000782c0ff */
[C---:B------:R-:W-:Y:S02]  /*83d90*/  LOP3.LUT P2, RZ, R3.reuse, 0x20000, RZ, 0xc0, !PT ;  /* 0x0002000003ff7812 */ /* 0x040fe4000784c0ff */
[----:B------:R-:W-:Y:S02]  /*83da0*/  PRMT R152, R152, 0x7773, RZ ;  /* 0x0000777398987816 */ /* 0x000fe400000000ff */
[----:B------:R-:W-:-:S02]  /*83db0*/  LOP3.LUT P3, RZ, R3, 0x40000, RZ, 0xc0, !PT ;  /* 0x0004000003ff7812 */ /* 0x000fc4000786c0ff */
[----:B------:R-:W-:Y:S02]  /*83dc0*/  LOP3.LUT P0, RZ, R3, 0x80000, RZ, 0xc0, !PT ;  /* 0x0008000003ff7812 */ /* 0x000fe4000780c0ff */
[----:B------:R-:W-:-:S03]  /*83dd0*/  PRMT R9, R153, 0x7772, RZ ;  /* 0x0000777299097816 */ /* 0x000fc600000000ff */
[----:B------:R0:W-:Y:S01]  /*83de0*/  @P1 STG.E.U8 desc[UR6][R174.64], R152 ;  /* 0x00000098ae001986 */ /* 0x0001e2000c101106 */
[----:B------:R-:W-:Y:S02]  /*83df0*/  LOP3.LUT P1, RZ, R3, 0x100000, RZ, 0xc0, !PT ;  /* 0x0010000003ff7812 */ /* 0x000fe4000782c0ff */
[----:B------:R-:W-:Y:S01]  /*83e00*/  PRMT R153, R153, 0x7773, RZ ;  /* 0x0000777399997816 */ /* 0x000fe200000000ff */
[----:B------:R1:W-:Y:S04]  /*83e10*/  @P2 STG.E.U8 desc[UR6][R176.64], R9 ;  /* 0x00000009b0002986 */ /* 0x0003e8000c101106 */
[----:B------:R3:W-:Y:S04]  /*83e20*/  @P3 STG.E.U8 desc[UR6][R178.64], R153 ;  /* 0x00000099b2003986 */ /* 0x0007e8000c101106 */
[----:B0-----:R-:W4:Y:S01]  /*83e30*/  LDL.LU.64 R174, [R1+0x7b0] ;  /* 0x0007b00001ae7983 */ /* 0x001f220000300a00 */
[----:B-1----:R-:W-:-:S03]  /*83e40*/  PRMT R9, R154, 0x7772, RZ ;  /* 0x000077729a097816 */ /* 0x002fc600000000ff */
[----:B------:R-:W4:Y:S01]  /*83e50*/  LDL.LU.64 R176, [R1+0x7a8] ;  /* 0x0007a80001b07983 */ /* 0x000f220000300a00 */
[----:B------:R-:W-:-:S03]  /*83e60*/  PRMT R154, R154, 0x7773, RZ ;  /* 0x000077739a9a7816 */ /* 0x000fc600000000ff */
[----:B---3--:R-:W3:Y:S04]  /*83e70*/  LDL.LU.64 R178, [R1+0x798] ;  /* 0x0007980001b27983 */ /* 0x008ee80000300a00 */
[----:B------:R-:W3:Y:S04]  /*83e80*/  LDL.LU.64 R156, [R1+0x790] ;  /* 0x00079000019c7983 */ /* 0x000ee80000300a00 */
[----:B------:R-:W3:Y:S01]  /*83e90*/  LDL.LU.64 R158, [R1+0x788] ;  /* 0x00078800019e7983 */ /* 0x000ee20000300a00 */
[----:B------:R-:W-:Y:S02]  /*83ea0*/  LOP3.LUT P4, RZ, R3, 0x80000000, RZ, 0xc0, !PT ;  /* 0x8000000003ff7812 */ /* 0x000fe4000788c0ff */
[----:B------:R-:W-:-:S11]  /*83eb0*/  LOP3.LUT R4, R4, 0xffefffff, RZ, 0xc0, !PT ;  /* 0xffefffff04047812 */ /* 0x000fd600078ec0ff */
[----:B------:R-:W-:Y:S02]  /*83ec0*/  @P4 LOP3.LUT R4, R4, 0x100000, RZ, 0xfc, !PT ;  /* 0x0010000004044812 */ /* 0x000fe400078efcff */
[----:B------:R-:W-:Y:S02]  /*83ed0*/  LOP3.LUT P4, RZ, R3, 0x40000000, RZ, 0xc0, !PT ;  /* 0x4000000003ff7812 */ /* 0x000fe4000788c0ff */
[----:B------:R-:W-:-:S11]  /*83ee0*/  LOP3.LUT R4, R4, 0xffdfffff, RZ, 0xc0, !PT ;  /* 0xffdfffff04047812 */ /* 0x000fd600078ec0ff */
[----:B------:R-:W-:Y:S02]  /*83ef0*/  @P4 LOP3.LUT R4, R4, 0x200000, RZ, 0xfc, !PT ;  /* 0x0020000004044812 */ /* 0x000fe400078efcff */
[----:B------:R-:W-:Y:S02]  /*83f00*/  LOP3.LUT P4, RZ, R3, 0x20000000, RZ, 0xc0, !PT ;  /* 0x2000000003ff7812 */ /* 0x000fe4000788c0ff */
[----:B------:R-:W-:Y:S01]  /*83f10*/  LOP3.LUT R4, R4, 0xffbfffff, RZ, 0xc0, !PT ;  /* 0xffbfffff04047812 */ /* 0x000fe200078ec0ff */
[----:B--2---:R-:W-:Y:S04]  /*83f20*/  @P0 STG.E.U8 desc[UR6][R172.64], R9 ;  /* 0x00000009ac000986 */ /* 0x004fe8000c101106 */
[----:B------:R0:W-:Y:S04]  /*83f30*/  @P1 STG.E.U8 desc[UR6][R148.64], R154 ;  /* 0x0000009a94001986 */ /* 0x0001e8000c101106 */
[----:B0-----:R-:W2:Y:S02]  /*83f40*/  LDL.LU.64 R148, [R1+0x1ef0] ;  /* 0x001ef00001947983 */ /* 0x001ea40000300a00 */
[----:B------:R-:W-:-:S02]  /*83f50*/  @P4 LOP3.LUT R4, R4, 0x400000, RZ, 0xfc, !PT ;  /* 0x0040000004044812 */ /* 0x000fc400078efcff */
[C---:B------:R-:W-:Y:S01]  /*83f60*/  LOP3.LUT P4, RZ, R3.reuse, 0x10000000, RZ, 0xc0, !PT ;  /* 0x1000000003ff7812 */ /* 0x040fe2000788c0ff */
[----:B------:R-:W3:Y:S01]  /*83f70*/  LDL.LU.64 R160, [R1+0x780] ;  /* 0x0007800001a07983 */ /* 0x000ee20000300a00 */
[----:B------:R-:W-:Y:S02]  /*83f80*/  LOP3.LUT R4, R4, 0xff7fffff, RZ, 0xc0, !PT ;  /* 0xff7fffff04047812 */ /* 0x000fe400078ec0ff */
[C---:B------:R-:W-:Y:S01]  /*83f90*/  LOP3.LUT P2, RZ, R3.reuse, 0x200000, RZ, 0xc0, !PT ;  /* 0x0020000003ff7812 */ /* 0x040fe2000784c0ff */
[----:B------:R-:W3:Y:S01]  /*83fa0*/  LDL.LU.64 R162, [R1+0x778] ;  /* 0x0007780001a27983 */ /* 0x000ee20000300a00 */
[----:B------:R-:W-:Y:S02]  /*83fb0*/  LOP3.LUT P3, RZ, R3, 0x400000, RZ, 0xc0, !PT ;  /* 0x0040000003ff7812 */ /* 0x000fe4000786c0ff */
[----:B------:R-:W-:Y:S01]  /*83fc0*/  PRMT R9, R155, 0x7772, RZ ;  /* 0x000077729b097816 */ /* 0x000fe200000000ff */
[----:B------:R-:W3:Y:S04]  /*83fd0*/  LDL.LU.64 R164, [R1+0x770] ;  /* 0x0007700001a47983 */ /* 0x000ee80000300a00 */
[----:B------:R-:W-:Y:S01]  /*83fe0*/  @P4 LOP3.LUT R4, R4, 0x800000, RZ, 0xfc, !PT ;  /* 0x0080000004044812 */ /* 0x000fe200078efcff */
[----:B------:R-:W3:Y:S01]  /*83ff0*/  LDL.LU.64 R166, [R1+0x768] ;  /* 0x0007680001a67983 */ /* 0x000ee20000300a00 */
[----:B------:R-:W-:-:S02]  /*84000*/  LOP3.LUT P4, RZ, R3, 0x8000000, RZ, 0xc0, !PT ;  /* 0x0800000003ff7812 */ /* 0x000fc4000788c0ff */
[----:B------:R-:W-:Y:S01]  /*84010*/  LOP3.LUT R4, R4, 0xfeffffff, RZ, 0xc0, !PT ;  /* 0xfeffffff04047812 */ /* 0x000fe200078ec0ff */
[----:B----4-:R2:W-:Y:S01]  /*84020*/  @P2 STG.E.U8 desc[UR6][R174.64], R9 ;  /* 0x00000009ae002986 */ /* 0x0105e2000c101106 */
[----:B------:R-:W-:-:S03]  /*84030*/  PRMT R155, R155, 0x7773, RZ ;  /* 0x000077739b9b7816 */ /* 0x000fc600000000ff */
[----:B------:R-:W4:Y:S06]  /*84040*/  LDL.LU.64 R168, [R1+0x760] ;  /* 0x0007600001a87983 */ /* 0x000f2c0000300a00 */
[----:B------:R-:W-:Y:S01]  /*84050*/  @P4 LOP3.LUT R4, R4, 0x1000000, RZ, 0xfc, !PT ;  /* 0x0100000004044812 */ /* 0x000fe200078efcff */
[----:B------:R-:W-:Y:S01]  /*84060*/  @P3 STG.E.U8 desc[UR6][R176.64], R155 ;  /* 0x0000009bb0003986 */ /* 0x000fe2000c101106 */
[----:B------:R-:W-:Y:S02]  /*84070*/  LOP3.LUT P4, RZ, R3, 0x4000000, RZ, 0xc0, !PT ;  /* 0x0400000003ff7812 */ /* 0x000fe4000788c0ff */
        /* <DEDUP_REMOVED lines=10> */
[----:B--2---:R-:W-:-:S11]  /*84120*/  PRMT R9, R148, 0x7770, RZ ;  /* 0x0000777094097816 */ /* 0x004fd600000000ff */
[----:B------:R0:W-:Y:S04]  /*84130*/  @P4 STG.E.U8 desc[UR6][R150.64], R9 ;  /* 0x0000000996004986 */ /* 0x0001e8000c101106 */
[----:B0-----:R-:W2:Y:S01]  /*84140*/  LDL.LU.64 R150, [R1+0x1ee8] ;  /* 0x001ee80001967983 */ /* 0x001ea20000300a00 */
[----:B------:R-:W-:-:S03]  /*84150*/  LOP3.LUT P4, RZ, R4, 0x8000000, RZ, 0xc0, !PT ;  /* 0x0800000004ff7812 */ /* 0x000fc6000788c0ff */
[----:B------:R-:W4:Y:S01]  /*84160*/  LDL.LU.64 R172, [R1+0x750] ;  /* 0x0007500001ac7983 */ /* 0x000f220000300a00 */
[----:B------:R-:W-:-:S03]  /*84170*/  PRMT R9, R148, 0x7771, RZ ;  /* 0x0000777194097816 */ /* 0x000fc600000000ff */
[----:B------:R-:W4:Y:S04]  /*84180*/  LDL.LU.64 R174, [R1+0x748] ;  /* 0x0007480001ae7983 */ /* 0x000f280000300a00 */
[----:B------:R-:W4:Y:S04]  /*84190*/  LDL.LU.64 R176, [R1+0x740] ;  /* 0x0007400001b07983 */ /* 0x000f280000300a00 */
[----:B---3--:R0:W-:Y:S04]  /*841a0*/  @P4 STG.E.U8 desc[UR6][R178.64], R9 ;  /* 0x00000009b2004986 */ /* 0x0081e8000c101106 */
[----:B0-----:R-:W3:Y:S01]  /*841b0*/  LDL.LU.64 R178, [R1+0x738] ;  /* 0x0007380001b27983 */ /* 0x001ee20000300a00 */
[----:B------:R-:W-:-:S02]  /*841c0*/  LOP3.LUT P4, RZ, R4, 0x4000000, RZ, 0xc0, !PT ;  /* 0x0400000004ff7812 */ /* 0x000fc4000788c0ff */
[----:B------:R-:W-:-:S11]  /*841d0*/  PRMT R9, R149, 0x7770, RZ ;  /* 0x0000777095097816 */ /* 0x000fd600000000ff */
[----:B------:R0:W-:Y:S01]  /*841e0*/  @P4 STG.E.U8 desc[UR6][R156.64], R9 ;  /* 0x000000099c004986 */ /* 0x0001e2000c101106 */
[----:B------:R-:W-:Y:S02]  /*841f0*/  LOP3.LUT P4, RZ, R4, 0x2000000, RZ, 0xc0, !PT ;  /* 0x0200000004ff7812 */ /* 0x000fe4000788c0ff */
[----:B0-----:R-:W-:-:S11]  /*84200*/  PRMT R9, R149, 0x7771, RZ ;  /* 0x0000777195097816 */ /* 0x001fd600000000ff */
[----:B------:R2:W-:Y:S01]  /*84210*/  @P4 STG.E.U8 desc[UR6][R158.64], R9 ;  /* 0x000000099e004986 */ /* 0x0005e2000c101106 */
[----:B------:R-:W-:Y:S02]  /*84220*/  LOP3.LUT P4, RZ, R4, 0x1000000, RZ, 0xc0, !PT ;  /* 0x0100000004ff7812 */ /* 0x000fe4000788c0ff */
[C---:B------:R-:W-:Y:S02]  /*84230*/  LOP3.LUT P5, RZ, R2.reuse, 0x1, RZ, 0xc0, !PT ;  /* 0x0000000102ff7812 */ /* 0x040fe400078ac0ff */
[C---:B------:R-:W-:Y:S02]  /*84240*/  LOP3.LUT P6, RZ, R2.reuse, 0x2, RZ, 0xc0, !PT ;  /* 0x0000000202ff7812 */ /* 0x040fe400078cc0ff */
[C---:B------:R-:W-:Y:S02]  /*84250*/  LOP3.LUT P0, RZ, R2.reuse, 0x4, RZ, 0xc0, !PT ;  /* 0x0000000402ff7812 */ /* 0x040fe4000780c0ff */
[C---:B------:R-:W-:Y:S02]  /*84260*/  LOP3.LUT P1, RZ, R2.reuse, 0x8, RZ, 0xc0, !PT ;  /* 0x0000000802ff7812 */ /* 0x040fe4000782c0ff */
[----:B------:R-:W-:-:S02]  /*84270*/  LOP3.LUT P2, RZ, R2, 0x10, RZ, 0xc0, !PT ;  /* 0x0000001002ff7812 */ /* 0x000fc4000784c0ff */
[----:B------:R-:W-:Y:S02]  /*84280*/  LOP3.LUT P3, RZ, R2, 0x20, RZ, 0xc0, !PT ;  /* 0x0000002002ff7812 */ /* 0x000fe4000786c0ff */
[----:B--2---:R-:W-:-:S05]  /*84290*/  PRMT R9, R150, 0x7770, RZ ;  /* 0x0000777096097816 */ /* 0x004fca00000000ff */
[----:B------:R0:W-:Y:S01]  /*842a0*/  @P4 STG.E.U8 desc[UR6][R160.64], R9 ;  /* 0x00000009a0004986 */ /* 0x0001e2000c101106 */
[----:B------:R-:W-:Y:S02]  /*842b0*/  LOP3.LUT P4, RZ, R4, 0x800000, RZ, 0xc0, !PT ;  /* 0x0080000004ff7812 */ /* 0x000fe4000788c0ff */
[----:B0-----:R-:W-:-:S11]  /*842c0*/  PRMT R9, R150, 0x7771, RZ ;  /* 0x0000777196097816 */ /* 0x001fd600000000ff */
        /* <DEDUP_REMOVED lines=8> */
[C---:B0-----:R-:W-:Y:S02]  /*84350*/  PRMT R9, R148.reuse, 0x7772, RZ ;  /* 0x0000777294097816 */ /* 0x041fe400000000ff */
[----:B------:R-:W-:-:S09]  /*84360*/  PRMT R148, R148, 0x7773, RZ ;  /* 0x0000777394947816 */ /* 0x000fd200000000ff */
[----:B----4-:R0:W-:Y:S04]  /*84370*/  @P4 STG.E.U8 desc[UR6][R168.64], R9 ;  /* 0x00000009a8004986 */ /* 0x0101e8000c101106 */
[----:B------:R-:W-:Y:S01]  /*84380*/  @P5 STG.E.U8 desc[UR6][R170.64], R148 ;  /* 0x00000094aa005986 */ /* 0x000fe2000c101106 */
[C---:B0-----:R-:W-:Y:S02]  /*84390*/  PRMT R9, R149.reuse, 0x7772, RZ ;  /* 0x0000777295097816 */ /* 0x041fe400000000ff */
[----:B------:R-:W-:-:S03]  /*843a0*/  PRMT R149, R149, 0x7773, RZ ;  /* 0x0000777395957816 */ /* 0x000fc600000000ff */
[----:B------:R0:W-:Y:S04]  /*843b0*/  @P6 STG.E.U8 desc[UR6][R172.64], R9 ;  /* 0x00000009ac006986 */ /* 0x0001e8000c101106 */
[----:B------:R-:W-:Y:S01]  /*843c0*/  @P0 STG.E.U8 desc[UR6][R174.64], R149 ;  /* 0x00000095ae000986 */ /* 0x000fe2000c101106 */
[C---:B0-----:R-:W-:Y:S02]  /*843d0*/  PRMT R9, R150.reuse, 0x7772, RZ ;  /* 0x0000777296097816 */ /* 0x041fe400000000ff */
[----:B------:R-:W-:-:S03]  /*843e0*/  PRMT R150, R150, 0x7773, RZ ;  /* 0x0000777396967816 */ /* 0x000fc600000000ff */
[----:B------:R0:W-:Y:S04]  /*843f0*/  @P1 STG.E.U8 desc[UR6][R176.64], R9 ;  /* 0x00000009b0001986 */ /* 0x0001e8000c101106 */
[----:B---3--:R-:W-:Y:S01]  /*84400*/  @P2 STG.E.U8 desc[UR6][R178.64], R150 ;  /* 0x00000096b2002986 */ /* 0x008fe2000c101106 */
[----:B0-----:R-:W-:-:S05]  /*84410*/  PRMT R9, R151, 0x7772, RZ ;  /* 0x0000777297097816 */ /* 0x001fca00000000ff */
[----:B------:R0:W-:Y:S04]  /*84420*/  @P3 STG.E.U8 desc[UR6][R144.64], R9 ;  /* 0x0000000990003986 */ /* 0x0001e8000c101106 */
[----:B0-----:R-:W2:Y:S04]  /*84430*/  LDL.LU.64 R144, [R1+0x1ee0] ;  /* 0x001ee00001907983 */ /* 0x001ea80000300a00 */
[----:B------:R-:W3:Y:S04]  /*84440*/  LDL.LU.64 R170, [R1+0x728] ;  /* 0x0007280001aa7983 */ /* 0x000ee80000300a00 */
[----:B------:R-:W4:Y:S01]  /*84450*/  LDL.LU.64 R172, [R1+0x720] ;  /* 0x0007200001ac7983 */ /* 0x000f220000300a00 */
[----:B------:R-:W-:-:S02]  /*84460*/  LOP3.LUT P0, RZ, R2, 0x40, RZ, 0xc0, !PT ;  /* 0x0000004002ff7812 */ /* 0x000fc4000780c0ff */
[C---:B------:R-:W-:Y:S01]  /*84470*/  LOP3.LUT P1, RZ, R2.reuse, 0x80, RZ, 0xc0, !PT ;  /* 0x0000008002ff7812 */ /* 0x040fe2000782c0ff */
[----:B------:R-:W4:Y:S01]  /*84480*/  LDL.LU.64 R174, [R1+0x710] ;  /* 0x0007100001ae7983 */ /* 0x000f220000300a00 */
[C---:B------:R-:W-:Y:S02]  /*84490*/  LOP3.LUT P2, RZ, R2.reuse, 0x100, RZ, 0xc0, !PT ;  /* 0x0000010002ff7812 */ /* 0x040fe4000784c0ff */
[----:B------:R-:W-:Y:S01]  /*844a0*/  PRMT R151, R151, 0x7773, RZ ;  /* 0x0000777397977816 */ /* 0x000fe200000000ff */
        /* <DEDUP_REMOVED lines=15> */
[C---:B--2---:R-:W-:Y:S01]  /*845a0*/  PRMT R9, R144.reuse, 0x7770, RZ ;  /* 0x0000777090097816 */ /* 0x044fe200000000ff */
[----:B---3--:R-:W-:Y:S04]  /*845b0*/  @P0 STG.E.U8 desc[UR6][R170.64], R151 ;  /* 0x00000097aa000986 */ /* 0x008fe8000c101106 */
[----:B----4-:R0:W-:Y:S02]  /*845c0*/  @P1 STG.E.U8 desc[UR6][R172.64], R9 ;  /* 0x00000009ac001986 */ /* 0x0101e4000c101106 */
[----:B0-----:R-:W-:-:S05]  /*845d0*/  PRMT R9, R144, 0x7771, RZ ;  /* 0x0000777190097816 */ /* 0x001fca00000000ff */
[----:B------:R0:W-:Y:S04]  /*845e0*/  @P2 STG.E.U8 desc[UR6][R146.64], R9 ;  /* 0x0000000992002986 */ /* 0x0001e8000c101106 */
[----:B0-----:R-:W2:Y:S01]  /*845f0*/  LDL.LU.64 R146, [R1+0x1ed8] ;  /* 0x001ed80001927983 */ /* 0x001ea20000300a00 */
[----:B------:R-:W-:Y:S02]  /*84600*/  @P4 LOP3.LUT R4, R4, 0x4000, RZ, 0xfc, !PT ;  /* 0x0000400004044812 */ /* 0x000fe400078efcff */
[----:B------:R-:W-:Y:S01]  /*84610*/  LOP3.LUT P4, RZ, R2, 0x8000, RZ, 0xc0, !PT ;  /* 0x0000800002ff7812 */ /* 0x000fe2000788c0ff */
[----:B------:R-:W3:Y:S01]  /*84620*/  LDL.LU.64 R168, [R1+0x6c8] ;  /* 0x0006c80001a87983 */ /* 0x000ee20000300a00 */
[----:B------:R-:W-:Y:S02]  /*84630*/  LOP3.LUT R4, R4, 0xffff7fff, RZ, 0xc0, !PT ;  /* 0xffff7fff04047812 */ /* 0x000fe400078ec0ff */
[----:B------:R-:W-:Y:S01]  /*84640*/  LOP3.LUT P3, RZ, R2, 0x200, RZ, 0xc0, !PT ;  /* 0x0000020002ff7812 */ /* 0x000fe2000786c0ff */
[----:B------:R-:W4:Y:S01]  /*84650*/  LDL.LU.64 R170, [R1+0x6c0] ;  /* 0x0006c00001aa7983 */ /* 0x000f220000300a00 */
[----:B------:R-:W-:-:S03]  /*84660*/  PRMT R9, R145, 0x7770, RZ ;  /* 0x0000777091097816 */ /* 0x000fc600000000ff */
[----:B------:R-:W4:Y:S04]  /*84670*/  LDL.LU.64 R172, [R1+0x6b8] ;  /* 0x0006b80001ac7983 */ /* 0x000f280000300a00 */
        /* <DEDUP_REMOVED lines=12> */
[----:B------:R0:W-:Y:S10]  /*84740*/  @P3 STG.E.U8 desc[UR6][R174.64], R9 ;  /* 0x00000009ae003986 */ /* 0x0001f4000c101106 */
[----:B------:R-:W-:-:S02]  /*84750*/  @P4 LOP3.LUT R4, R4, 0x80000, RZ, 0xfc, !PT ;  /* 0x0008000004044812 */ /* 0x000fc400078efcff */
[----:B------:R-:W-:Y:S01]  /*84760*/  LOP3.LUT P4, RZ, R2, 0x400, RZ, 0xc0, !PT ;  /* 0x0000040002ff7812 */ /* 0x000fe2000788c0ff */
[----:B0-----:R-:W4:Y:S01]  /*84770*/  LDL.LU.64 R174, [R1+0x6b0] ;  /* 0x0006b00001ae7983 */ /* 0x001f220000300a00 */
[----:B------:R-:W-:-:S11]  /*84780*/  PRMT R9, R145, 0x7771, RZ ;  /* 0x0000777191097816 */ /* 0x000fd600000000ff */
[----:B------:R0:W-:Y:S01]  /*84790*/  @P4 STG.E.U8 desc[UR6][R176.64], R9 ;  /* 0x00000009b0004986 */ /* 0x0001e2000c101106 */
[----:B------:R-:W-:-:S03]  /*847a0*/  LOP3.LUT P4, RZ, R4, 0x80000, RZ, 0xc0, !PT ;  /* 0x0008000004ff7812 */ /* 0x000fc6000788c0ff */
[----:B0-----:R-:W4:Y:S01]  /*847b0*/  LDL.LU.64 R176, [R1+0x6a8] ;  /* 0x0006a80001b07983 */ /* 0x001f220000300a00 */
[----:B--2---:R-:W-:-:S09]  /*847c0*/  PRMT R9, R146, 0x7770, RZ ;  /* 0x0000777092097816 */ /* 0x004fd200000000ff */
[----:B------:R0:W-:Y:S01]  /*847d0*/  @P4 STG.E.U8 desc[UR6][R178.64], R9 ;  /* 0x00000009b2004986 */ /* 0x0001e2000c101106 */
[----:B------:R-:W-:Y:S02]  /*847e0*/  LOP3.LUT P4, RZ, R4, 0x40000, RZ, 0xc0, !PT ;  /* 0x0004000004ff7812 */ /* 0x000fe4000788c0ff */
[----:B0-----:R-:W-:Y:S01]  /*847f0*/  PRMT R9, R146, 0x7771, RZ ;  /* 0x0000777192097816 */ /* 0x001fe200000000ff */
[----:B------:R-:W2:Y:S10]  /*84800*/  LDL.LU.64 R178, [R1+0x6a0] ;  /* 0x0006a00001b27983 */ /* 0x000eb40000300a00 */
[----:B------:R0:W-:Y:S01]  /*84810*/  @P4 STG.E.U8 desc[UR6][R158.64], R9 ;  /* 0x000000099e004986 */ /* 0x0001e2000c101106 */
[----:B------:R-:W-:-:S02]  /*84820*/  LOP3.LUT P4, RZ, R4, 0x20000, RZ, 0xc0, !PT ;  /* 0x0002000004ff7812 */ /* 0x000fc4000788c0ff */
        /* <DEDUP_REMOVED lines=9> */
[----:B------:R-:W-:-:S11]  /*848c0*/  PRMT R144, R144, 0x7773, RZ ;  /* 0x0000777390907816 */ /* 0x000fd600000000ff */
[----:B------:R-:W-:Y:S01]  /*848d0*/  @P4 STG.E.U8 desc[UR6][R166.64], R144 ;  /* 0x00000090a6004986 */ /* 0x000fe2000c101106 */
[----:B------:R-:W-:Y:S02]  /*848e0*/  LOP3.LUT P4, RZ, R4, 0x2000, RZ, 0xc0, !PT ;  /* 0x0000200004ff7812 */ /* 0x000fe4000788c0ff */
[----:B0-----:R-:W-:-:S11]  /*848f0*/  PRMT R9, R145, 0x7772, RZ ;  /* 0x0000777291097816 */ /* 0x001fd600000000ff */
[----:B------:R0:W-:Y:S04]  /*84900*/  @P4 STG.E.U8 desc[UR6][R140.64], R9 ;  /* 0x000000098c004986 */ /* 0x0001e8000c101106 */
[----:B0-----:R-:W2:Y:S01]  /*84910*/  LDL.LU.64 R140, [R1+0x1ed0] ;  /* 0x001ed000018c7983 */ /* 0x001ea20000300a00 */
[----:B------:R-:W-:Y:S02]  /*84920*/  LOP3.LUT P4, RZ, R4, 0x1000, RZ, 0xc0, !PT ;  /* 0x0000100004ff7812 */ /* 0x000fe4000788c0ff */
[C---:B------:R-:W-:Y:S02]  /*84930*/  LOP3.LUT P5, RZ, R2.reuse, 0x80000, RZ, 0xc0, !PT ;  /* 0x0008000002ff7812 */ /* 0x040fe400078ac0ff */
[C---:B------:R-:W-:Y:S02]  /*84940*/  LOP3.LUT P6, RZ, R2.reuse, 0x100000, RZ, 0xc0, !PT ;  /* 0x0010000002ff7812 */ /* 0x040fe400078cc0ff */
[----:B------:R-:W-:-:S02]  /*84950*/  LOP3.LUT P0, RZ, R2, 0x200000, RZ, 0xc0, !PT ;  /* 0x0020000002ff7812 */ /* 0x000fc4000780c0ff */
[----:B------:R-:W-:Y:S02]  /*84960*/  PRMT R145, R145, 0x7773, RZ ;  /* 0x0000777391917816 */ /* 0x000fe400000000ff */
[----:B------:R-:W-:Y:S02]  /*84970*/  PRMT R9, R146, 0x7772, RZ ;  /* 0x0000777292097816 */ /* 0x000fe400000000ff */
[C---:B------:R-:W-:Y:S01]  /*84980*/  LOP3.LUT P1, RZ, R2.reuse, 0x400000, RZ, 0xc0, !PT ;  /* 0x0040000002ff7812 */ /* 0x040fe2000782c0ff */
[----:B---3--:R-:W-:Y:S01]  /*84990*/  @P4 STG.E.U8 desc[UR6][R168.64], R145 ;  /* 0x00000091a8004986 */ /* 0x008fe2000c101106 */
[----:B------:R-:W-:Y:S02]  /*849a0*/  LOP3.LUT P2, RZ, R2, 0x800000, RZ, 0xc0, !PT ;  /* 0x0080000002ff7812 */ /* 0x000fe4000784c0ff */
[----:B------:R-:W-:Y:S01]  /*849b0*/  PRMT R146, R146, 0x7773, RZ ;  /* 0x0000777392927816 */ /* 0x000fe200000000ff */
[----:B----4-:R0:W-:Y:S01]  /*849c0*/  @P5 STG.E.U8 desc[UR6][R170.64], R9 ;  /* 0x00000009aa005986 */ /* 0x0101e2000c101106 */
[----:B------:R-:W-:-:S03]  /*849d0*/  LOP3.LUT P3, RZ, R2, 0x1000000, RZ, 0xc0, !PT ;  /* 0x0100000002ff7812 */ /* 0x000fc6000786c0ff */
[----:B------:R-:W-:Y:S01]  /*849e0*/  @P6 STG.E.U8 desc[UR6][R172.64], R146 ;  /* 0x00000092ac006986 */ /* 0x000fe2000c101106 */
[C---:B0-----:R-:W-:Y:S02]  /*849f0*/  PRMT R9, R147.reuse, 0x7772, RZ ;  /* 0x0000777293097816 */ /* 0x041fe400000000ff */
[----:B------:R-:W-:-:S03]  /*84a00*/  PRMT R147, R147, 0x7773, RZ ;  /* 0x0000777393937816 */ /* 0x000fc600000000ff */
[----:B------:R2:W-:Y:S04]  /*84a10*/  @P0 STG.E.U8 desc[UR6][R174.64], R9 ;  /* 0x00000009ae000986 */ /* 0x0005e8000c101106 */
[----:B------:R-:W-:Y:S01]  /*84a20*/  @P1 STG.E.U8 desc[UR6][R176.64], R147 ;  /* 0x00000093b0001986 */ /* 0x000fe2000c101106 */
[----:B--2---:R-:W-:-:S05]  /*84a30*/  PRMT R9, R140, 0x7770, RZ ;  /* 0x000077708c097816 */ /* 0x004fca00000000ff */
[----:B------:R0:W-:Y:S02]  /*84a40*/  @P2 STG.E.U8 desc[UR6][R178.64], R9 ;  /* 0x00000009b2002986 */ /* 0x0001e4000c101106 */
[----:B0-----:R-:W-:-:S05]  /*84a50*/  PRMT R9, R140, 0x7771, RZ ;  /* 0x000077718c097816 */ /* 0x001fca00000000ff */
[----:B------:R0:W-:Y:S04]  /*84a60*/  @P3 STG.E.U8 desc[UR6][R142.64], R9 ;  /* 0x000000098e003986 */ /* 0x0001e8000c101106 */
[----:B0-----:R-:W2:Y:S04]  /*84a70*/  LDL.LU.64 R142, [R1+0x1ec8] ;  /* 0x001ec800018e7983 */ /* 0x001ea80000300a00 */
[----:B------:R-:W3:Y:S04]  /*84a80*/  LDL.LU.64 R166, [R1+0x690] ;  /* 0x0006900001a67983 */ /* 0x000ee80000300a00 */
[----:B------:R-:W4:Y:S04]  /*84a90*/  LDL.LU.64 R168, [R1+0x688] ;  /* 0x0006880001a87983 */ /* 0x000f280000300a00 */
[----:B------:R-:W2:Y:S04]  /*84aa0*/  LDL.LU.64 R170, [R1+0x680] ;  /* 0x0006800001aa7983 */ /* 0x000ea80000300a00 */
[----:B------:R-:W2:Y:S04]  /*84ab0*/  LDL.LU.64 R172, [R1+0x678] ;  /* 0x0006780001ac7983 */ /* 0x000ea80000300a00 */
[----:B------:R-:W2:Y:S04]  /*84ac0*/  LDL.LU.64 R174, [R1+0x670] ;  /* 0x0006700001ae7983 */ /* 0x000ea80000300a00 */
[----:B------:R-:W2:Y:S04]  /*84ad0*/  LDL.LU.64 R176, [R1+0x668] ;  /* 0x0006680001b07983 */ /* 0x000ea80000300a00 */
[----:B------:R-:W2:Y:S04]  /*84ae0*/  LDL.LU.64 R178, [R1+0x660] ;  /* 0x0006600001b27983 */ /* 0x000ea80000300a00 */
[----:B------:R-:W2:Y:S04]  /*84af0*/  LDL.LU.64 R160, [R1+0x658] ;  /* 0x0006580001a07983 */ /* 0x000ea80000300a00 */
[----:B------:R-:W2:Y:S01]  /*84b00*/  LDL.LU.64 R162, [R1+0x650] ;  /* 0x0006500001a27983 */ /* 0x000ea20000300a00 */
[----:B------:R-:W-:-:S03]  /*84b10*/  LOP3.LUT P0, RZ, R2, 0x2000000, RZ, 0xc0, !PT ;  /* 0x0200000002ff7812 */ /* 0x000fc6000780c0ff */
[----:B------:R-:W2:Y:S01]  /*84b20*/  LDL.LU.64 R164, [R1+0x640] ;  /* 0x0006400001a47983 */ /* 0x000ea20000300a00 */
        /* <DEDUP_REMOVED lines=21> */
[----:B---3--:R0:W-:Y:S04]  /*84c80*/  @P0 STG.E.U8 desc[UR6][R166.64], R9 ;  /* 0x00000009a6000986 */ /* 0x0081e8000c101106 */
[----:B0-----:R-:W3:Y:S01]  /*84c90*/  LDL.LU.64 R166, [R1+0x638] ;  /* 0x0006380001a67983 */ /* 0x001ee20000300a00 */
[----:B------:R-:W-:-:S05]  /*84ca0*/  LOP3.LUT P1, RZ, R2, 0x4000000, RZ, 0xc0, !PT ;  /* 0x0400000002ff7812 */ /* 0x000fca000782c0ff */
[----:B------:R-:W-:Y:S02]  /*84cb0*/  @P4 LOP3.LUT R4, R4, 0x400, RZ, 0xfc, !PT ;  /* 0x0000040004044812 */ /* 0x000fe400078efcff */
[C---:B------:R-:W-:Y:S02]  /*84cc0*/  LOP3.LUT P4, RZ, R2.reuse, 0x40000000, RZ, 0xc0, !PT ;  /* 0x4000000002ff7812 */ /* 0x040fe4000788c0ff */
[C---:B------:R-:W-:Y:S02]  /*84cd0*/  LOP3.LUT P2, RZ, R2.reuse, 0x8000000, RZ, 0xc0, !PT ;  /* 0x0800000002ff7812 */ /* 0x040fe4000784c0ff */
[----:B------:R-:W-:Y:S02]  /*84ce0*/  PRMT R9, R141, 0x7771, RZ ;  /* 0x000077718d097816 */ /* 0x000fe400000000ff */
[----:B------:R-:W-:Y:S02]  /*84cf0*/  LOP3.LUT P3, RZ, R2, 0x10000000, RZ, 0xc0, !PT ;  /* 0x1000000002ff7812 */ /* 0x000fe4000786c0ff */
[----:B------:R-:W-:Y:S01]  /*84d00*/  LOP3.LUT R4, R4, 0xfffff7ff, RZ, 0xc0, !PT ;  /* 0xfffff7ff04047812 */ /* 0x000fe200078ec0ff */
[----:B----4-:R2:W-:Y:S04]  /*84d10*/  @P1 STG.E.U8 desc[UR6][R168.64], R9 ;  /* 0x00000009a8001986 */ /* 0x0105e8000c101106 */
[----:B------:R-:W-:-:S02]  /*84d20*/  @P4 LOP3.LUT R4, R4, 0x800, RZ, 0xfc, !PT ;  /* 0x0000080004044812 */ /* 0x000fc400078efcff */
[----:B------:R-:W-:Y:S02]  /*84d30*/  LOP3.LUT P4, RZ, R2, 0x20000000, RZ, 0xc0, !PT ;  /* 0x2000000002ff7812 */ /* 0x000fe4000788c0ff */
[C---:B--2---:R-:W-:Y:S01]  /*84d40*/  PRMT R9, R142.reuse, 0x7770, RZ ;  /* 0x000077708e097816 */ /* 0x044fe200000000ff */
[----:B------:R-:W2:Y:S04]  /*84d50*/  LDL.LU.64 R168, [R1+0x628] ;  /* 0x0006280001a87983 */ /* 0x000ea80000300a00 */
[----:B------:R0:W-:Y:S02]  /*84d60*/  @P2 STG.E.U8 desc[UR6][R170.64], R9 ;  /* 0x00000009aa002986 */ /* 0x0001e4000c101106 */
[----:B0-----:R-:W-:Y:S02]  /*84d70*/  PRMT R9, R142, 0x7771, RZ ;  /* 0x000077718e097816 */ /* 0x001fe400000000ff */
[----:B------:R-:W4:Y:S04]  /*84d80*/  LDL.LU.64 R170, [R1+0x620] ;  /* 0x0006200001aa7983 */ /* 0x000f280000300a00 */
[----:B------:R0:W-:Y:S02]  /*84d90*/  @P3 STG.E.U8 desc[UR6][R172.64], R9 ;  /* 0x00000009ac003986 */ /* 0x0001e4000c101106 */
[----:B0-----:R-:W-:-:S02]  /*84da0*/  PRMT R9, R143, 0x7770, RZ ;  /* 0x000077708f097816 */ /* 0x001fc400000000ff */
[----:B------:R-:W4:Y:S04]  /*84db0*/  LDL.LU.64 R172, [R1+0x618] ;  /* 0x0006180001ac7983 */ /* 0x000f280000300a00 */
[----:B------:R0:W-:Y:S01]  /*84dc0*/  @P4 STG.E.U8 desc[UR6][R174.64], R9 ;  /* 0x00000009ae004986 */ /* 0x0001e2000c101106 */
[C---:B------:R-:W-:Y:S02]  /*84dd0*/  LOP3.LUT P4, RZ, R4.reuse, 0x800, RZ, 0xc0, !PT ;  /* 0x0000080004ff7812 */ /* 0x040fe4000788c0ff */
[----:B0-----:R-:W-:Y:S01]  /*84de0*/  PRMT R9, R143, 0x7771, RZ ;  /* 0x000077718f097816 */ /* 0x001fe200000000ff */
[----:B------:R-:W4:Y:S10]  /*84df0*/  LDL.LU.64 R174, [R1+0x610] ;  /* 0x0006100001ae7983 */ /* 0x000f340000300a00 */
[----:B------:R0:W-:Y:S01]  /*84e00*/  @P4 STG.E.U8 desc[UR6][R176.64], R9 ;  /* 0x00000009b0004986 */ /* 0x0001e2000c101106 */
[----:B------:R-:W-:-:S02]  /*84e10*/  LOP3.LUT P4, RZ, R4, 0x400, RZ, 0xc0, !PT ;  /* 0x0000040004ff7812 */ /* 0x000fc4000788c0ff */
[----:B0-----:R-:W-:Y:S01]  /*84e20*/  PRMT R9, R140, 0x7772, RZ ;  /* 0x000077728c097816 */ /* 0x001fe200000000ff */
[----:B------:R-:W4:Y:S10]  /*84e30*/  LDL.LU.64 R176, [R1+0x608] ;  /* 0x0006080001b07983 */ /* 0x000f340000300a00 */
[----:B------:R0:W-:Y:S01]  /*84e40*/  @P4 STG.E.U8 desc[UR6][R178.64], R9 ;  /* 0x00000009b2004986 */ /* 0x0001e2000c101106 */
[----:B------:R-:W-:-:S02]  /*84e50*/  LOP3.LUT P4, RZ, R4, 0x200, RZ, 0xc0, !PT ;  /* 0x0000020004ff7812 */ /* 0x000fc4000788c0ff */
[----:B------:R-:W-:Y:S02]  /*84e60*/  PRMT R140, R140, 0x7773, RZ ;  /* 0x000077738c8c7816 */ /* 0x000fe400000000ff */
[----:B0-----:R-:W-:Y:S01]  /*84e70*/  PRMT R9, R141, 0x7772, RZ ;  /* 0x000077728d097816 */ /* 0x001fe200000000ff */
[----:B------:R-:W4:Y:S08]  /*84e80*/  LDL.LU.64 R178, [R1+0x600] ;  /* 0x0006000001b27983 */ /* 0x000f300000300a00 */
[----:B------:R-:W-:Y:S01]  /*84e90*/  @P4 STG.E.U8 desc[UR6][R160.64], R140 ;  /* 0x0000008ca0004986 */ /* 0x000fe2000c101106 */
[----:B------:R-:W-:-:S02]  /*84ea0*/  LOP3.LUT P4, RZ, R4, 0x100, RZ, 0xc0, !PT ;  /* 0x0000010004ff7812 */ /* 0x000fc4000788c0ff */
[----:B------:R-:W-:-:S11]  /*84eb0*/  PRMT R141, R141, 0x7773, RZ ;  /* 0x000077738d8d7816 */ /* 0x000fd600000000ff */
[----:B------:R-:W-:Y:S01]  /*84ec0*/  @P4 STG.E.U8 desc[UR6][R162.64], R9 ;  /* 0x00000009a2004986 */ /* 0x000fe2000c101106 */
[----:B------:R-:W-:-:S13]  /*84ed0*/  LOP3.LUT P4, RZ, R4, 0x80, RZ, 0xc0, !PT ;  /* 0x0000008004ff7812 */ /* 0x000fda000788c0ff */
[----:B------:R0:W-:Y:S01]  /*84ee0*/  @P4 STG.E.U8 desc[UR6][R136.64], R141 ;  /* 0x0000008d88004986 */ /* 0x0001e2000c101106 */
[----:B------:R-:W-:-:S03]  /*84ef0*/  LOP3.LUT P4, RZ, R4, 0x40, RZ, 0xc0, !PT ;  /* 0x0000004004ff7812 */ /* 0x000fc6000788c0ff */
[----:B0-----:R-:W4:Y:S01]  /*84f00*/  LDL.LU.64 R136, [R1+0x1ec0] ;  /* 0x001ec00001887983 */ /* 0x001f220000300a00 */
[----:B------:R-:W-:-:S09]  /*84f10*/  PRMT R9, R142, 0x7772, RZ ;  /* 0x000077728e097816 */ /* 0x000fd200000000ff */
[----:B------:R0:W-:Y:S01]  /*84f20*/  @P4 STG.E.U8 desc[UR6][R164.64], R9 ;  /* 0x00000009a4004986 */ /* 0x0001e2000c101106 */
[----:B------:R-:W-:Y:S02]  /*84f30*/  LOP3.LUT P4, RZ, R4, 0x20, RZ, 0xc0, !PT ;  /* 0x0000002004ff7812 */ /* 0x000fe4000788c0ff */
[----:B------:R-:W-:Y:S02]  /*84f40*/  PRMT R142, R142, 0x7773, RZ ;  /* 0x000077738e8e7816 */ /* 0x000fe400000000ff */
[----:B0-----:R-:W-:-:S09]  /*84f50*/  PRMT R9, R143, 0x7772, RZ ;  /* 0x000077728f097816 */ /* 0x001fd200000000ff */
[----:B---3--:R-:W-:Y:S01]  /*84f60*/  @P4 STG.E.U8 desc[UR6][R166.64], R142 ;  /* 0x0000008ea6004986 */ /* 0x008fe2000c101106 */
[----:B------:R-:W-:-:S13]  /*84f70*/  LOP3.LUT P4, RZ, R4, 0x10, RZ, 0xc0, !PT ;  /* 0x0000001004ff7812 */ /* 0x000fda000788c0ff */
[----:B------:R0:W-:Y:S04]  /*84f80*/  @P4 STG.E.U8 desc[UR6][R138.64], R9 ;  /* 0x000000098a004986 */ /* 0x0001e8000c101106 */
[----:B0-----:R-:W3:Y:S01]  /*84f90*/  LDL.LU.64 R138, [R1+0x1eb8] ;  /* 0x001eb800018a7983 */ /* 0x001ee20000300a00 */
[C---:B------:R-:W-:Y:S02]  /*84fa0*/  LOP3.LUT P5, RZ, R8.reuse, 0x40, RZ, 0xc0, !PT ;  /* 0x0000004008ff7812 */ /* 0x040fe400078ac0ff */
[C---:B------:R-:W-:Y:S02]  /*84fb0*/  LOP3.LUT P6, RZ, R8.reuse, 0x80, RZ, 0xc0, !PT ;  /* 0x0000008008ff7812 */ /* 0x040fe400078cc0ff */
[----:B------:R-:W-:Y:S02]  /*84fc0*/  LOP3.LUT P0, RZ, R8, 0x100, RZ, 0xc0, !PT ;  /* 0x0000010008ff7812 */ /* 0x000fe4000780c0ff */
[----:B------:R-:W-:-:S02]  /*84fd0*/  PRMT R143, R143, 0x7773, RZ ;  /* 0x000077738f8f7816 */ /* 0x000fc400000000ff */
[----:B------:R-:W-:-:S05]  /*84fe0*/  LOP3.LUT P1, RZ, R8, 0x200, RZ, 0xc0, !PT ;  /* 0x0000020008ff7812 */ /* 0x000fca000782c0ff */
[----:B--2---:R0:W-:Y:S01]  /*84ff0*/  @P5 STG.E.U8 desc[UR6][R168.64], R143 ;  /* 0x0000008fa8005986 */ /* 0x0041e2000c101106 */
[----:B------:R-:W-:-:S03]  /*85000*/  LOP3.LUT P2, RZ, R8, 0x400, RZ, 0xc0, !PT ;  /* 0x0000040008ff7812 */ /* 0x000fc6000784c0ff */
[----:B0-----:R-:W2:Y:S01]  /*85010*/  LDL.LU.64 R168, [R1+0x5f8] ;  /* 0x0005f80001a87983 */ /* 0x001ea20000300a00 */
[----:B------:R-:W-:Y:S02]  /*85020*/  LOP3.LUT P3, RZ, R8, 0x800, RZ, 0xc0, !PT ;  /* 0x0000080008ff7812 */ /* 0x000fe4000786c0ff */
[----:B----4-:R-:W-:-:S05]  /*85030*/  PRMT R9, R136, 0x7770, RZ ;  /* 0x0000777088097816 */ /* 0x010fca00000000ff */
[----:B------:R0:W-:Y:S02]  /*85040*/  @P6 STG.E.U8 desc[UR6][R170.64], R9 ;  /* 0x00000009aa006986 */ /* 0x0001e4000c101106 */
[----:B0-----:R-:W-:Y:S02]  /*85050*/  PRMT R9, R136, 0x7771, RZ ;  /* 0x0000777188097816 */ /* 0x001fe400000000ff */
[----:B------:R-:W4:Y:S04]  /*85060*/  LDL.LU.64 R170, [R1+0x5f0] ;  /* 0x0005f00001aa7983 */ /* 0x000f280000300a00 */
[----:B------:R0:W-:Y:S02]  /*85070*/  @P0 STG.E.U8 desc[UR6][R172.64], R9 ;  /* 0x00000009ac000986 */ /* 0x0001e4000c101106 */
[----:B0-----:R-:W-:-:S02]  /*85080*/  PRMT R9, R137, 0x7770, RZ ;  /* 0x0000777089097816 */ /* 0x001fc400000000ff */
[----:B------:R-:W4:Y:S04]  /*85090*/  LDL.LU.64 R172, [R1+0x5e8] ;  /* 0x0005e80001ac7983 */ /* 0x000f280000300a00 */
[----:B------:R0:W-:Y:S02]  /*850a0*/  @P1 STG.E.U8 desc[UR6][R174.64], R9 ;  /* 0x00000009ae001986 */ /* 0x0001e4000c101106 */
[----:B0-----:R-:W-:Y:S02]  /*850b0*/  PRMT R9, R137, 0x7771, RZ ;  /* 0x0000777189097816 */ /* 0x001fe400000000ff */
[----:B------:R-:W4:Y:S04]  /*850c0*/  LDL.LU.64 R174, [R1+0x5e0] ;  /* 0x0005e00001ae7983 */ /* 0x000f280000300a00 */
[----:B------:R0:W-:Y:S04]  /*850d0*/  @P2 STG.E.U8 desc[UR6][R176.64], R9 ;  /* 0x00000009b0002986 */ /* 0x0001e8000c101106 */
[----:B0-----:R-:W4:Y:S04]  /*850e0*/  LDL.LU.64 R176, [R1+0x5d8] ;  /* 0x0005d80001b07983 */ /* 0x001f280000300a00 */
[----:B------:R-:W4:Y:S01]  /*850f0*/  LDL.LU.64 R160, [R1+0x5d0] ;  /* 0x0005d00001a07983 */ /* 0x000f220000300a00 */
[----:B---3--:R-:W-:-:S05]  /*85100*/  PRMT R9, R138, 0x7770, RZ ;  /* 0x000077708a097816 */ /* 0x008fca00000000ff */
[----:B------:R0:W-:Y:S04]  /*85110*/  @P3 STG.E.U8 desc[UR6][R178.64], R9 ;  /* 0x00000009b2003986 */ /* 0x0001e8000c101106 */
[----:B0-----:R-:W3:Y:S04]  /*85120*/  LDL.LU.64 R178, [R1+0x5c8] ;  /* 0x0005c80001b27983 */ /* 0x001ee80000300a00 */
[----:B------:R-:W3:Y:S04]  /*85130*/  LDL.LU.64 R162, [R1+0x5b8] ;  /* 0x0005b80001a27983 */ /* 0x000ee80000300a00 */
[----:B------:R-:W3:Y:S01]  /*85140*/  LDL.LU.64 R164, [R1+0x5b0] ;  /* 0x0005b00001a47983 */ /* 0x000ee20000300a00 */
[----:B------:R-:W-:-:S02]  /*85150*/  LOP3.LUT P4, RZ, R8, 0x1000000, RZ, 0xc0, !PT ;  /* 0x0100000008ff7812 */ /* 0x000fc4000788c0ff */
[----:B------:R-:W-:Y:S01]  /*85160*/  LOP3.LUT R2, R2, 0xefffffff, RZ, 0xc0, !PT ;  /* 0xefffffff02027812 */ /* 0x000fe200078ec0ff */
[----:B------:R-:W3:Y:S10]  /*85170*/  LDL.LU.64 R166, [R1+0x5a0] ;  /* 0x0005a00001a67983 */ /* 0x000ef40000300a00 */
        /* <DEDUP_REMOVED lines=17> */
[----:B------:R-:W-:Y:S02]  /*85290*/  LOP3.LUT P0, RZ, R8, 0x1000, RZ, 0xc0, !PT ;  /* 0x0000100008ff7812 */ /* 0x000fe4000780c0ff */
[----:B------:R-:W-:Y:S02]  /*852a0*/  LOP3.LUT R4, R4, 0xfffffffb, RZ, 0xc0, !PT ;  /* 0xfffffffb04047812 */ /* 0x000fe400078ec0ff */
[----:B------:R-:W-:Y:S02]  /*852b0*/  LOP3.LUT P1, RZ, R8, 0x2000, RZ, 0xc0, !PT ;  /* 0x0000200008ff7812 */ /* 0x000fe4000782c0ff */
[----:B------:R-:W-:-:S05]  /*852c0*/  PRMT R9, R138, 0x7771, RZ ;  /* 0x000077718a097816 */ /* 0x000fca00000000ff */
[----:B------:R-:W-:Y:S02]  /*852d0*/  @P4 LOP3.LUT R4, R4, 0x4, RZ, 0xfc, !PT ;  /* 0x0000000404044812 */ /* 0x000fe400078efcff */
[C---:B------:R-:W-:Y:S01]  /*852e0*/  LOP3.LUT P4, RZ, R8.reuse, 0x20000, RZ, 0xc0, !PT ;  /* 0x0002000008ff7812 */ /* 0x040fe2000788c0ff */
[----:B--2---:R0:W-:Y:S01]  /*852f0*/  @P0 STG.E.U8 desc[UR6][R168.64], R9 ;  /* 0x00000009a8000986 */ /* 0x0041e2000c101106 */
[----:B------:R-:W-:Y:S02]  /*85300*/  LOP3.LUT P2, RZ, R8, 0x4000, RZ, 0xc0, !PT ;  /* 0x0000400008ff7812 */ /* 0x000fe4000784c0ff */
[----:B------:R-:W-:Y:S02]  /*85310*/  LOP3.LUT R4, R4, 0xfffffff7, RZ, 0xc0, !PT ;  /* 0xfffffff704047812 */ /* 0x000fe400078ec0ff */
[----:B------:R-:W-:Y:S02]  /*85320*/  LOP3.LUT P3, RZ, R8, 0x8000, RZ, 0xc0, !PT ;  /* 0x0000800008ff7812 */ /* 0x000fe4000786c0ff */
[----:B0-----:R-:W-:Y:S01]  /*85330*/  PRMT R9, R139, 0x7770, RZ ;  /* 0x000077708b097816 */ /* 0x001fe200000000ff */
[----:B------:R-:W2:Y:S04]  /*85340*/  LDL.LU.64 R168, [R1+0x598] ;  /* 0x0005980001a87983 */ /* 0x000ea80000300a00 */
[----:B------:R-:W-:-:S02]  /*85350*/  @P4 LOP3.LUT R4, R4, 0x8, RZ, 0xfc, !PT ;  /* 0x0000000804044812 */ /* 0x000fc400078efcff */
[----:B------:R-:W-:Y:S01]  /*85360*/  LOP3.LUT P4, RZ, R8, 0x10000, RZ, 0xc0, !PT ;  /* 0x0001000008ff7812 */ /* 0x000fe2000788c0ff */
[----:B----4-:R0:W-:Y:S02]  /*85370*/  @P1 STG.E.U8 desc[UR6][R170.64], R9 ;  /* 0x00000009aa001986 */ /* 0x0101e4000c101106 */
[----:B0-----:R-:W-:Y:S02]  /*85380*/  PRMT R9, R139, 0x7771, RZ ;  /* 0x000077718b097816 */ /* 0x001fe400000000ff */
[----:B------:R-:W4:Y:S04]  /*85390*/  LDL.LU.64 R170, [R1+0x590] ;  /* 0x0005900001aa7983 */ /* 0x000f280000300a00 */
[----:B------:R0:W-:Y:S02]  /*853a0*/  @P2 STG.E.U8 desc[UR6][R172.64], R9 ;  /* 0x00000009ac002986 */ /* 0x0001e4000c101106 */
[----:B0-----:R-:W-:-:S02]  /*853b0*/  PRMT R9, R136, 0x7772, RZ ;  /* 0x0000777288097816 */ /* 0x001fc400000000ff */
[----:B------:R-:W4:Y:S01]  /*853c0*/  LDL.LU.64 R172, [R1+0x588] ;  /* 0x0005880001ac7983 */ /* 0x000f220000300a00 */
[----:B------:R-:W-:-:S03]  /*853d0*/  PRMT R136, R136, 0x7773, RZ ;  /* 0x0000777388887816 */ /* 0x000fc600000000ff */
[----:B------:R0:W-:Y:S02]  /*853e0*/  @P3 STG.E.U8 desc[UR6][R174.64], R9 ;  /* 0x00000009ae003986 */ /* 0x0001e4000c101106 */
[C---:B0-----:R-:W-:Y:S02]  /*853f0*/  PRMT R9, R137.reuse, 0x7772, RZ ;  /* 0x0000777289097816 */ /* 0x041fe400000000ff */
[----:B------:R-:W4:Y:S04]  /*85400*/  LDL.LU.64 R174, [R1+0x580] ;  /* 0x0005800001ae7983 */ /* 0x000f280000300a00 */
[----:B------:R0:W-:Y:S01]  /*85410*/  @P4 STG.E.U8 desc[UR6][R176.64], R136 ;  /* 0x00000088b0004986 */ /* 0x0001e2000c101106 */
[C---:B------:R-:W-:Y:S02]  /*85420*/  LOP3.LUT P4, RZ, R4.reuse, 0x8, RZ, 0xc0, !PT ;  /* 0x0000000804ff7812 */ /* 0x040fe4000788c0ff */
[----:B------:R-:W-:Y:S01]  /*85430*/  PRMT R137, R137, 0x7773, RZ ;  /* 0x0000777389897816 */ /* 0x000fe200000000ff */
[----:B0-----:R-:W4:Y:S10]  /*85440*/  LDL.LU.64 R176, [R1+0x578] ;  /* 0x0005780001b07983 */ /* 0x001f340000300a00 */
[----:B------:R0:W-:Y:S01]  /*85450*/  @P4 STG.E.U8 desc[UR6][R160.64], R9 ;  /* 0x00000009a0004986 */ /* 0x0001e2000c101106 */
[----:B------:R-:W-:-:S02]  /*85460*/  LOP3.LUT P4, RZ, R4, 0x4, RZ, 0xc0, !PT ;  /* 0x0000000404ff7812 */ /* 0x000fc4000788c0ff */
[C---:B0-----:R-:W-:Y:S02]  /*85470*/  PRMT R9, R138.reuse, 0x7772, RZ ;  /* 0x000077728a097816 */ /* 0x041fe400000000ff */
[----:B------:R-:W-:-:S09]  /*85480*/  PRMT R138, R138, 0x7773, RZ ;  /* 0x000077738a8a7816 */ /* 0x000fd200000000ff */
[----:B---3--:R0:W-:Y:S01]  /*85490*/  @P4 STG.E.U8 desc[UR6][R178.64], R137 ;  /* 0x00000089b2004986 */ /* 0x0081e2000c101106 */
[----:B------:R-:W-:-:S03]  /*854a0*/  LOP3.LUT P4, RZ, R4, 0x2, RZ, 0xc0, !PT ;  /* 0x0000000204ff7812 */ /* 0x000fc6000788c0ff */
[----:B0-----:R-:W3:Y:S10]  /*854b0*/  LDL.LU.64 R178, [R1+0x568] ;  /* 0x0005680001b27983 */ /* 0x001ef40000300a00 */
[----:B------:R0:W-:Y:S01]  /*854c0*/  @P4 STG.E.U8 desc[UR6][R132.64], R9 ;  /* 0x0000000984004986 */ /* 0x0001e2000c101106 */
[----:B------:R-:W-:-:S03]  /*854d0*/  LOP3.LUT P4, RZ, R4, 0x1, RZ, 0xc0, !PT ;  /* 0x0000000104ff7812 */ /* 0x000fc6000788c0ff */
[----:B0-----:R-:W2:Y:S10]  /*854e0*/  LDL.LU.64 R132, [R1+0x1eb0] ;  /* 0x001eb00001847983 */ /* 0x001eb40000300a00 */
[----:B------:R-:W-:Y:S01]  /*854f0*/  @P4 STG.E.U8 desc[UR6][R162.64], R138 ;  /* 0x0000008aa2004986 */ /* 0x000fe2000c101106 */
[----:B------:R-:W-:-:S02]  /*85500*/  LOP3.LUT P4, RZ, R2, 0x80000000, RZ, 0xc0, !PT ;  /* 0x8000000002ff7812 */ /* 0x000fc4000788c0ff */
[C---:B------:R-:W-:Y:S02]  /*85510*/  PRMT R4, R139.reuse, 0x7772, RZ ;  /* 0x000077728b047816 */ /* 0x040fe400000000ff */
[----:B------:R-:W-:-:S09]  /*85520*/  PRMT R139, R139, 0x7773, RZ ;  /* 0x000077738b8b7816 */ /* 0x000fd200000000ff */
[----:B------:R-:W-:Y:S01]  /*85530*/  @P4 STG.E.U8 desc[UR6][R164.64], R4 ;  /* 0x00000004a4004986 */ /* 0x000fe2000c101106 */
[----:B------:R-:W-:-:S13]  /*85540*/  LOP3.LUT P4, RZ, R2, 0x40000000, RZ, 0xc0, !PT ;  /* 0x4000000002ff7812 */ /* 0x000fda000788c0ff */
[----:B------:R0:W-:Y:S04]  /*85550*/  @P4 STG.E.U8 desc[UR6][R134.64], R139 ;  /* 0x0000008b86004986 */ /* 0x0001e8000c101106 */
[----:B0-----:R-:W3:Y:S01]  /*85560*/  LDL.LU.64 R134, [R1+0x1ea8] ;  /* 0x001ea80001867983 */ /* 0x001ee20000300a00 */
[----:B------:R-:W-:Y:S02]  /*85570*/  LOP3.LUT P4, RZ, R2, 0x20000000, RZ, 0xc0, !PT ;  /* 0x2000000002ff7812 */ /* 0x000fe4000788c0ff */
[C---:B------:R-:W-:Y:S02]  /*85580*/  LOP3.LUT P5, RZ, R6.reuse, 0x1000, RZ, 0xc0, !PT ;  /* 0x0000100006ff7812 */ /* 0x040fe400078ac0ff */
[C---:B------:R-:W-:Y:S02]  /*85590*/  LOP3.LUT P6, RZ, R6.reuse, 0x800, RZ, 0xc0, !PT ;  /* 0x0000080006ff7812 */ /* 0x040fe400078cc0ff */
[----:B------:R-:W-:-:S02]  /*855a0*/  LOP3.LUT P0, RZ, R6, 0x400, RZ, 0xc0, !PT ;  /* 0x0000040006ff7812 */ /* 0x000fc4000780c0ff */
        /* <DEDUP_REMOVED lines=8> */
[----:B----4-:R0:W-:Y:S02]  /*85630*/  @P5 STG.E.U8 desc[UR6][R170.64], R4 ;  /* 0x00000004aa005986 */ /* 0x0101e4000c101106 */
[----:B0-----:R-:W-:-:S05]  /*85640*/  PRMT R4, R133, 0x7771, RZ ;  /* 0x0000777185047816 */ /* 0x001fca00000000ff */
[----:B------:R3:W-:Y:S02]  /*85650*/  @P6 STG.E.U8 desc[UR6][R172.64], R4 ;  /* 0x00000004ac006986 */ /* 0x0007e4000c101106 */
[----:B---3--:R-:W-:-:S05]  /*85660*/  PRMT R4, R134, 0x7770, RZ ;  /* 0x0000777086047816 */ /* 0x008fca00000000ff */
[----:B------:R0:W-:Y:S02]  /*85670*/  @P0 STG.E.U8 desc[UR6][R174.64], R4 ;  /* 0x00000004ae000986 */ /* 0x0001e4000c101106 */
        /* <DEDUP_REMOVED lines=9> */
[----:B------:R-:W4:Y:S01]  /*85710*/  LDL.LU.64 R176, [R1+0x540] ;  /* 0x0005400001b07983 */ /* 0x000f220000300a00 */
[----:B------:R-:W-:-:S02]  /*85720*/  LOP3.LUT R2, R2, 0xffefffff, RZ, 0xc0, !PT ;  /* 0xffefffff02027812 */ /* 0x000fc400078ec0ff */
[C---:B------:R-:W-:Y:S02]  /*85730*/  LOP3.LUT P3, RZ, R6.reuse, 0x80, RZ, 0xc0, !PT ;  /* 0x0000008006ff7812 */ /* 0x040fe4000786c0ff */
[C---:B------:R-:W-:Y:S02]  /*85740*/  LOP3.LUT P0, RZ, R6.reuse, 0x40, RZ, 0xc0, !PT ;  /* 0x0000004006ff7812 */ /* 0x040fe4000780c0ff */
[----:B------:R-:W-:Y:S02]  /*85750*/  PRMT R4, R135, 0x7771, RZ ;  /* 0x0000777187047816 */ /* 0x000fe400000000ff */
[C---:B------:R-:W-:Y:S02]  /*85760*/  LOP3.LUT P1, RZ, R6.reuse, 0x20, RZ, 0xc0, !PT ;  /* 0x0000002006ff7812 */ /* 0x040fe4000782c0ff */
[----:B------:R-:W-:-:S05]  /*85770*/  LOP3.LUT P2, RZ, R6, 0x10, RZ, 0xc0, !PT ;  /* 0x0000001006ff7812 */ /* 0x000fca000784c0ff */
[----:B------:R0:W-:Y:S01]  /*85780*/  @P3 STG.E.U8 desc[UR6][R178.64], R4 ;  /* 0x00000004b2003986 */ /* 0x0001e2000c101106 */
[----:B------:R-:W-:Y:S02]  /*85790*/  LOP3.LUT P3, RZ, R6, 0x8, RZ, 0xc0, !PT ;  /* 0x0000000806ff7812 */ /* 0x000fe4000786c0ff */
[C---:B0-----:R-:W-:Y:S01]  /*857a0*/  PRMT R4, R132.reuse, 0x7772, RZ ;  /* 0x0000777284047816 */ /* 0x041fe200000000ff */
[----:B------:R-:W4:Y:S01]  /*857b0*/  LDL.LU.64 R178, [R1+0x530] ;  /* 0x0005300001b27983 */ /* 0x000f220000300a00 */
[----:B------:R-:W-:-:S03]  /*857c0*/  PRMT R132, R132, 0x7773, RZ ;  /* 0x0000777384847816 */ /* 0x000fc600000000ff */
[----:B------:R-:W4:Y:S04]  /*857d0*/  LDL.LU.64 R158, [R1+0x528] ;  /* 0x00052800019e7983 */ /* 0x000f280000300a00 */
[----:B------:R-:W4:Y:S04]  /*857e0*/  LDL.LU.64 R160, [R1+0x518] ;  /* 0x0005180001a07983 */ /* 0x000f280000300a00 */
[----:B------:R-:W4:Y:S04]  /*857f0*/  LDL.LU.64 R162, [R1+0x510] ;  /* 0x0005100001a27983 */ /* 0x000f280000300a00 */
[----:B------:R-:W4:Y:S04]  /*85800*/  LDL.LU.64 R164, [R1+0x508] ;  /* 0x0005080001a47983 */ /* 0x000f280000300a00 */
[----:B------:R-:W4:Y:S01]  /*85810*/  LDL.LU.64 R166, [R1+0x500] ;  /* 0x0005000001a67983 */ /* 0x000f220000300a00 */
[----:B--2---:R-:W-:-:S13]  /*85820*/  LOP3.LUT P4, RZ, R244, 0x4000000, RZ, 0xc0, !PT ;  /* 0x04000000f4ff7812 */ /* 0x004fda000788c0ff */
        /* <DEDUP_REMOVED lines=21> */
[----:B---3--:R0:W-:Y:S10]  /*85980*/  @P0 STG.E.U8 desc[UR6][R168.64], R4 ;  /* 0x00000004a8000986 */ /* 0x0081f4000c101106 */
[----:B------:R-:W-:-:S02]  /*85990*/  @P4 LOP3.LUT R2, R2, 0x8000000, RZ, 0xfc, !PT ;  /* 0x0800000002024812 */ /* 0x000fc400078efcff */
[----:B------:R-:W-:Y:S02]  /*859a0*/  LOP3.LUT P4, RZ, R6, 0x4, RZ, 0xc0, !PT ;  /* 0x0000000406ff7812 */ /* 0x000fe4000788c0ff */
[C---:B0-----:R-:W-:Y:S01]  /*859b0*/  PRMT R4, R133.reuse, 0x7772, RZ ;  /* 0x0000777285047816 */ /* 0x041fe200000000ff */
[----:B----4-:R-:W-:Y:S01]  /*859c0*/  @P1 STG.E.U8 desc[UR6][R170.64], R132 ;  /* 0x00000084aa001986 */ /* 0x010fe2000c101106 */
[----:B------:R-:W-:-:S03]  /*859d0*/  PRMT R133, R133, 0x7773, RZ ;  /* 0x0000777385857816 */ /* 0x000fc600000000ff */
[----:B------:R0:W-:Y:S04]  /*859e0*/  @P2 STG.E.U8 desc[UR6][R172.64], R4 ;  /* 0x00000004ac002986 */ /* 0x0001e8000c101106 */
[----:B------:R-:W-:Y:S04]  /*859f0*/  @P3 STG.E.U8 desc[UR6][R174.64], R133 ;  /* 0x00000085ae003986 */ /* 0x000fe8000c101106 */
[----:B------:R-:W2:Y:S01]  /*85a00*/  LDL.LU.64 R168, [R1+0x4f8] ;  /* 0x0004f80001a87983 */ /* 0x000ea20000300a00 */
[----:B0-----:R-:W-:-:S03]  /*85a10*/  PRMT R4, R134, 0x7772, RZ ;  /* 0x0000777286047816 */ /* 0x001fc600000000ff */
[----:B------:R-:W3:Y:S04]  /*85a20*/  LDL.LU.64 R170, [R1+0x4f0] ;  /* 0x0004f00001aa7983 */ /* 0x000ee80000300a00 */
[----:B------:R-:W-:Y:S01]  /*85a30*/  @P4 STG.E.U8 desc[UR6][R176.64], R4 ;  /* 0x00000004b0004986 */ /* 0x000fe2000c101106 */
[----:B------:R-:W-:Y:S02]  /*85a40*/  LOP3.LUT P4, RZ, R2, 0x8000000, RZ, 0xc0, !PT ;  /* 0x0800000002ff7812 */ /* 0x000fe4000788c0ff */
[----:B------:R-:W-:Y:S01]  /*85a50*/  PRMT R134, R134, 0x7773, RZ ;  /* 0x0000777386867816 */ /* 0x000fe200000000ff */
[----:B------:R-:W4:Y:S10]  /*85a60*/  LDL.LU.64 R172, [R1+0x4e8] ;  /* 0x0004e80001ac7983 */ /* 0x000f340000300a00 */
[----:B------:R0:W-:Y:S04]  /*85a70*/  @P4 STG.E.U8 desc[UR6][R128.64], R134 ;  /* 0x0000008680004986 */ /* 0x0001e8000c101106 */
[----:B0-----:R-:W2:Y:S01]  /*85a80*/  LDL.LU.64 R128, [R1+0x1e98] ;  /* 0x001e980001807983 */ /* 0x001ea20000300a00 */
[----:B------:R-:W-:-:S02]  /*85a90*/  LOP3.LUT P4, RZ, R2, 0x4000000, RZ, 0xc0, !PT ;  /* 0x0400000002ff7812 */ /* 0x000fc4000788c0ff */
[C---:B------:R-:W-:Y:S01]  /*85aa0*/  PRMT R4, R135.reuse, 0x7772, RZ ;  /* 0x0000777287047816 */ /* 0x040fe200000000ff */
[----:B------:R-:W4:Y:S01]  /*85ab0*/  LDL.LU.64 R174, [R1+0x4e0] ;  /* 0x0004e00001ae7983 */ /* 0x000f220000300a00 */
[----:B------:R-:W-:-:S03]  /*85ac0*/  PRMT R135, R135, 0x7773, RZ ;  /* 0x0000777387877816 */ /* 0x000fc600000000ff */
[----:B------:R-:W4:Y:S06]  /*85ad0*/  LDL.LU.64 R176, [R1+0x4d8] ;  /* 0x0004d80001b07983 */ /* 0x000f2c0000300a00 */
[----:B------:R0:W-:Y:S01]  /*85ae0*/  @P4 STG.E.U8 desc[UR6][R178.64], R4 ;  /* 0x00000004b2004986 */ /* 0x0001e2000c101106 */
[----:B------:R-:W-:-:S03]  /*85af0*/  LOP3.LUT P4, RZ, R2, 0x2000000, RZ, 0xc0, !PT ;  /* 0x0200000002ff7812 */ /* 0x000fc6000788c0ff */
[----:B0-----:R-:W4:Y:S10]  /*85b00*/  LDL.LU.64 R178, [R1+0x4d0] ;  /* 0x0004d00001b27983 */ /* 0x001f340000300a00 */
[----:B------:R-:W-:Y:S01]  /*85b10*/  @P4 STG.E.U8 desc[UR6][R158.64], R135 ;  /* 0x000000879e004986 */ /* 0x000fe2000c101106 */
[----:B------:R-:W-:-:S02]  /*85b20*/  LOP3.LUT P4, RZ, R2, 0x1000000, RZ, 0xc0, !PT ;  /* 0x0100000002ff7812 */ /* 0x000fc4000788c0ff */
[----:B--2---:R-:W-:-:S11]  /*85b30*/  PRMT R4, R128, 0x7770, RZ ;  /* 0x0000777080047816 */ /* 0x004fd600000000ff */
[----:B------:R0:W-:Y:S04]  /*85b40*/  @P4 STG.E.U8 desc[UR6][R130.64], R4 ;  /* 0x0000000482004986 */ /* 0x0001e8000c101106 */
[----:B0-----:R-:W2:Y:S01]  /*85b50*/  LDL.LU.64 R130, [R1+0x1e90] ;  /* 0x001e900001827983 */ /* 0x001ea20000300a00 */
[----:B------:R-:W-:Y:S02]  /*85b60*/  LOP3.LUT P4, RZ, R2, 0x800000, RZ, 0xc0, !PT ;  /* 0x0080000002ff7812 */ /* 0x000fe4000788c0ff */
[----:B------:R-:W-:-:S11]  /*85b70*/  PRMT R4, R128, 0x7771, RZ ;  /* 0x0000777180047816 */ /* 0x000fd600000000ff */
        /* <DEDUP_REMOVED lines=15> */
[----:B------:R0:W-:Y:S02]  /*85c70*/  @P4 STG.E.U8 desc[UR6][R166.64], R4 ;  /* 0x00000004a6004986 */ /* 0x0001e4000c101106 */
[----:B0-----:R-:W-:-:S05]  /*85c80*/  PRMT R4, R130, 0x7771, RZ ;  /* 0x0000777182047816 */ /* 0x001fca00000000ff */
[----:B------:R0:W-:Y:S02]  /*85c90*/  @P5 STG.E.U8 desc[UR6][R168.64], R4 ;  /* 0x00000004a8005986 */ /* 0x0001e4000c101106 */
[----:B0-----:R-:W-:-:S05]  /*85ca0*/  PRMT R4, R131, 0x7770, RZ ;  /* 0x0000777083047816 */ /* 0x001fca00000000ff */
[----:B---3--:R0:W-:Y:S02]  /*85cb0*/  @P6 STG.E.U8 desc[UR6][R170.64], R4 ;  /* 0x00000004aa006986 */ /* 0x0081e4000c101106 */
[----:B0-----:R-:W-:-:S05]  /*85cc0*/  PRMT R4, R131, 0x7771, RZ ;  /* 0x0000777183047816 */ /* 0x001fca00000000ff */
[----:B----4-:R0:W-:Y:S02]  /*85cd0*/  @P0 STG.E.U8 desc[UR6][R172.64], R4 ;  /* 0x00000004ac000986 */ /* 0x0101e4000c101106 */
[C---:B0-----:R-:W-:Y:S02]  /*85ce0*/  PRMT R4, R128.reuse, 0x7772, RZ ;  /* 0x0000777280047816 */ /* 0x041fe400000000ff */
[----:B------:R-:W-:-:S03]  /*85cf0*/  PRMT R128, R128, 0x7773, RZ ;  /* 0x0000777380807816 */ /* 0x000fc600000000ff */
[----:B------:R0:W-:Y:S04]  /*85d00*/  @P1 STG.E.U8 desc[UR6][R174.64], R4 ;  /* 0x00000004ae001986 */ /* 0x0001e8000c101106 */
[----:B------:R-:W-:Y:S01]  /*85d10*/  @P2 STG.E.U8 desc[UR6][R176.64], R128 ;  /* 0x00000080b0002986 */ /* 0x000fe2000c101106 */
[----:B0-----:R-:W-:-:S05]  /*85d20*/  PRMT R4, R129, 0x7772, RZ ;  /* 0x0000777281047816 */ /* 0x001fca00000000ff */
[----:B------:R0:W-:Y:S04]  /*85d30*/  @P3 STG.E.U8 desc[UR6][R178.64], R4 ;  /* 0x00000004b2003986 */ /* 0x0001e8000c101106 */
[----:B0-----:R-:W2:Y:S04]  /*85d40*/  LDL.LU.64 R178, [R1+0x4c8] ;  /* 0x0004c80001b27983 */ /* 0x001ea80000300a00 */
[----:B------:R-:W3:Y:S01]  /*85d50*/  LDL.LU.64 R172, [R1+0x4c0] ;  /* 0x0004c00001ac7983 */ /* 0x000ee20000300a00 */
[C---:B------:R-:W-:Y:S02]  /*85d60*/  LOP3.LUT P0, RZ, R244.reuse, 0x80000, RZ, 0xc0, !PT ;  /* 0x00080000f4ff7812 */ /* 0x040fe4000780c0ff */
[C---:B------:R-:W-:Y:S01]  /*85d70*/  LOP3.LUT P1, RZ, R244.reuse, 0x40000, RZ, 0xc0, !PT ;  /* 0x00040000f4ff7812 */ /* 0x040fe2000782c0ff */
[----:B------:R-:W4:Y:S01]  /*85d80*/  LDL.LU.64 R174, [R1+0x4b0] ;  /* 0x0004b00001ae7983 */ /* 0x000f220000300a00 */
[----:B------:R-:W-:-:S02]  /*85d90*/  LOP3.LUT P2, RZ, R244, 0x20000, RZ, 0xc0, !PT ;  /* 0x00020000f4ff7812 */ /* 0x000fc4000784c0ff */
[----:B------:R-:W-:Y:S01]  /*85da0*/  PRMT R129, R129, 0x7773, RZ ;  /* 0x0000777381817816 */ /* 0x000fe200000000ff */
[----:B------:R-:W4:Y:S01]  /*85db0*/  LDL.LU.64 R176, [R1+0x4a8] ;  /* 0x0004a80001b07983 */ /* 0x000f220000300a00 */
[C---:B------:R-:W-:Y:S02]  /*85dc0*/  PRMT R4, R130.reuse, 0x7772, RZ ;  /* 0x0000777282047816 */ /* 0x040fe400000000ff */
        /* <DEDUP_REMOVED lines=12> */
[----:B--2---:R0:W-:Y:S04]  /*85e90*/  @P0 STG.E.U8 desc[UR6][R178.64], R129 ;  /* 0x00000081b2000986 */ /* 0x0041e8000c101106 */
[----:B---3--:R-:W-:Y:S04]  /*85ea0*/  @P1 STG.E.U8 desc[UR6][R172.64], R4 ;  /* 0x00000004ac001986 */ /* 0x008fe8000c101106 */
[----:B------:R1:W-:Y:S04]  /*85eb0*/  @P2 STG.E.U8 desc[UR6][R124.64], R130 ;  /* 0x000000827c002986 */ /* 0x0003e8000c101106 */
[----:B0-----:R-:W2:Y:S04]  /*85ec0*/  LDL.LU.64 R178, [R1+0x498] ;  /* 0x0004980001b27983 */ /* 0x001ea80000300a00 */
[----:B------:R-:W3:Y:S04]  /*85ed0*/  LDL.LU.64 R156, [R1+0x490] ;  /* 0x00049000019c7983 */ /* 0x000ee80000300a00 */
[----:B------:R-:W3:Y:S04]  /*85ee0*/  LDL.LU.64 R158, [R1+0x488] ;  /* 0x00048800019e7983 */ /* 0x000ee80000300a00 */
[----:B------:R-:W3:Y:S04]  /*85ef0*/  LDL.LU.64 R160, [R1+0x480] ;  /* 0x0004800001a07983 */ /* 0x000ee80000300a00 */
[----:B-1----:R-:W2:Y:S01]  /*85f00*/  LDL.LU.64 R124, [R1+0x1e88] ;  /* 0x001e8800017c7983 */ /* 0x002ea20000300a00 */
[----:B------:R-:W-:-:S02]  /*85f10*/  @P4 LOP3.LUT R2, R2, 0x8000, RZ, 0xfc, !PT ;  /* 0x0000800002024812 */ /* 0x000fc400078efcff */
[----:B------:R-:W-:Y:S01]  /*85f20*/  LOP3.LUT P4, RZ, R244, 0x800, RZ, 0xc0, !PT ;  /* 0x00000800f4ff7812 */ /* 0x000fe2000788c0ff */
[----:B------:R-:W3:Y:S01]  /*85f30*/  LDL.LU.64 R162, [R1+0x478] ;  /* 0x0004780001a27983 */ /* 0x000ee20000300a00 */
[----:B------:R-:W-:Y:S02]  /*85f40*/  LOP3.LUT R2, R2, 0xfffeffff, RZ, 0xc0, !PT ;  /* 0xfffeffff02027812 */ /* 0x000fe400078ec0ff */
[----:B------:R-:W-:Y:S01]  /*85f50*/  LOP3.LUT P3, RZ, R244, 0x10000, RZ, 0xc0, !PT ;  /* 0x00010000f4ff7812 */ /* 0x000fe2000786c0ff */
[----:B------:R-:W3:Y:S01]  /*85f60*/  LDL.LU.64 R164, [R1+0x470] ;  /* 0x0004700001a47983 */ /* 0x000ee20000300a00 */
[----:B------:R-:W-:-:S07]  /*85f70*/  PRMT R4, R131, 0x7772, RZ ;  /* 0x0000777283047816 */ /* 0x000fce00000000ff */
[----:B------:R-:W-:Y:S01]  /*85f80*/  @P4 LOP3.LUT R2, R2, 0x10000, RZ, 0xfc, !PT ;  /* 0x0001000002024812 */ /* 0x000fe200078efcff */
[----:B------:R-:W3:Y:S01]  /*85f90*/  LDL.LU.64 R166, [R1+0x468] ;  /* 0x0004680001a67983 */ /* 0x000ee20000300a00 */
[----:B------:R-:W-:Y:S02]  /*85fa0*/  LOP3.LUT P4, RZ, R244, 0x1000, RZ, 0xc0, !PT ;  /* 0x00001000f4ff7812 */ /* 0x000fe4000788c0ff */
[----:B------:R-:W-:Y:S02]  /*85fb0*/  LOP3.LUT R2, R2, 0xfffdffff, RZ, 0xc0, !PT ;  /* 0xfffdffff02027812 */ /* 0x000fe400078ec0ff */
[----:B------:R-:W-:Y:S01]  /*85fc0*/  PRMT R131, R131, 0x7773, RZ ;  /* 0x0000777383837816 */ /* 0x000fe200000000ff */
[----:B----4-:R2:W-:Y:S04]  /*85fd0*/  @P3 STG.E.U8 desc[UR6][R174.64], R4 ;  /* 0x00000004ae003986 */ /* 0x0105e8000c101106 */
[----:B------:R-:W4:Y:S04]  /*85fe0*/  LDL.LU.64 R168, [R1+0x460] ;  /* 0x0004600001a87983 */ /* 0x000f280000300a00 */
[----:B------:R-:W-:Y:S01]  /*85ff0*/  @P4 LOP3.LUT R2, R2, 0x20000, RZ, 0xfc, !PT ;  /* 0x0002000002024812 */ /* 0x000fe200078efcff */
        /* <DEDUP_REMOVED lines=8> */
[----:B------:R-:W-:-:S13]  /*86080*/  LOP3.LUT P4, RZ, R244, 0x8000, RZ, 0xc0, !PT ;  /* 0x00008000f4ff7812 */ /* 0x000fda000788c0ff */
[----:B------:R-:W-:Y:S01]  /*86090*/  @P4 STG.E.U8 desc[UR6][R176.64], R131 ;  /* 0x00000083b0004986 */ /* 0x000fe2000c101106 */
[----:B------:R-:W-:Y:S02]  /*860a0*/  LOP3.LUT P4, RZ, R2, 0x80000, RZ, 0xc0, !PT ;  /* 0x0008000002ff7812 */ /* 0x000fe4000788c0ff */
[----:B--2---:R-:W-:-:S11]  /*860b0*/  PRMT R4, R124, 0x7770, RZ ;  /* 0x000077707c047816 */ /* 0x004fd600000000ff */
[----:B------:R0:W-:Y:S04]  /*860c0*/  @P4 STG.E.U8 desc[UR6][R126.64], R4 ;  /* 0x000000047e004986 */ /* 0x0001e8000c101106 */
[----:B0-----:R-:W2:Y:S01]  /*860d0*/  LDL.LU.64 R126, [R1+0x1e80] ;  /* 0x001e8000017e7983 */ /* 0x001ea20000300a00 */
[----:B------:R-:W-:Y:S02]  /*860e0*/  LOP3.LUT P4, RZ, R2, 0x40000, RZ, 0xc0, !PT ;  /* 0x0004000002ff7812 */ /* 0x000fe4000788c0ff */
[----:B------:R-:W-:Y:S01]  /*860f0*/  PRMT R4, R124, 0x7771, RZ ;  /* 0x000077717c047816 */ /* 0x000fe200000000ff */
[----:B------:R-:W4:Y:S04]  /*86100*/  LDL.LU.64 R174, [R1+0x448] ;  /* 0x0004480001ae7983 */ /* 0x000f280000300a00 */
[----:B------:R-:W4:Y:S06]  /*86110*/  LDL.LU.64 R176, [R1+0x440] ;  /* 0x0004400001b07983 */ /* 0x000f2c0000300a00 */
[----:B------:R0:W-:Y:S04]  /*86120*/  @P4 STG.E.U8 desc[UR6][R178.64], R4 ;  /* 0x00000004b2004986 */ /* 0x0001e8000c101106 */
[----:B0-----:R-:W4:Y:S01]  /*86130*/  LDL.LU.64 R178, [R1+0x438] ;  /* 0x0004380001b27983 */ /* 0x001f220000300a00 */
[----:B------:R-:W-:-:S02]  /*86140*/  LOP3.LUT P4, RZ, R2, 0x20000, RZ, 0xc0, !PT ;  /* 0x0002000002ff7812 */ /* 0x000fc4000788c0ff */
[----:B------:R-:W-:-:S11]  /*86150*/  PRMT R4, R125, 0x7770, RZ ;  /* 0x000077707d047816 */ /* 0x000fd600000000ff */
[----:B---3--:R0:W-:Y:S01]  /*86160*/  @P4 STG.E.U8 desc[UR6][R156.64], R4 ;  /* 0x000000049c004986 */ /* 0x0081e2000c101106 */
        /* <DEDUP_REMOVED lines=20> */
[----:B------:R0:W-:Y:S02]  /*862b0*/  @P4 STG.E.U8 desc[UR6][R166.64], R4 ;  /* 0x00000004a6004986 */ /* 0x0001e4000c101106 */
[C---:B0-----:R-:W-:Y:S02]  /*862c0*/  PRMT R4, R124.reuse, 0x7772, RZ ;  /* 0x000077727c047816 */ /* 0x041fe400000000ff */
[----:B------:R-:W-:-:S03]  /*862d0*/  PRMT R124, R124, 0x7773, RZ ;  /* 0x000077737c7c7816 */ /* 0x000fc600000000ff */
[----:B----4-:R0:W-:Y:S04]  /*862e0*/  @P5 STG.E.U8 desc[UR6][R168.64], R4 ;  /* 0x00000004a8005986 */ /* 0x0101e8000c101106 */
[----:B------:R-:W-:Y:S01]  /*862f0*/  @P6 STG.E.U8 desc[UR6][R170.64], R124 ;  /* 0x0000007caa006986 */ /* 0x000fe2000c101106 */
[C---:B0-----:R-:W-:Y:S02]  /*86300*/  PRMT R4, R125.reuse, 0x7772, RZ ;  /* 0x000077727d047816 */ /* 0x041fe400000000ff */
[----:B------:R-:W-:-:S03]  /*86310*/  PRMT R125, R125, 0x7773, RZ ;  /* 0x000077737d7d7816 */ /* 0x000fc600000000ff */
[----:B------:R0:W-:Y:S01]  /*86320*/  @P0 STG.E.U8 desc[UR6][R172.64], R4 ;  /* 0x00000004ac000986 */ /* 0x0001e2000c101106 */
[----:B------:R-:W-:-:S03]  /*86330*/  LOP3.LUT P0, RZ, R244, 0x1, RZ, 0xc0, !PT ;  /* 0x00000001f4ff7812 */ /* 0x000fc6000780c0ff */
[----:B------:R1:W-:Y:S01]  /*86340*/  @P1 STG.E.U8 desc[UR6][R174.64], R125 ;  /* 0x0000007dae001986 */ /* 0x0003e2000c101106 */
[----:B0-----:R-:W-:-:S03]  /*86350*/  PRMT R4, R126, 0x7772, RZ ;  /* 0x000077727e047816 */ /* 0x001fc600000000ff */
[----:B------:R-:W2:Y:S01]  /*86360*/  LDL.LU.64 R172, [R1+0x428] ;  /* 0x0004280001ac7983 */ /* 0x000ea20000300a00 */
[----:B------:R-:W-:-:S03]  /*86370*/  PRMT R126, R126, 0x7773, RZ ;  /* 0x000077737e7e7816 */ /* 0x000fc600000000ff */
[----:B------:R0:W-:Y:S04]  /*86380*/  @P2 STG.E.U8 desc[UR6][R176.64], R4 ;  /* 0x00000004b0002986 */ /* 0x0001e8000c101106 */
[----:B-1----:R-:W3:Y:S04]  /*86390*/  LDL.LU.64 R174, [R1+0x420] ;  /* 0x0004200001ae7983 */ /* 0x002ee80000300a00 */
[----:B------:R1:W-:Y:S01]  /*863a0*/  @P3 STG.E.U8 desc[UR6][R178.64], R126 ;  /* 0x0000007eb2003986 */ /* 0x0003e2000c101106 */
[----:B0-----:R-:W-:-:S03]  /*863b0*/  PRMT R4, R127, 0x7772, RZ ;  /* 0x000077727f047816 */ /* 0x001fc600000000ff */
[----:B------:R-:W4:Y:S04]  /*863c0*/  LDL.LU.64 R176, [R1+0x410] ;  /* 0x0004100001b07983 */ /* 0x000f280000300a00 */
[----:B------:R0:W-:Y:S04]  /*863d0*/  @P0 STG.E.U8 desc[UR6][R120.64], R4 ;  /* 0x0000000478000986 */ /* 0x0001e8000c101106 */
[----:B-1----:R-:W4:Y:S04]  /*863e0*/  LDL.LU.64 R178, [R1+0x408] ;  /* 0x0004080001b27983 */ /* 0x002f280000300a00 */
[----:B------:R-:W4:Y:S04]  /*863f0*/  LDL.LU.64 R158, [R1+0x400] ;  /* 0x00040000019e7983 */ /* 0x000f280000300a00 */
[----:B0-----:R-:W3:Y:S01]  /*86400*/  LDL.LU.64 R120, [R1+0x1e78] ;  /* 0x001e780001787983 */ /* 0x001ee20000300a00 */
[----:B------:R-:W-:-:S02]  /*86410*/  LOP3.LUT P1, RZ, R245, 0x80000000, RZ, 0xc0, !PT ;  /* 0x80000000f5ff7812 */ /* 0x000fc4000782c0ff */
[C---:B------:R-:W-:Y:S01]  /*86420*/  LOP3.LUT P2, RZ, R245.reuse, 0x40000000, RZ, 0xc0, !PT ;  /* 0x40000000f5ff7812 */ /* 0x040fe2000784c0ff */
[----:B------:R-:W4:Y:S01]  /*86430*/  LDL.LU.64 R160, [R1+0x3f8] ;  /* 0x0003f80001a07983 */ /* 0x000f220000300a00 */
[----:B------:R-:W-:Y:S02]  /*86440*/  LOP3.LUT P3, RZ, R245, 0x20000000, RZ, 0xc0, !PT ;  /* 0x20000000f5ff7812 */ /* 0x000fe4000786c0ff */
[----:B------:R-:W-:Y:S01]  /*86450*/  PRMT R127, R127, 0x7773, RZ ;  /* 0x000077737f7f7816 */ /* 0x000fe200000000ff */
        /* <DEDUP_REMOVED lines=11> */
[----:B------:R-:W-:-:S11]  /*86510*/  LOP3.LUT R2, R2, 0xffffffbf, RZ, 0xc0, !PT ;  /* 0xffffffbf02027812 */ /* 0x000fd600078ec0ff */
[----:B------:R-:W-:Y:S01]  /*86520*/  @P4 LOP3.LUT R2, R2, 0x40, RZ, 0xfc, !PT ;  /* 0x0000004002024812 */ /* 0x000fe200078efcff */
[----:B--2---:R-:W-:Y:S01]  /*86530*/  @P1 STG.E.U8 desc[UR6][R172.64], R127 ;  /* 0x0000007fac001986 */ /* 0x004fe2000c101106 */
[----:B---3--:R-:W-:-:S05]  /*86540*/  PRMT R4, R120, 0x7770, RZ ;  /* 0x0000777078047816 */ /* 0x008fca00000000ff */
[----:B------:R0:W-:Y:S02]  /*86550*/  @P2 STG.E.U8 desc[UR6][R174.64], R4 ;  /* 0x00000004ae002986 */ /* 0x0001e4000c101106 */
[----:B0-----:R-:W-:-:S05]  /*86560*/  PRMT R4, R120, 0x7771, RZ ;  /* 0x0000777178047816 */ /* 0x001fca00000000ff */
[----:B------:R0:W-:Y:S04]  /*86570*/  @P3 STG.E.U8 desc[UR6][R122.64], R4 ;  /* 0x000000047a003986 */ /* 0x0001e8000c101106 */
[----:B0-----:R-:W2:Y:S01]  /*86580*/  LDL.LU.64 R122, [R1+0x1e70] ;  /* 0x001e7000017a7983 */ /* 0x001ea20000300a00 */
[----:B------:R-:W-:Y:S02]  /*86590*/  LOP3.LUT P4, RZ, R245, 0x800000, RZ, 0xc0, !PT ;  /* 0x00800000f5ff7812 */ /* 0x000fe4000788c0ff */
[----:B------:R-:W-:Y:S01]  /*865a0*/  LOP3.LUT R2, R2, 0xffffff7f, RZ, 0xc0, !PT ;  /* 0xffffff7f02027812 */ /* 0x000fe200078ec0ff */
[----:B------:R-:W3:Y:S01]  /*865b0*/  LDL.LU.64 R170, [R1+0x3c8] ;  /* 0x0003c80001aa7983 */ /* 0x000ee20000300a00 */
[----:B------:R-:W-:-:S03]  /*865c0*/  PRMT R4, R121, 0x7770, RZ ;  /* 0x0000777079047816 */ /* 0x000fc600000000ff */
[----:B------:R-:W3:Y:S04]  /*865d0*/  LDL.LU.64 R172, [R1+0x3c0] ;  /* 0x0003c00001ac7983 */ /* 0x000ee80000300a00 */
[----:B------:R-:W3:Y:S02]  /*865e0*/  LDL.LU.64 R174, [R1+0x3b8] ;  /* 0x0003b80001ae7983 */ /* 0x000ee40000300a00 */
        /* <DEDUP_REMOVED lines=14> */
[----:B----4-:R0:W-:Y:S01]  /*866d0*/  @P4 STG.E.U8 desc[UR6][R176.64], R4 ;  /* 0x00000004b0004986 */ /* 0x0101e2000c101106 */
[C---:B------:R-:W-:Y:S02]  /*866e0*/  LOP3.LUT P4, RZ, R2.reuse, 0x800, RZ, 0xc0, !PT ;  /* 0x0000080002ff7812 */ /* 0x040fe4000788c0ff */
[----:B0-----:R-:W-:Y:S01]  /*866f0*/  PRMT R4, R121, 0x7771, RZ ;  /* 0x0000777179047816 */ /* 0x001fe200000000ff */
[----:B------:R-:W4:Y:S10]  /*86700*/  LDL.LU.64 R176, [R1+0x3b0] ;  /* 0x0003b00001b07983 */ /* 0x000f340000300a00 */
[----:B------:R0:W-:Y:S01]  /*86710*/  @P4 STG.E.U8 desc[UR6][R178.64], R4 ;  /* 0x00000004b2004986 */ /* 0x0001e2000c101106 */
[----:B------:R-:W-:-:S03]  /*86720*/  LOP3.LUT P4, RZ, R2, 0x400, RZ, 0xc0, !PT ;  /* 0x0000040002ff7812 */ /* 0x000fc6000788c0ff */
[----:B0-----:R-:W4:Y:S01]  /*86730*/  LDL.LU.64 R178, [R1+0x3a8] ;  /* 0x0003a80001b27983 */ /* 0x001f220000300a00 */
[----:B--2---:R-:W-:-:S09]  /*86740*/  PRMT R4, R122, 0x7770, RZ ;  /* 0x000077707a047816 */ /* 0x004fd200000000ff */
        /* <DEDUP_REMOVED lines=20> */
[C---:B------:R-:W-:Y:S02]  /*86890*/  LOP3.LUT P5, RZ, R245.reuse, 0x80000, RZ, 0xc0, !PT ;  /* 0x00080000f5ff7812 */ /* 0x040fe400078ac0ff */
[C---:B------:R-:W-:Y:S02]  /*868a0*/  LOP3.LUT P6, RZ, R245.reuse, 0x40000, RZ, 0xc0, !PT ;  /* 0x00040000f5ff7812 */ /* 0x040fe400078cc0ff */
[C---:B------:R-:W-:Y:S02]  /*868b0*/  LOP3.LUT P0, RZ, R245.reuse, 0x20000, RZ, 0xc0, !PT ;  /* 0x00020000f5ff7812 */ /* 0x040fe4000780c0ff */
[----:B------:R-:W-:-:S02]  /*868c0*/  LOP3.LUT P1, RZ, R245, 0x10000, RZ, 0xc0, !PT ;  /* 0x00010000f5ff7812 */ /* 0x000fc4000782c0ff */
[----:B------:R-:W-:Y:S02]  /*868d0*/  PRMT R121, R121, 0x7773, RZ ;  /* 0x0000777379797816 */ /* 0x000fe400000000ff */
[C---:B------:R-:W-:Y:S02]  /*868e0*/  PRMT R4, R122.reuse, 0x7772, RZ ;  /* 0x000077727a047816 */ /* 0x040fe400000000ff */
[C---:B------:R-:W-:Y:S01]  /*868f0*/  LOP3.LUT P2, RZ, R245.reuse, 0x8000, RZ, 0xc0, !PT ;  /* 0x00008000f5ff7812 */ /* 0x040fe2000784c0ff */
[----:B---3--:R-:W-:Y:S01]  /*86900*/  @P5 STG.E.U8 desc[UR6][R170.64], R121 ;  /* 0x00000079aa005986 */ /* 0x008fe2000c101106 */
[C---:B------:R-:W-:Y:S02]  /*86910*/  LOP3.LUT P3, RZ, R245.reuse, 0x4000, RZ, 0xc0, !PT ;  /* 0x00004000f5ff7812 */ /* 0x040fe4000786c0ff */
[----:B------:R-:W-:Y:S01]  /*86920*/  PRMT R122, R122, 0x7773, RZ ;  /* 0x000077737a7a7816 */ /* 0x000fe200000000ff */
[----:B------:R0:W-:Y:S04]  /*86930*/  @P6 STG.E.U8 desc[UR6][R172.64], R4 ;  /* 0x00000004ac006986 */ /* 0x0001e8000c101106 */
[----:B------:R-:W-:Y:S01]  /*86940*/  @P0 STG.E.U8 desc[UR6][R174.64], R122 ;  /* 0x0000007aae000986 */ /* 0x000fe2000c101106 */
[----:B------:R-:W-:-:S02]  /*86950*/  LOP3.LUT P0, RZ, R245, 0x2000, RZ, 0xc0, !PT ;  /* 0x00002000f5ff7812 */ /* 0x000fc4000780c0ff */
[C---:B0-----:R-:W-:Y:S02]  /*86960*/  PRMT R4, R123.reuse, 0x7772, RZ ;  /* 0x000077727b047816 */ /* 0x041fe400000000ff */
[----:B------:R-:W-:-:S03]  /*86970*/  PRMT R123, R123, 0x7773, RZ ;  /* 0x000077737b7b7816 */ /* 0x000fc600000000ff */
[----:B----4-:R2:W-:Y:S04]  /*86980*/  @P1 STG.E.U8 desc[UR6][R176.64], R4 ;  /* 0x00000004b0001986 */ /* 0x0105e8000c101106 */
[----:B------:R-:W-:Y:S01]  /*86990*/  @P2 STG.E.U8 desc[UR6][R178.64], R123 ;  /* 0x0000007bb2002986 */ /* 0x000fe2000c101106 */
[----:B------:R-:W-:Y:S02]  /*869a0*/  LOP3.LUT P4, RZ, R245, 0x2, RZ, 0xc0, !PT ;  /* 0x00000002f5ff7812 */ /* 0x000fe4000788c0ff */
[----:B------:R-:W-:-:S11]  /*869b0*/  LOP3.LUT R3, R3, 0xefffffff, RZ, 0xc0, !PT ;  /* 0xefffffff03037812 */ /* 0x000fd600078ec0ff */
[----:B------:R-:W-:Y:S02]  /*869c0*/  @P4 LOP3.LUT R3, R3, 0x10000000, RZ, 0xfc, !PT ;  /* 0x1000000003034812 */ /* 0x000fe400078efcff */
[----:B------:R-:W-:Y:S02]  /*869d0*/  LOP3.LUT P4, RZ, R245, 0x4, RZ, 0xc0, !PT ;  /* 0x00000004f5ff7812 */ /* 0x000fe4000788c0ff */
[----:B------:R-:W-:-:S11]  /*869e0*/  LOP3.LUT R3, R3, 0xdfffffff, RZ, 0xc0, !PT ;  /* 0xdfffffff03037812 */ /* 0x000fd600078ec0ff */
[----:B------:R-:W-:Y:S02]  /*869f0*/  @P4 LOP3.LUT R3, R3, 0x20000000, RZ, 0xfc, !PT ;  /* 0x2000000003034812 */ /* 0x000fe400078efcff */
[----:B------:R-:W-:Y:S02]  /*86a00*/  LOP3.LUT P4, RZ, R245, 0x8, RZ, 0xc0, !PT ;  /* 0x00000008f5ff7812 */ /* 0x000fe4000788c0ff */
[----:B--2---:R-:W-:-:S05]  /*86a10*/  PRMT R4, R116, 0x7770, RZ ;  /* 0x0000777074047816 */ /* 0x004fca00000000ff */
[----:B------:R0:W-:Y:S04]  /*86a20*/  @P3 STG.E.U8 desc[UR6][R246.64], R4 ;  /* 0x00000004f6003986 */ /* 0x0001e8000c101106 */
[----:B0-----:R-:W2:Y:S01]  /*86a30*/  LDL.LU.64 R246, [R1+0x1e60] ;  /* 0x001e600001f67983 */ /* 0x001ea20000300a00 */
[----:B------:R-:W-:-:S03]  /*86a40*/  PRMT R4, R116, 0x7771, RZ ;  /* 0x0000777174047816 */ /* 0x000fc600000000ff */
[----:B------:R-:W3:Y:S04]  /*86a50*/  LDL.LU.64 R170, [R1+0x390] ;  /* 0x0003900001aa7983 */ /* 0x000ee80000300a00 */
[----:B------:R-:W4:Y:S04]  /*86a60*/  LDL.LU.64 R172, [R1+0x388] ;  /* 0x0003880001ac7983 */ /* 0x000f280000300a00 */
[----:B------:R-:W2:Y:S04]  /*86a70*/  LDL.LU.64 R174, [R1+0x380] ;  /* 0x0003800001ae7983 */ /* 0x000ea80000300a00 */
[----:B------:R-:W2:Y:S04]  /*86a80*/  LDL.LU.64 R176, [R1+0x378] ;  /* 0x0003780001b07983 */ /* 0x000ea80000300a00 */
[----:B------:R-:W2:Y:S04]  /*86a90*/  LDL.LU.64 R178, [R1+0x370] ;  /* 0x0003700001b27983 */ /* 0x000ea80000300a00 */
[----:B------:R-:W2:Y:S04]  /*86aa0*/  LDL.LU.64 R158, [R1+0x368] ;  /* 0x00036800019e7983 */ /* 0x000ea80000300a00 */
[----:B------:R0:W-:Y:S04]  /*86ab0*/  @P0 STG.E.U8 desc[UR6][R118.64], R4 ;  /* 0x0000000476000986 */ /* 0x0001e8000c101106 */
[----:B0-----:R-:W2:Y:S04]  /*86ac0*/  LDL.LU.64 R118, [R1+0x1e58] ;  /* 0x001e580001767983 */ /* 0x001ea80000300a00 */
[----:B------:R-:W2:Y:S04]  /*86ad0*/  LDL.LU.64 R160, [R1+0x360] ;  /* 0x0003600001a07983 */ /* 0x000ea80000300a00 */
[----:B------:R-:W2:Y:S04]  /*86ae0*/  LDL.LU.64 R162, [R1+0x358] ;  /* 0x0003580001a27983 */ /* 0x000ea80000300a00 */
[----:B------:R-:W2:Y:S01]  /*86af0*/  LDL.LU.64 R164, [R1+0x350] ;  /* 0x0003500001a47983 */ /* 0x000ea20000300a00 */
[----:B------:R-:W-:-:S02]  /*86b00*/  LOP3.LUT R3, R3, 0xbfffffff, RZ, 0xc0, !PT ;  /* 0xbfffffff03037812 */ /* 0x000fc400078ec0ff */
[----:B------:R-:W-:Y:S01]  /*86b10*/  LOP3.LUT R2, R2, 0xfffffffe, RZ, 0xc0, !PT ;  /* 0xfffffffe02027812 */ /* 0x000fe200078ec0ff */
[----:B------:R-:W2:Y:S01]  /*86b20*/  LDL.LU.64 R166, [R1+0x340] ;  /* 0x0003400001a67983 */ /* 0x000ea20000300a00 */
[----:B------:R-:W-:Y:S02]  /*86b30*/  @P4 LOP3.LUT R3, R3, 0x40000000, RZ, 0xfc, !PT ;  /* 0x4000000003034812 */ /* 0x000fe400078efcff */
[----:B------:R-:W-:Y:S01]  /*86b40*/  LOP3.LUT P4, RZ, R245, 0x10, RZ, 0xc0, !PT ;  /* 0x00000010f5ff7812 */ /* 0x000fe2000788c0ff */
[----:B------:R-:W2:Y:S01]  /*86b50*/  LDL.LU.64 R168, [R1+0x338] ;  /* 0x0003380001a87983 */ /* 0x000ea20000300a00 */
[----:B------:R-:W-:-:S11]  /*86b60*/  LOP3.LUT R3, R3, 0x7fffffff, RZ, 0xc0, !PT ;  /* 0x7fffffff03037812 */ /* 0x000fd600078ec0ff */
[----:B------:R-:W-:Y:S02]  /*86b70*/  @P4 LOP3.LUT R3, R3, 0x80000000, RZ, 0xfc, !PT ;  /* 0x8000000003034812 */ /* 0x000fe400078efcff */
[----:B------:R-:W-:-:S13]  /*86b80*/  LOP3.LUT P4, RZ, R245, 0x20, RZ, 0xc0, !PT ;  /* 0x00000020f5ff7812 */ /* 0x000fda000788c0ff */
[----:B------:R-:W-:Y:S02]  /*86b90*/  @P4 LOP3.LUT R2, R2, 0x1, RZ, 0xfc, !PT ;  /* 0x0000000102024812 */ /* 0x000fe400078efcff */
[----:B------:R-:W-:Y:S02]  /*86ba0*/  LOP3.LUT P4, RZ, R245, 0x40, RZ, 0xc0, !PT ;  /* 0x00000040f5ff7812 */ /* 0x000fe4000788c0ff */
[----:B------:R-:W-:-:S11]  /*86bb0*/  LOP3.LUT R2, R2, 0xfffffffd, RZ, 0xc0, !PT ;  /* 0xfffffffd02027812 */ /* 0x000fd600078ec0ff */
[----:B------:R-:W-:Y:S02]  /*86bc0*/  @P4 LOP3.LUT R2, R2, 0x2, RZ, 0xfc, !PT ;  /* 0x0000000202024812 */ /* 0x000fe400078efcff */
[C---:B------:R-:W-:Y:S02]  /*86bd0*/  LOP3.LUT P4, RZ, R245.reuse, 0x80, RZ, 0xc0, !PT ;  /* 0x00000080f5ff7812 */ /* 0x040fe4000788c0ff */
[----:B------:R-:W-:Y:S02]  /*86be0*/  LOP3.LUT R2, R2, 0xfffffffb, RZ, 0xc0, !PT ;  /* 0xfffffffb02027812 */ /* 0x000fe400078ec0ff */
[C---:B------:R-:W-:Y:S02]  /*86bf0*/  LOP3.LUT P1, RZ, R245.reuse, 0x1000, RZ, 0xc0, !PT ;  /* 0x00001000f5ff7812 */ /* 0x040fe4000782c0ff */
[----:B------:R-:W-:Y:S02]  /*86c00*/  LOP3.LUT P2, RZ, R245, 0x800, RZ, 0xc0, !PT ;  /* 0x00000800f5ff7812 */ /* 0x000fe4000784c0ff */
[----:B------:R-:W-:-:S05]  /*86c10*/  PRMT R4, R117, 0x7770, RZ ;  /* 0x0000777075047816 */ /* 0x000fca00000000ff */
[----:B------:R-:W-:Y:S02]  /*86c20*/  @P4 LOP3.LUT R2, R2, 0x4, RZ, 0xfc, !PT ;  /* 0x0000000402024812 */ /* 0x000fe400078efcff */
[C---:B------:R-:W-:Y:S02]  /*86c30*/  LOP3.LUT P4, RZ, R245.reuse, 0x100, RZ, 0xc0, !PT ;  /* 0x00000100f5ff7812 */ /* 0x040fe4000788c0ff */
[----:B------:R-:W-:Y:S02]  /*86c40*/  LOP3.LUT P3, RZ, R245, 0x400, RZ, 0xc0, !PT ;  /* 0x00000400f5ff7812 */ /* 0x000fe4000786c0ff */
[----:B------:R-:W-:-:S09]  /*86c50*/  LOP3.LUT R2, R2, 0xfffffff7, RZ, 0xc0, !PT ;  /* 0xfffffff702027812 */ /* 0x000fd200078ec0ff */
[----:B------:R-:W-:Y:S02]  /*86c60*/  @P4 LOP3.LUT R2, R2, 0x8, RZ, 0xfc, !PT ;  /* 0x0000000802024812 */ /* 0x000fe400078efcff */
[----:B------:R-:W-:Y:S01]  /*86c70*/  LOP3.LUT P4, RZ, R245, 0x200, RZ, 0xc0, !PT ;  /* 0x00000200f5ff7812 */ /* 0x000fe2000788c0ff */
[----:B---3--:R0:W-:Y:S02]  /*86c80*/  @P1 STG.E.U8 desc[UR6][R170.64], R4 ;  /* 0x00000004aa001986 */ /* 0x0081e4000c101106 */
[----:B0-----:R-:W-:Y:S02]  /*86c90*/  PRMT R4, R117, 0x7771, RZ ;  /* 0x0000777175047816 */ /* 0x001fe400000000ff */
[----:B------:R-:W3:Y:S04]  /*86ca0*/  LDL.LU.64 R170, [R1+0x330] ;  /* 0x0003300001aa7983 */ /* 0x000ee80000300a00 */
[----:B----4-:R0:W-:Y:S04]  /*86cb0*/  @P2 STG.E.U8 desc[UR6][R172.64], R4 ;  /* 0x00000004ac002986 */ /* 0x0101e8000c101106 */
[----:B0-----:R-:W4:Y:S01]  /*86cc0*/  LDL.LU.64 R172, [R1+0x328] ;  /* 0x0003280001ac7983 */ /* 0x001f220000300a00 */
[----:B--2---:R-:W-:-:S05]  /*86cd0*/  PRMT R4, R118, 0x7770, RZ ;  /* 0x0000777076047816 */ /* 0x004fca00000000ff */
[----:B------:R0:W-:Y:S02]  /*86ce0*/  @P3 STG.E.U8 desc[UR6][R174.64], R4 ;  /* 0x00000004ae003986 */ /* 0x0001e4000c101106 */
[----:B0-----:R-:W-:Y:S02]  /*86cf0*/  PRMT R4, R118, 0x7771, RZ ;  /* 0x0000777176047816 */ /* 0x001fe400000000ff */
[----:B------:R-:W2:Y:S04]  /*86d00*/  LDL.LU.64 R174, [R1+0x320] ;  /* 0x0003200001ae7983 */ /* 0x000ea80000300a00 */
        /* <DEDUP_REMOVED lines=10> */
[----:B0-----:R-:W-:-:S11]  /*86db0*/  PRMT R4, R116, 0x7772, RZ ;  /* 0x0000777274047816 */ /* 0x001fd600000000ff */
[----:B------:R-:W-:Y:S01]  /*86dc0*/  @P4 STG.E.U8 desc[UR6][R160.64], R4 ;  /* 0x00000004a0004986 */ /* 0x000fe2000c101106 */
[----:B------:R-:W-:Y:S02]  /*86dd0*/  LOP3.LUT P4, RZ, R2, 0x1, RZ, 0xc0, !PT ;  /* 0x0000000102ff7812 */ /* 0x000fe4000788c0ff */
[----:B------:R-:W-:Y:S02]  /*86de0*/  PRMT R116, R116, 0x7773, RZ ;  /* 0x0000777374747816 */ /* 0x000fe400000000ff */
[----:B------:R-:W-:-:S09]  /*86df0*/  PRMT R2, R117, 0x7772, RZ ;  /* 0x0000777275027816 */ /* 0x000fd200000000ff */
[----:B------:R-:W-:Y:S01]  /*86e00*/  @P4 STG.E.U8 desc[UR6][R162.64], R116 ;  /* 0x00000074a2004986 */ /* 0x000fe2000c101106 */
[----:B------:R-:W-:Y:S02]  /*86e10*/  LOP3.LUT P4, RZ, R3, 0x80000000, RZ, 0xc0, !PT ;  /* 0x8000000003ff7812 */ /* 0x000fe4000788c0ff */
[----:B------:R-:W-:-:S11]  /*86e20*/  PRMT R117, R117, 0x7773, RZ ;  /* 0x0000777375757816 */ /* 0x000fd600000000ff */
[----:B------:R-:W-:Y:S01]  /*86e30*/  @P4 STG.E.U8 desc[UR6][R164.64], R2 ;  /* 0x00000002a4004986 */ /* 0x000fe2000c101106 */
[----:B------:R-:W-:-:S13]  /*86e40*/  LOP3.LUT P4, RZ, R3, 0x40000000, RZ, 0xc0, !PT ;  /* 0x4000000003ff7812 */ /* 0x000fda000788c0ff */
[----:B------:R0:W-:Y:S04]  /*86e50*/  @P4 STG.E.U8 desc[UR6][R112.64], R117 ;  /* 0x0000007570004986 */ /* 0x0001e8000c101106 */
[----:B0-----:R-:W2:Y:S01]  /*86e60*/  LDL.LU.64 R112, [R1+0x1e50] ;  /* 0x001e500001707983 */ /* 0x001ea20000300a00 */
[----:B------:R-:W-:Y:S02]  /*86e70*/  LOP3.LUT P4, RZ, R3, 0x20000000, RZ, 0xc0, !PT ;  /* 0x2000000003ff7812 */ /* 0x000fe4000788c0ff */
[----:B------:R-:W-:Y:S02]  /*86e80*/  PRMT R2, R118, 0x7772, RZ ;  /* 0x0000777276027816 */ /* 0x000fe400000000ff */
[----:B------:R-:W-:Y:S02]  /*86e90*/  LOP3.LUT P5, RZ, R245, 0x1, RZ, 0xc0, !PT ;  /* 0x00000001f5ff7812 */ /* 0x000fe400078ac0ff */
[----:B------:R-:W-:-:S07]  /*86ea0*/  LOP3.LUT P6, RZ, R246, 0x80000000, RZ, 0xc0, !PT ;  /* 0x80000000f6ff7812 */ /* 0x000fce00078cc0ff */
[----:B------:R0:W-:Y:S01]  /*86eb0*/  @P4 STG.E.U8 desc[UR6][R166.64], R2 ;  /* 0x00000002a6004986 */ /* 0x0001e2000c101106 */
[----:B------:R-:W-:Y:S02]  /*86ec0*/  LOP3.LUT P4, RZ, R3, 0x10000000, RZ, 0xc0, !PT ;  /* 0x1000000003ff7812 */ /* 0x000fe4000788c0ff */
[----:B------:R-:W-:Y:S02]  /*86ed0*/  LOP3.LUT P0, RZ, R246, 0x40000000, RZ, 0xc0, !PT ;  /* 0x40000000f6ff7812 */ /* 0x000fe4000780c0ff */
[----:B------:R-:W-:Y:S02]  /*86ee0*/  PRMT R118, R118, 0x7773, RZ ;  /* 0x0000777376767816 */ /* 0x000fe400000000ff */
[----:B------:R-:W-:Y:S02]  /*86ef0*/  LOP3.LUT P1, RZ, R246, 0x20000000, RZ, 0xc0, !PT ;  /* 0x20000000f6ff7812 */ /* 0x000fe4000782c0ff */
[----:B0-----:R-:W-:-:S05]  /*86f00*/  PRMT R2, R119, 0x7772, RZ ;  /* 0x0000777277027816 */ /* 0x001fca00000000ff */
[----:B------:R-:W-:Y:S01]  /*86f10*/  @P4 STG.E.U8 desc[UR6][R168.64], R118 ;  /* 0x00000076a8004986 */ /* 0x000fe2000c101106 */
[----:B------:R-:W-:Y:S02]  /*86f20*/  PRMT R119, R119, 0x7773, RZ ;  /* 0x0000777377777816 */ /* 0x000fe400000000ff */
[C---:B------:R-:W-:Y:S02]  /*86f30*/  LOP3.LUT P2, RZ, R246.reuse, 0x10000000, RZ, 0xc0, !PT ;  /* 0x10000000f6ff7812 */ /* 0x040fe4000784c0ff */
[----:B------:R-:W-:Y:S01]  /*86f40*/  LOP3.LUT P3, RZ, R246, 0x8000000, RZ, 0xc0, !PT ;  /* 0x08000000f6ff7812 */ /* 0x000fe2000786c0ff */
[----:B---3--:R2:W-:Y:S04]  /*86f50*/  @P5 STG.E.U8 desc[UR6][R170.64], R2 ;  /* 0x00000002aa005986 */ /* 0x0085e8000c101106 */
[----:B----4-:R-:W-:Y:S01]  /*86f60*/  @P6 STG.E.U8 desc[UR6][R172.64], R119 ;  /* 0x00000077ac006986 */ /* 0x010fe2000c101106 */
[----:B--2---:R-:W-:-:S05]  /*86f70*/  PRMT R2, R112, 0x7770, RZ ;  /* 0x0000777070027816 */ /* 0x004fca00000000ff */
[----:B------:R0:W-:Y:S02]  /*86f80*/  @P0 STG.E.U8 desc[UR6][R174.64], R2 ;  /* 0x00000002ae000986 */ /* 0x0001e4000c101106 */
[----:B0-----:R-:W-:-:S05]  /*86f90*/  PRMT R2, R112, 0x7771, RZ ;  /* 0x0000777170027816 */ /* 0x001fca00000000ff */
        /* <DEDUP_REMOVED lines=32> */
[----:B------:R-:W-:Y:S02]  /*871a0*/  LOP3.LUT R3, R3, 0xfdffffff, RZ, 0xc0, !PT ;  /* 0xfdffffff03037812 */ /* 0x000fe400078ec0ff */
[----:B------:R-:W-:-:S09]  /*871b0*/  LOP3.LUT P0, RZ, R246, 0x4000000, RZ, 0xc0, !PT ;  /* 0x04000000f6ff7812 */ /* 0x000fd2000780c0ff */
[----:B------:R-:W-:Y:S02]  /*871c0*/  @P4 LOP3.LUT R3, R3, 0x2000000, RZ, 0xfc, !PT ;  /* 0x0200000003034812 */ /* 0x000fe400078efcff */
[C---:B------:R-:W-:Y:S02]  /*871d0*/  LOP3.LUT P4, RZ, R246.reuse, 0x100000, RZ, 0xc0, !PT ;  /* 0x00100000f6ff7812 */ /* 0x040fe4000788c0ff */
[----:B------:R-:W-:Y:S02]  /*871e0*/  LOP3.LUT R3, R3, 0xfbffffff, RZ, 0xc0, !PT ;  /* 0xfbffffff03037812 */ /* 0x000fe400078ec0ff */
[C---:B------:R-:W-:Y:S02]  /*871f0*/  LOP3.LUT P1, RZ, R246.reuse, 0x2000000, RZ, 0xc0, !PT ;  /* 0x02000000f6ff7812 */ /* 0x040fe4000782c0ff */
[----:B------:R-:W-:-:S07]  /*87200*/  LOP3.LUT P2, RZ, R246, 0x1000000, RZ, 0xc0, !PT ;  /* 0x01000000f6ff7812 */ /* 0x000fce000784c0ff */
[----:B------:R-:W-:Y:S02]  /*87210*/  @P4 LOP3.LUT R3, R3, 0x4000000, RZ, 0xfc, !PT ;  /* 0x0400000003034812 */ /* 0x000fe400078efcff */
[C---:B------:R-:W-:Y:S02]  /*87220*/  LOP3.LUT P4, RZ, R246.reuse, 0x200000, RZ, 0xc0, !PT ;  /* 0x00200000f6ff7812 */ /* 0x040fe4000788c0ff */
[----:B------:R-:W-:Y:S02]  /*87230*/  LOP3.LUT P3, RZ, R246, 0x800000, RZ, 0xc0, !PT ;  /* 0x00800000f6ff7812 */ /* 0x000fe4000786c0ff */
[----:B------:R-:W-:-:S09]  /*87240*/  LOP3.LUT R3, R3, 0xf7ffffff, RZ, 0xc0, !PT ;  /* 0xf7ffffff03037812 */ /* 0x000fd200078ec0ff */
[----:B------:R-:W-:Y:S02]  /*87250*/  @P4 LOP3.LUT R3, R3, 0x8000000, RZ, 0xfc, !PT ;  /* 0x0800000003034812 */ /* 0x000fe400078efcff */
[----:B------:R-:W-:Y:S02]  /*87260*/  LOP3.LUT P4, RZ, R246, 0x400000, RZ, 0xc0, !PT ;  /* 0x00400000f6ff7812 */ /* 0x000fe4000788c0ff */
[----:B--2---:R-:W-:-:S05]  /*87270*/  PRMT R2, R114, 0x7770, RZ ;  /* 0x0000777072027816 */ /* 0x004fca00000000ff */
[----:B---3--:R0:W-:Y:S02]  /*87280*/  @P0 STG.E.U8 desc[UR6][R166.64], R2 ;  /* 0x00000002a6000986 */ /* 0x0081e4000c101106 */
[----:B0-----:R-:W-:Y:S02]  /*87290*/  PRMT R2, R114, 0x7771, RZ ;  /* 0x0000777172027816 */ /* 0x001fe400000000ff */
[----:B------:R-:W2:Y:S04]  /*872a0*/  LDL.LU.64 R166, [R1+0x2a0] ;  /* 0x0002a00001a67983 */ /* 0x000ea80000300a00 */
[----:B----4-:R0:W-:Y:S02]  /*872b0*/  @P1 STG.E.U8 desc[UR6][R168.64], R2 ;  /* 0x00000002a8001986 */ /* 0x0101e4000c101106 */
[----:B0-----:R-:W-:-:S02]  /*872c0*/  PRMT R2, R115, 0x7770, RZ ;  /* 0x0000777073027816 */ /* 0x001fc400000000ff */
[----:B------:R-:W3:Y:S04]  /*872d0*/  LDL.LU.64 R168, [R1+0x298] ;  /* 0x0002980001a87983 */ /* 0x000ee80000300a00 */
[----:B------:R0:W-:Y:S02]  /*872e0*/  @P2 STG.E.U8 desc[UR6][R170.64], R2 ;  /* 0x00000002aa002986 */ /* 0x0001e4000c101106 */
[----:B0-----:R-:W-:Y:S02]  /*872f0*/  PRMT R2, R115, 0x7771, RZ ;  /* 0x0000777173027816 */ /* 0x001fe400000000ff */
[----:B------:R-:W4:Y:S04]  /*87300*/  LDL.LU.64 R170, [R1+0x290] ;  /* 0x0002900001aa7983 */ /* 0x000f280000300a00 */
[----:B------:R0:W-:Y:S02]  /*87310*/  @P3 STG.E.U8 desc[UR6][R172.64], R2 ;  /* 0x00000002ac003986 */ /* 0x0001e4000c101106 */
[----:B0-----:R-:W-:-:S02]  /*87320*/  PRMT R2, R112, 0x7772, RZ ;  /* 0x0000777270027816 */ /* 0x001fc400000000ff */
[----:B------:R-:W4:Y:S04]  /*87330*/  LDL.LU.64 R172, [R1+0x288] ;  /* 0x0002880001ac7983 */ /* 0x000f280000300a00 */
[----:B------:R0:W-:Y:S01]  /*87340*/  @P4 STG.E.U8 desc[UR6][R174.64], R2 ;  /* 0x00000002ae004986 */ /* 0x0001e2000c101106 */
[----:B------:R-:W-:Y:S02]  /*87350*/  LOP3.LUT P4, RZ, R3, 0x8000000, RZ, 0xc0, !PT ;  /* 0x0800000003ff7812 */ /* 0x000fe4000788c0ff */
[----:B------:R-:W-:Y:S02]  /*87360*/  PRMT R112, R112, 0x7773, RZ ;  /* 0x0000777370707816 */ /* 0x000fe400000000ff */
[----:B0-----:R-:W-:Y:S01]  /*87370*/  PRMT R2, R113, 0x7772, RZ ;  /* 0x0000777271027816 */ /* 0x001fe200000000ff */
[----:B------:R-:W4:Y:S08]  /*87380*/  LDL.LU.64 R174, [R1+0x280] ;  /* 0x0002800001ae7983 */ /* 0x000f300000300a00 */
[----:B------:R0:W-:Y:S01]  /*87390*/  @P4 STG.E.U8 desc[UR6][R176.64], R112 ;  /* 0x00000070b0004986 */ /* 0x0001e2000c101106 */
[----:B------:R-:W-:-:S02]  /*873a0*/  LOP3.LUT P4, RZ, R3, 0x4000000, RZ, 0xc0, !PT ;  /* 0x0400000003ff7812 */ /* 0x000fc4000788c0ff */
[----:B------:R-:W-:Y:S01]  /*873b0*/  PRMT R113, R113, 0x7773, RZ ;  /* 0x0000777371717816 */ /* 0x000fe200000000ff */
[----:B0-----:R-:W4:Y:S10]  /*873c0*/  LDL.LU.64 R176, [R1+0x278] ;  /* 0x0002780001b07983 */ /* 0x001f340000300a00 */
[----:B------:R0:W-:Y:S01]  /*873d0*/  @P4 STG.E.U8 desc[UR6][R178.64], R2 ;  /* 0x00000002b2004986 */ /* 0x0001e2000c101106 */
[----:B------:R-:W-:-:S02]  /*873e0*/  LOP3.LUT P4, RZ, R3, 0x2000000, RZ, 0xc0, !PT ;  /* 0x0200000003ff7812 */ /* 0x000fc4000788c0ff */
[----:B0-----:R-:W-:Y:S01]  /*873f0*/  PRMT R2, R114, 0x7772, RZ ;  /* 0x0000777272027816 */ /* 0x001fe200000000ff */
[----:B------:R-:W4:Y:S10]  /*87400*/  LDL.LU.64 R178, [R1+0x270] ;  /* 0x0002700001b27983 */ /* 0x000f340000300a00 */
[----:B------:R-:W-:Y:S01]  /*87410*/  @P4 STG.E.U8 desc[UR6][R160.64], R113 ;  /* 0x00000071a0004986 */ /* 0x000fe2000c101106 */
[----:B------:R-:W-:-:S02]  /*87420*/  LOP3.LUT P4, RZ, R3, 0x1000000, RZ, 0xc0, !PT ;  /* 0x0100000003ff7812 */ /* 0x000fc4000788c0ff */
[----:B------:R-:W-:-:S11]  /*87430*/  PRMT R114, R114, 0x7773, RZ ;  /* 0x0000777372727816 */ /* 0x000fd600000000ff */
[----:B------:R0:W-:Y:S01]  /*87440*/  @P4 STG.E.U8 desc[UR6][R108.64], R2 ;  /* 0x000000026c004986 */ /* 0x0001e2000c101106 */
[----:B------:R-:W-:-:S03]  /*87450*/  LOP3.LUT P4, RZ, R3, 0x800000, RZ, 0xc0, !PT ;  /* 0x0080000003ff7812 */ /* 0x000fc6000788c0ff */
[----:B0-----:R-:W2:Y:S10]  /*87460*/  LDL.LU.64 R108, [R1+0x1e40] ;  /* 0x001e4000016c7983 */ /* 0x001eb40000300a00 */
[----:B------:R-:W-:Y:S01]  /*87470*/  @P4 STG.E.U8 desc[UR6][R162.64], R114 ;  /* 0x00000072a2004986 */ /* 0x000fe2000c101106 */
[----:B------:R-:W-:-:S02]  /*87480*/  LOP3.LUT P4, RZ, R3, 0x400000, RZ, 0xc0, !PT ;  /* 0x0040000003ff7812 */ /* 0x000fc4000788c0ff */
[----:B------:R-:W-:-:S11]  /*87490*/  PRMT R2, R115, 0x7772, RZ ;  /* 0x0000777273027816 */ /* 0x000fd600000000ff */
[----:B------:R0:W-:Y:S04]  /*874a0*/  @P4 STG.E.U8 desc[UR6][R110.64], R2 ;  /* 0x000000026e004986 */ /* 0x0001e8000c101106 */
[----:B0-----:R-:W4:Y:S01]  /*874b0*/  LDL.LU.64 R110, [R1+0x1e38] ;  /* 0x001e3800016e7983 */ /* 0x001f220000300a00 */
[----:B------:R-:W-:Y:S02]  /*874c0*/  LOP3.LUT P4, RZ, R3, 0x200000, RZ, 0xc0, !PT ;  /* 0x0020000003ff7812 */ /* 0x000fe4000788c0ff */
[----:B------:R-:W-:Y:S02]  /*874d0*/  PRMT R115, R115, 0x7773, RZ ;  /* 0x0000777373737816 */ /* 0x000fe400000000ff */
[----:B------:R-:W-:-:S09]  /*874e0*/  LOP3.LUT P5, RZ, R246, 0x2000, RZ, 0xc0, !PT ;  /* 0x00002000f6ff7812 */ /* 0x000fd200078ac0ff */
[----:B------:R-:W-:Y:S01]  /*874f0*/  @P4 STG.E.U8 desc[UR6][R164.64], R115 ;  /* 0x00000073a4004986 */ /* 0x000fe2000c101106 */
[----:B------:R-:W-:Y:S02]  /*87500*/  LOP3.LUT P4, RZ, R3, 0x100000, RZ, 0xc0, !PT ;  /* 0x0010000003ff7812 */ /* 0x000fe4000788c0ff */
[C---:B------:R-:W-:Y:S02]  /*87510*/  LOP3.LUT P6, RZ, R246.reuse, 0x1000, RZ, 0xc0, !PT ;  /* 0x00001000f6ff7812 */ /* 0x040fe400078cc0ff */
[C---:B------:R-:W-:Y:S02]  /*87520*/  LOP3.LUT P0, RZ, R246.reuse, 0x800, RZ, 0xc0, !PT ;  /* 0x00000800f6ff7812 */ /* 0x040fe4000780c0ff */
[C---:B------:R-:W-:Y:S02]  /*87530*/  LOP3.LUT P1, RZ, R246.reuse, 0x400, RZ, 0xc0, !PT ;  /* 0x00000400f6ff7812 */ /* 0x040fe4000782c0ff */
[C---:B------:R-:W-:Y:S02]  /*87540*/  LOP3.LUT P2, RZ, R246.reuse, 0x200, RZ, 0xc0, !PT ;  /* 0x00000200f6ff7812 */ /* 0x040fe4000784c0ff */
[----:B------:R-:W-:-:S02]  /*87550*/  LOP3.LUT P3, RZ, R246, 0x100, RZ, 0xc0, !PT ;  /* 0x00000100f6ff7812 */ /* 0x000fc4000786c0ff */
[----:B------:R-:W-:Y:S02]  /*87560*/  LOP3.LUT R3, R3, 0xffffefff, RZ, 0xc0, !PT ;  /* 0xffffefff03037812 */ /* 0x000fe400078ec0ff */
[----:B--2---:R-:W-:-:S05]  /*87570*/  PRMT R2, R108, 0x7770, RZ ;  /* 0x000077706c027816 */ /* 0x004fca00000000ff */
[----:B------:R0:W-:Y:S02]  /*87580*/  @P4 STG.E.U8 desc[UR6][R166.64], R2 ;  /* 0x00000002a6004986 */ /* 0x0001e4000c101106 */
[----:B0-----:R-:W-:-:S05]  /*87590*/  PRMT R2, R108, 0x7771, RZ ;  /* 0x000077716c027816 */ /* 0x001fca00000000ff */
[----:B---3--:R0:W-:Y:S02]  /*875a0*/  @P5 STG.E.U8 desc[UR6][R168.64], R2 ;  /* 0x00000002a8005986 */ /* 0x0081e4000c101106 */
[C---:B0-----:R-:W-:Y:S02]  /*875b0*/  PRMT R2, R109.reuse, 0x7770, RZ ;  /* 0x000077706d027816 */ /* 0x041fe400000000ff */
[----:B------:R-:W2:Y:S04]  /*875c0*/  LDL.LU.64 R168, [R1+0x268] ;  /* 0x0002680001a87983 */ /* 0x000ea80000300a00 */
[----:B----4-:R0:W-:Y:S02]  /*875d0*/  @P6 STG.E.U8 desc[UR6][R170.64], R2 ;  /* 0x00000002aa006986 */ /* 0x0101e4000c101106 */
[----:B0-----:R-:W-:-:S02]  /*875e0*/  PRMT R2, R109, 0x7771, RZ ;  /* 0x000077716d027816 */ /* 0x001fc400000000ff */
[----:B------:R-:W3:Y:S04]  /*875f0*/  LDL.LU.64 R170, [R1+0x260] ;  /* 0x0002600001aa7983 */ /* 0x000ee80000300a00 */
        /* <DEDUP_REMOVED lines=8> */
[----:B------:R-:W-:-:S05]  /*87680*/  PRMT R2, R111, 0x7770, RZ ;  /* 0x000077706f027816 */ /* 0x000fca00000000ff */
[----:B------:R0:W-:Y:S04]  /*87690*/  @P3 STG.E.U8 desc[UR6][R178.64], R2 ;  /* 0x00000002b2003986 */ /* 0x0001e8000c101106 */
[----:B0-----:R-:W4:Y:S04]  /*876a0*/  LDL.LU.64 R178, [R1+0x238] ;  /* 0x0002380001b27983 */ /* 0x001f280000300a00 */
[----:B------:R-:W4:Y:S01]  /*876b0*/  LDL.LU.64 R158, [R1+0x230] ;  /* 0x00023000019e7983 */ /* 0x000f220000300a00 */
[----:B------:R-:W-:Y:S02]  /*876c0*/  LOP3.LUT P4, RZ, R247, 0x8000000, RZ, 0xc0, !PT ;  /* 0x08000000f7ff7812 */ /* 0x000fe4000788c0ff */
[C---:B------:R-:W-:Y:S01]  /*876d0*/  LOP3.LUT P0, RZ, R246.reuse, 0x80, RZ, 0xc0, !PT ;  /* 0x00000080f6ff7812 */ /* 0x040fe2000780c0ff */
[----:B------:R-:W4:Y:S01]  /*876e0*/  LDL.LU.64 R160, [R1+0x220] ;  /* 0x0002200001a07983 */ /* 0x000f220000300a00 */
[----:B------:R-:W-:-:S02]  /*876f0*/  LOP3.LUT P1, RZ, R246, 0x40, RZ, 0xc0, !PT ;  /* 0x00000040f6ff7812 */ /* 0x000fc4000782c0ff */
[----:B------:R-:W-:Y:S01]  /*87700*/  PRMT R2, R111, 0x7771, RZ ;  /* 0x000077716f027816 */ /* 0x000fe200000000ff */
[----:B------:R-:W4:Y:S01]  /*87710*/  LDL.LU.64 R162, [R1+0x218] ;  /* 0x0002180001a27983 */ /* 0x000f220000300a00 */
[C---:B------:R-:W-:Y:S02]  /*87720*/  LOP3.LUT P2, RZ, R246.reuse, 0x20, RZ, 0xc0, !PT ;  /* 0x00000020f6ff7812 */ /* 0x040fe4000784c0ff */
[----:B------:R-:W-:Y:S01]  /*87730*/  LOP3.LUT P3, RZ, R246, 0x10, RZ, 0xc0, !PT ;  /* 0x00000010f6ff7812 */ /* 0x000fe2000786c0ff */
[----:B------:R-:W4:Y:S02]  /*87740*/  LDL.LU.64 R164, [R1+0x210] ;  /* 0x0002100001a47983 */ /* 0x000f240000300a00 */
[----:B------:R-:W-:Y:S02]  /*87750*/  @P4 LOP3.LUT R3, R3, 0x1000, RZ, 0xfc, !PT ;  /* 0x0000100003034812 */ /* 0x000fe400078efcff */
[----:B------:R-:W-:Y:S01]  /*87760*/  LOP3.LUT P4, RZ, R247, 0x10000000, RZ, 0xc0, !PT ;  /* 0x10000000f7ff7812 */ /* 0x000fe2000788c0ff */
[----:B------:R-:W4:Y:S01]  /*87770*/  LDL.LU.64 R166, [R1+0x208] ;  /* 0x0002080001a67983 */ /* 0x000f220000300a00 */
        /* <DEDUP_REMOVED lines=21> */
[----:B--2---:R0:W-:Y:S02]  /*878d0*/  @P0 STG.E.U8 desc[UR6][R168.64], R2 ;  /* 0x00000002a8000986 */ /* 0x0041e4000c101106 */
[C---:B0-----:R-:W-:Y:S02]  /*878e0*/  PRMT R2, R108.reuse, 0x7772, RZ ;  /* 0x000077726c027816 */ /* 0x041fe400000000ff */
[----:B------:R-:W2:Y:S01]  /*878f0*/  LDL.LU.64 R168, [R1+0x200] ;  /* 0x0002000001a87983 */ /* 0x000ea20000300a00 */
[----:B------:R-:W-:-:S03]  /*87900*/  PRMT R108, R108, 0x7773, RZ ;  /* 0x000077736c6c7816 */ /* 0x000fc600000000ff */
[----:B---3--:R0:W-:Y:S02]  /*87910*/  @P1 STG.E.U8 desc[UR6][R170.64], R2 ;  /* 0x00000002aa001986 */ /* 0x0081e4000c101106 */
[C---:B0-----:R-:W-:Y:S02]  /*87920*/  PRMT R2, R109.reuse, 0x7772, RZ ;  /* 0x000077726d027816 */ /* 0x041fe400000000ff */
[----:B------:R-:W3:Y:S01]  /*87930*/  LDL.LU.64 R170, [R1+0x1f8] ;  /* 0x0001f80001aa7983 */ /* 0x000ee20000300a00 */
[----:B------:R-:W-:-:S03]  /*87940*/  PRMT R109, R109, 0x7773, RZ ;  /* 0x000077736d6d7816 */ /* 0x000fc600000000ff */
[----:B----4-:R0:W-:Y:S04]  /*87950*/  @P2 STG.E.U8 desc[UR6][R172.64], R108 ;  /* 0x0000006cac002986 */ /* 0x0101e8000c101106 */
[----:B0-----:R-:W4:Y:S04]  /*87960*/  LDL.LU.64 R172, [R1+0x1f0] ;  /* 0x0001f00001ac7983 */ /* 0x001f280000300a00 */
[----:B------:R0:W-:Y:S04]  /*87970*/  @P3 STG.E.U8 desc[UR6][R174.64], R2 ;  /* 0x00000002ae003986 */ /* 0x0001e8000c101106 */
[----:B------:R-:W-:Y:S01]  /*87980*/  @P4 STG.E.U8 desc[UR6][R176.64], R109 ;  /* 0x0000006db0004986 */ /* 0x000fe2000c101106 */
[----:B------:R-:W-:-:S02]  /*87990*/  LOP3.LUT P4, RZ, R3, 0x80000, RZ, 0xc0, !PT ;  /* 0x0008000003ff7812 */ /* 0x000fc4000788c0ff */
[----:B0-----:R-:W-:-:S11]  /*879a0*/  PRMT R2, R110, 0x7772, RZ ;  /* 0x000077726e027816 */ /* 0x001fd600000000ff */
[----:B------:R0:W-:Y:S01]  /*879b0*/  @P4 STG.E.U8 desc[UR6][R104.64], R2 ;  /* 0x0000000268004986 */ /* 0x0001e2000c101106 */
[----:B------:R-:W-:-:S03]  /*879c0*/  LOP3.LUT P4, RZ, R3, 0x40000, RZ, 0xc0, !PT ;  /* 0x0004000003ff7812 */ /* 0x000fc6000788c0ff */
[----:B0-----:R-:W2:Y:S01]  /*879d0*/  LDL.LU.64 R104, [R1+0x1e30] ;  /* 0x001e300001687983 */ /* 0x001ea20000300a00 */
[----:B------:R-:W-:Y:S02]  /*879e0*/  PRMT R110, R110, 0x7773, RZ ;  /* 0x000077736e6e7816 */ /* 0x000fe400000000ff */
[----:B------:R-:W-:Y:S01]  /*879f0*/  PRMT R2, R111, 0x7772, RZ ;  /* 0x000077726f027816 */ /* 0x000fe200000000ff */
[----:B------:R-:W4:Y:S06]  /*87a00*/  LDL.LU.64 R174, [R1+0x1e8] ;  /* 0x0001e80001ae7983 */ /* 0x000f2c0000300a00 */
[----:B------:R0:W-:Y:S01]  /*87a10*/  @P4 STG.E.U8 desc[UR6][R178.64], R110 ;  /* 0x0000006eb2004986 */ /* 0x0001e2000c101106 */
[----:B------:R-:W-:-:S02]  /*87a20*/  LOP3.LUT P4, RZ, R3, 0x20000, RZ, 0xc0, !PT ;  /* 0x0002000003ff7812 */ /* 0x000fc4000788c0ff */
[----:B------:R-:W-:Y:S01]  /*87a30*/  PRMT R111, R111, 0x7773, RZ ;  /* 0x000077736f6f7816 */ /* 0x000fe200000000ff */
[----:B------:R-:W4:Y:S04]  /*87a40*/  LDL.LU.64 R176, [R1+0x1e0] ;  /* 0x0001e00001b07983 */ /* 0x000f280000300a00 */
[----:B0-----:R-:W4:Y:S06]  /*87a50*/  LDL.LU.64 R178, [R1+0x1d8] ;  /* 0x0001d80001b27983 */ /* 0x001f2c0000300a00 */
        /* <DEDUP_REMOVED lines=20> */
[----:B---3--:R-:W-:-:S05]  /*87ba0*/  PRMT R2, R106, 0x7770, RZ ;  /* 0x000077706a027816 */ /* 0x008fca00000000ff */
[----:B------:R0:W-:Y:S02]  /*87bb0*/  @P5 STG.E.U8 desc[UR6][R168.64], R2 ;  /* 0x00000002a8005986 */ /* 0x0001e4000c101106 */
[----:B0-----:R-:W-:-:S05]  /*87bc0*/  PRMT R2, R106, 0x7771, RZ ;  /* 0x000077716a027816 */ /* 0x001fca00000000ff */
[----:B------:R0:W-:Y:S02]  /*87bd0*/  @P6 STG.E.U8 desc[UR6][R170.64], R2 ;  /* 0x00000002aa006986 */ /* 0x0001e4000c101106 */
[C---:B0-----:R-:W-:Y:S02]  /*87be0*/  PRMT R2, R107.reuse, 0x7770, RZ ;  /* 0x000077706b027816 */ /* 0x041fe400000000ff */
[----:B------:R-:W2:Y:S04]  /*87bf0*/  LDL.LU.64 R170, [R1+0x1d0] ;  /* 0x0001d00001aa7983 */ /* 0x000ea80000300a00 */
[----:B----4-:R0:W-:Y:S02]  /*87c00*/  @P0 STG.E.U8 desc[UR6][R172.64], R2 ;  /* 0x00000002ac000986 */ /* 0x0101e4000c101106 */
[----:B0-----:R-:W-:-:S02]  /*87c10*/  PRMT R2, R107, 0x7771, RZ ;  /* 0x000077716b027816 */ /* 0x001fc400000000ff */
[----:B------:R-:W3:Y:S04]  /*87c20*/  LDL.LU.64 R172, [R1+0x1c8] ;  /* 0x0001c80001ac7983 */ /* 0x000ee80000300a00 */
[----:B------:R0:W-:Y:S04]  /*87c30*/  @P1 STG.E.U8 desc[UR6][R174.64], R2 ;  /* 0x00000002ae001986 */ /* 0x0001e8000c101106 */
[----:B0-----:R-:W4:Y:S01]  /*87c40*/  LDL.LU.64 R174, [R1+0x1c0] ;  /* 0x0001c00001ae7983 */ /* 0x001f220000300a00 */
[----:B------:R-:W-:Y:S02]  /*87c50*/  LOP3.LUT P2, RZ, R247, 0x400000, RZ, 0xc0, !PT ;  /* 0x00400000f7ff7812 */ /* 0x000fe4000784c0ff */
[----:B------:R-:W-:-:S02]  /*87c60*/  PRMT R2, R104, 0x7772, RZ ;  /* 0x0000777268027816 */ /* 0x000fc400000000ff */
[C---:B------:R-:W-:Y:S02]  /*87c70*/  LOP3.LUT P3, RZ, R247.reuse, 0x200000, RZ, 0xc0, !PT ;  /* 0x00200000f7ff7812 */ /* 0x040fe4000786c0ff */
[----:B------:R-:W-:Y:S02]  /*87c80*/  LOP3.LUT P0, RZ, R247, 0x100000, RZ, 0xc0, !PT ;  /* 0x00100000f7ff7812 */ /* 0x000fe4000780c0ff */
[----:B------:R-:W-:-:S05]  /*87c90*/  PRMT R104, R104, 0x7773, RZ ;  /* 0x0000777368687816 */ /* 0x000fca00000000ff */
[----:B------:R0:W-:Y:S01]  /*87ca0*/  @P2 STG.E.U8 desc[UR6][R176.64], R2 ;  /* 0x00000002b0002986 */ /* 0x0001e2000c101106 */
[C---:B------:R-:W-:Y:S02]  /*87cb0*/  LOP3.LUT P1, RZ, R247.reuse, 0x80000, RZ, 0xc0, !PT ;  /* 0x00080000f7ff7812 */ /* 0x040fe4000782c0ff */
[C---:B------:R-:W-:Y:S01]  /*87cc0*/  LOP3.LUT P2, RZ, R247.reuse, 0x40000, RZ, 0xc0, !PT ;  /* 0x00040000f7ff7812 */ /* 0x040fe2000784c0ff */
[----:B------:R1:W-:Y:S04]  /*87cd0*/  @P3 STG.E.U8 desc[UR6][R178.64], R104 ;  /* 0x00000068b2003986 */ /* 0x0003e8000c101106 */
[----:B0-----:R-:W4:Y:S01]  /*87ce0*/  LDL.LU.64 R176, [R1+0x1b0] ;  /* 0x0001b00001b07983 */ /* 0x001f220000300a00 */
[----:B------:R-:W-:Y:S02]  /*87cf0*/  LOP3.LUT P3, RZ, R247, 0x20000, RZ, 0xc0, !PT ;  /* 0x00020000f7ff7812 */ /* 0x000fe4000786c0ff */
[C---:B------:R-:W-:Y:S01]  /*87d00*/  PRMT R2, R105.reuse, 0x7772, RZ ;  /* 0x0000777269027816 */ /* 0x040fe200000000ff */
[----:B-1----:R-:W4:Y:S01]  /*87d10*/  LDL.LU.64 R178, [R1+0x1a8] ;  /* 0x0001a80001b27983 */ /* 0x002f220000300a00 */
[----:B------:R-:W-:-:S03]  /*87d20*/  PRMT R105, R105, 0x7773, RZ ;  /* 0x0000777369697816 */ /* 0x000fc600000000ff */
        /* <DEDUP_REMOVED lines=10> */
[----:B------:R-:W-:Y:S01]  /*87dd0*/  @P4 LOP3.LUT R3, R3, 0x20, RZ, 0xfc, !PT ;  /* 0x0000002003034812 */ /* 0x000fe200078efcff */
[----:B--2---:R0:W-:Y:S02]  /*87de0*/  @P0 STG.E.U8 desc[UR6][R170.64], R2 ;  /* 0x00000002aa000986 */ /* 0x0041e4000c101106 */
[C---:B0-----:R-:W-:Y:S02]  /*87df0*/  PRMT R2, R106.reuse, 0x7772, RZ ;  /* 0x000077726a027816 */ /* 0x041fe400000000ff */
[----:B------:R-:W-:Y:S01]  /*87e00*/  PRMT R106, R106, 0x7773, RZ ;  /* 0x000077736a6a7816 */ /* 0x000fe200000000ff */
[----:B---3--:R-:W-:Y:S04]  /*87e10*/  @P1 STG.E.U8 desc[UR6][R172.64], R105 ;  /* 0x00000069ac001986 */ /* 0x008fe8000c101106 */
[----:B----4-:R-:W-:Y:S04]  /*87e20*/  @P2 STG.E.U8 desc[UR6][R174.64], R2 ;  /* 0x00000002ae002986 */ /* 0x010fe8000c101106 */
[----:B------:R0:W-:Y:S04]  /*87e30*/  @P3 STG.E.U8 desc[UR6][R100.64], R106 ;  /* 0x0000006a64003986 */ /* 0x0001e8000c101106 */
[----:B0-----:R-:W2:Y:S01]  /*87e40*/  LDL.LU.64 R100, [R1+0x1e20] ;  /* 0x001e200001647983 */ /* 0x001ea20000300a00 */
[----:B------:R-:W-:-:S02]  /*87e50*/  LOP3.LUT P4, RZ, R247, 0x400, RZ, 0xc0, !PT ;  /* 0x00000400f7ff7812 */ /* 0x000fc4000788c0ff */
[----:B------:R-:W-:Y:S01]  /*87e60*/  LOP3.LUT R3, R3, 0xffffffbf, RZ, 0xc0, !PT ;  /* 0xffffffbf03037812 */ /* 0x000fe200078ec0ff */
[----:B------:R-:W3:Y:S01]  /*87e70*/  LDL.LU.64 R168, [R1+0x170] ;  /* 0x0001700001a87983 */ /* 0x000ee20000300a00 */
[----:B------:R-:W-:-:S09]  /*87e80*/  PRMT R2, R107, 0x7772, RZ ;  /* 0x000077726b027816 */ /* 0x000fd200000000ff */
[----:B------:R-:W-:Y:S01]  /*87e90*/  @P4 LOP3.LUT R3, R3, 0x40, RZ, 0xfc, !PT ;  /* 0x0000004003034812 */ /* 0x000fe200078efcff */
[----:B------:R-:W4:Y:S01]  /*87ea0*/  LDL.LU.64 R170, [R1+0x168] ;  /* 0x0001680001aa7983 */ /* 0x000f220000300a00 */
[----:B------:R-:W-:Y:S02]  /*87eb0*/  LOP3.LUT P4, RZ, R247, 0x800, RZ, 0xc0, !PT ;  /* 0x00000800f7ff7812 */ /* 0x000fe4000788c0ff */
[----:B------:R-:W-:Y:S01]  /*87ec0*/  LOP3.LUT R3, R3, 0xffffff7f, RZ, 0xc0, !PT ;  /* 0xffffff7f03037812 */ /* 0x000fe200078ec0ff */
[----:B------:R-:W4:Y:S01]  /*87ed0*/  LDL.LU.64 R172, [R1+0x160] ;  /* 0x0001600001ac7983 */ /* 0x000f220000300a00 */
[----:B------:R-:W-:-:S03]  /*87ee0*/  PRMT R107, R107, 0x7773, RZ ;  /* 0x000077736b6b7816 */ /* 0x000fc600000000ff */
[----:B------:R-:W4:Y:S06]  /*87ef0*/  LDL.LU.64 R174, [R1+0x158] ;  /* 0x0001580001ae7983 */ /* 0x000f2c0000300a00 */
        /* <DEDUP_REMOVED lines=14> */
[----:B------:R0:W-:Y:S01]  /*87fe0*/  @P4 STG.E.U8 desc[UR6][R176.64], R2 ;  /* 0x00000002b0004986 */ /* 0x0001e2000c101106 */
[----:B------:R-:W-:-:S03]  /*87ff0*/  LOP3.LUT P4, RZ, R3, 0x800, RZ, 0xc0, !PT ;  /* 0x0000080003ff7812 */ /* 0x000fc6000788c0ff */
[----:B0-----:R-:W4:Y:S10]  /*88000*/  LDL.LU.64 R176, [R1+0xaf8] ;  /* 0x000af80001b07983 */ /* 0x001f340000300a00 */
[----:B------:R-:W-:Y:S01]  /*88010*/  @P4 STG.E.U8 desc[UR6][R178.64], R107 ;  /* 0x0000006bb2004986 */ /* 0x000fe2000c101106 */
[----:B------:R-:W-:-:S02]  /*88020*/  LOP3.LUT P4, RZ, R3, 0x400, RZ, 0xc0, !PT ;  /* 0x0000040003ff7812 */ /* 0x000fc4000788c0ff */
[----:B--2---:R-:W-:-:S11]  /*88030*/  PRMT R2, R100, 0x7770, RZ ;  /* 0x0000777064027816 */ /* 0x004fd600000000ff */
[----:B------:R0:W-:Y:S04]  /*88040*/  @P4 STG.E.U8 desc[UR6][R102.64], R2 ;  /* 0x0000000266004986 */ /* 0x0001e8000c101106 */
[----:B0-----:R-:W2:Y:S04]  /*88050*/  LDL.LU.64 R102, [R1+0x1e18] ;  /* 0x001e180001667983 */ /* 0x001ea80000300a00 */
[----:B------:R-:W4:Y:S01]  /*88060*/  LDL.LU.64 R178, [R1+0xb08] ;  /* 0x000b080001b27983 */ /* 0x000f220000300a00 */
        /* <DEDUP_REMOVED lines=32> */
[----:B0-----:R-:W2:Y:S01]  /*88270*/  LDL.LU.64 R248, [R1+0x1e10] ;  /* 0x001e100001f87983 */ /* 0x001ea20000300a00 */
[----:B------:R-:W-:Y:S02]  /*88280*/  LOP3.LUT P0, RZ, R247, 0x2, RZ, 0xc0, !PT ;  /* 0x00000002f7ff7812 */ /* 0x000fe4000780c0ff */
[----:B------:R-:W-:Y:S01]  /*88290*/  PRMT R101, R101, 0x7773, RZ ;  /* 0x0000777365657816 */ /* 0x000fe200000000ff */
[----:B------:R-:W3:Y:S01]  /*882a0*/  LDL.LU.64 R172, [R1+0xb18] ;  /* 0x000b180001ac7983 */ /* 0x000ee20000300a00 */
[C---:B------:R-:W-:Y:S02]  /*882b0*/  PRMT R2, R102.reuse, 0x7772, RZ ;  /* 0x0000777266027816 */ /* 0x040fe400000000ff */
[----:B------:R-:W-:Y:S01]  /*882c0*/  PRMT R102, R102, 0x7773, RZ ;  /* 0x0000777366667816 */ /* 0x000fe200000000ff */
[----:B------:R0:W-:Y:S04]  /*882d0*/  @P2 STG.E.U8 desc[UR6][R176.64], R101 ;  /* 0x00000065b0002986 */ /* 0x0001e8000c101106 */
[----:B------:R-:W4:Y:S04]  /*882e0*/  LDL.LU.64 R174, [R1+0xb20] ;  /* 0x000b200001ae7983 */ /* 0x000f280000300a00 */
[----:B------:R1:W-:Y:S04]  /*882f0*/  @P3 STG.E.U8 desc[UR6][R178.64], R2 ;  /* 0x00000002b2003986 */ /* 0x0003e8000c101106 */
[----:B0-----:R-:W4:Y:S04]  /*88300*/  LDL.LU.64 R176, [R1+0xb28] ;  /* 0x000b280001b07983 */ /* 0x001f280000300a00 */
[----:B------:R0:W-:Y:S04]  /*88310*/  @P0 STG.E.U8 desc[UR6][R96.64], R102 ;  /* 0x0000006660000986 */ /* 0x0001e8000c101106 */
[----:B-1----:R-:W4:Y:S04]  /*88320*/  LDL.LU.64 R178, [R1+0xb38] ;  /* 0x000b380001b27983 */ /* 0x002f280000300a00 */
[----:B0-----:R-:W4:Y:S01]  /*88330*/  LDL.LU.64 R96, [R1+0x1e08] ;  /* 0x001e080001607983 */ /* 0x001f220000300a00 */
[----:B------:R-:W-:-:S02]  /*88340*/  LOP3.LUT R5, R5, 0xefffffff, RZ, 0xc0, !PT ;  /* 0xefffffff05057812 */ /* 0x000fc400078ec0ff */
[----:B------:R-:W-:Y:S01]  /*88350*/  LOP3.LUT R3, R3, 0xfffffffe, RZ, 0xc0, !PT ;  /* 0xfffffffe03037812 */ /* 0x000fe200078ec0ff */
[----:B------:R-:W4:Y:S01]  /*88360*/  LDL.LU.64 R156, [R1+0xb40] ;  /* 0x000b4000019c7983 */ /* 0x000f220000300a00 */
[----:B------:R-:W-:Y:S02]  /*88370*/  LOP3.LUT P1, RZ, R247, 0x1, RZ, 0xc0, !PT ;  /* 0x00000001f7ff7812 */ /* 0x000fe4000782c0ff */
[C---:B------:R-:W-:Y:S01]  /*88380*/  PRMT R2, R103.reuse, 0x7772, RZ ;  /* 0x0000777267027816 */ /* 0x040fe200000000ff */
[----:B------:R-:W4:Y:S01]  /*88390*/  LDL.LU.64 R158, [R1+0xb50] ;  /* 0x000b5000019e7983 */ /* 0x000f220000300a00 */
[----:B------:R-:W-:-:S03]  /*883a0*/  PRMT R103, R103, 0x7773, RZ ;  /* 0x0000777367677816 */ /* 0x000fc600000000ff */
[----:B------:R-:W4:Y:S04]  /*883b0*/  LDL.LU.64 R160, [R1+0xb58] ;  /* 0x000b580001a07983 */ /* 0x000f280000300a00 */
        /* <DEDUP_REMOVED lines=26> */
[----:B------:R-:W-:Y:S02]  /*88560*/  LOP3.LUT P3, RZ, R248, 0x40000000, RZ, 0xc0, !PT ;  /* 0x40000000f8ff7812 */ /* 0x000fe4000786c0ff */
[----:B------:R-:W-:Y:S01]  /*88570*/  LOP3.LUT R3, R3, 0xfffffff7, RZ, 0xc0, !PT ;  /* 0xfffffff703037812 */ /* 0x000fe200078ec0ff */
[----:B---3--:R4:W-:Y:S08]  /*88580*/  @P1 STG.E.U8 desc[UR6][R172.64], R2 ;  /* 0x00000002ac001986 */ /* 0x0089f0000c101106 */
[----:B------:R-:W-:-:S02]  /*88590*/  @P4 LOP3.LUT R3, R3, 0x8, RZ, 0xfc, !PT ;  /* 0x0000000803034812 */ /* 0x000fc400078efcff */
[----:B------:R-:W-:Y:S02]  /*885a0*/  LOP3.LUT P4, RZ, R248, 0x20000000, RZ, 0xc0, !PT ;  /* 0x20000000f8ff7812 */ /* 0x000fe4000788c0ff */
[C---:B----4-:R-:W-:Y:S01]  /*885b0*/  PRMT R2, R96.reuse, 0x7770, RZ ;  /* 0x0000777060027816 */ /* 0x050fe200000000ff */
[----:B------:R-:W-:Y:S04]  /*885c0*/  @P2 STG.E.U8 desc[UR6][R174.64], R103 ;  /* 0x00000067ae002986 */ /* 0x000fe8000c101106 */
[----:B------:R0:W-:Y:S02]  /*885d0*/  @P3 STG.E.U8 desc[UR6][R176.64], R2 ;  /* 0x00000002b0003986 */ /* 0x0001e4000c101106 */
[----:B0-----:R-:W-:-:S05]  /*885e0*/  PRMT R2, R96, 0x7771, RZ ;  /* 0x0000777160027816 */ /* 0x001fca00000000ff */
[----:B------:R0:W-:Y:S04]  /*885f0*/  @P4 STG.E.U8 desc[UR6][R98.64], R2 ;  /* 0x0000000262004986 */ /* 0x0001e8000c101106 */
[----:B0-----:R-:W2:Y:S01]  /*88600*/  LDL.LU.64 R98, [R1+0x1e00] ;  /* 0x001e000001627983 */ /* 0x001ea20000300a00 */
[----:B------:R-:W-:Y:S02]  /*88610*/  LOP3.LUT P4, RZ, R3, 0x8, RZ, 0xc0, !PT ;  /* 0x0000000803ff7812 */ /* 0x000fe4000788c0ff */
[----:B------:R-:W-:Y:S01]  /*88620*/  PRMT R2, R97, 0x7770, RZ ;  /* 0x0000777061027816 */ /* 0x000fe200000000ff */
[----:B------:R-:W3:Y:S04]  /*88630*/  LDL.LU.64 R172, [R1+0xb90] ;  /* 0x000b900001ac7983 */ /* 0x000ee80000300a00 */
[----:B------:R-:W4:Y:S04]  /*88640*/  LDL.LU.64 R174, [R1+0xb98] ;  /* 0x000b980001ae7983 */ /* 0x000f280000300a00 */
[----:B------:R-:W4:Y:S04]  /*88650*/  LDL.LU.64 R176, [R1+0xba0] ;  /* 0x000ba00001b07983 */ /* 0x000f280000300a00 */
[----:B------:R0:W-:Y:S04]  /*88660*/  @P4 STG.E.U8 desc[UR6][R178.64], R2 ;  /* 0x00000002b2004986 */ /* 0x0001e8000c101106 */
[----:B0-----:R-:W4:Y:S01]  /*88670*/  LDL.LU.64 R178, [R1+0xbb0] ;  /* 0x000bb00001b27983 */ /* 0x001f220000300a00 */
[----:B------:R-:W-:-:S02]  /*88680*/  LOP3.LUT P4, RZ, R3, 0x4, RZ, 0xc0, !PT ;  /* 0x0000000403ff7812 */ /* 0x000fc4000788c0ff */
[----:B------:R-:W-:-:S11]  /*88690*/  PRMT R2, R97, 0x7771, RZ ;  /* 0x0000777161027816 */ /* 0x000fd600000000ff */
        /* <DEDUP_REMOVED lines=23> */
[----:B------:R-:W-:Y:S02]  /*88810*/  PRMT R96, R96, 0x7773, RZ ;  /* 0x0000777360607816 */ /* 0x000fe400000000ff */
[----:B0-----:R-:W-:-:S09]  /*88820*/  PRMT R2, R97, 0x7772, RZ ;  /* 0x0000777261027816 */ /* 0x001fd200000000ff */
[----:B------:R-:W-:Y:S01]  /*88830*/  @P4 STG.E.U8 desc[UR6][R168.64], R96 ;  /* 0x00000060a8004986 */ /* 0x000fe2000c101106 */
[----:B------:R-:W-:-:S03]  /*88840*/  PRMT R97, R97, 0x7773, RZ ;  /* 0x0000777361617816 */ /* 0x000fc600000000ff */
[----:B------:R0:W-:Y:S04]  /*88850*/  @P5 STG.E.U8 desc[UR6][R170.64], R2 ;  /* 0x00000002aa005986 */ /* 0x0001e8000c101106 */
[----:B---3--:R-:W-:Y:S01]  /*88860*/  @P6 STG.E.U8 desc[UR6][R172.64], R97 ;  /* 0x00000061ac006986 */ /* 0x008fe2000c101106 */
        /* <DEDUP_REMOVED lines=37> */
[C---:B------:R-:W-:Y:S01]  /*88ac0*/  LOP3.LUT P2, RZ, R248.reuse, 0x1000, RZ, 0xc0, !PT ;  /* 0x00001000f8ff7812 */ /* 0x040fe2000784c0ff */
[----:B------:R-:W3:Y:S01]  /*88ad0*/  LDL.LU.64 R168, [R1+0xc30] ;  /* 0x000c300001a87983 */ /* 0x000ee20000300a00 */
[C---:B------:R-:W-:Y:S02]  /*88ae0*/  LOP3.LUT P3, RZ, R248.reuse, 0x800, RZ, 0xc0, !PT ;  /* 0x00000800f8ff7812 */ /* 0x040fe4000786c0ff */
[----:B------:R-:W-:Y:S01]  /*88af0*/  PRMT R2, R93, 0x7770, RZ ;  /* 0x000077705d027816 */ /* 0x000fe200000000ff */
[----:B------:R-:W3:Y:S04]  /*88b00*/  LDL.LU.64 R170, [R1+0xc38] ;  /* 0x000c380001aa7983 */ /* 0x000ee80000300a00 */
        /* <DEDUP_REMOVED lines=12> */
[----:B----4-:R0:W-:Y:S10]  /*88bd0*/  @P2 STG.E.U8 desc[UR6][R172.64], R2 ;  /* 0x00000002ac002986 */ /* 0x0101f4000c101106 */
[----:B------:R-:W-:-:S02]  /*88be0*/  @P4 LOP3.LUT R5, R5, 0x8000000, RZ, 0xfc, !PT ;  /* 0x0800000005054812 */ /* 0x000fc400078efcff */
[----:B------:R-:W-:Y:S01]  /*88bf0*/  LOP3.LUT P4, RZ, R248, 0x400, RZ, 0xc0, !PT ;  /* 0x00000400f8ff7812 */ /* 0x000fe2000788c0ff */
[----:B0-----:R-:W4:Y:S01]  /*88c00*/  LDL.LU.64 R172, [R1+0xc40] ;  /* 0x000c400001ac7983 */ /* 0x001f220000300a00 */
[----:B------:R-:W-:-:S05]  /*88c10*/  PRMT R2, R93, 0x7771, RZ ;  /* 0x000077715d027816 */ /* 0x000fca00000000ff */
        /* <DEDUP_REMOVED lines=19> */
[----:B------:R-:W-:-:S11]  /*88d50*/  PRMT R92, R92, 0x7773, RZ ;  /* 0x000077735c5c7816 */ /* 0x000fd600000000ff */
[----:B---3--:R-:W-:Y:S01]  /*88d60*/  @P4 STG.E.U8 desc[UR6][R164.64], R92 ;  /* 0x0000005ca4004986 */ /* 0x008fe2000c101106 */
[----:B------:R-:W-:Y:S02]  /*88d70*/  LOP3.LUT P4, RZ, R5, 0x400000, RZ, 0xc0, !PT ;  /* 0x0040000005ff7812 */ /* 0x000fe4000788c0ff */
[----:B0-----:R-:W-:-:S11]  /*88d80*/  PRMT R2, R93, 0x7772, RZ ;  /* 0x000077725d027816 */ /* 0x001fd600000000ff */
[----:B------:R0:W-:Y:S04]  /*88d90*/  @P4 STG.E.U8 desc[UR6][R88.64], R2 ;  /* 0x0000000258004986 */ /* 0x0001e8000c101106 */
[----:B0-----:R-:W3:Y:S01]  /*88da0*/  LDL.LU.64 R88, [R1+0x1de8] ;  /* 0x001de80001587983 */ /* 0x001ee20000300a00 */
[----:B------:R-:W-:Y:S02]  /*88db0*/  LOP3.LUT P4, RZ, R5, 0x200000, RZ, 0xc0, !PT ;  /* 0x0020000005ff7812 */ /* 0x000fe4000788c0ff */
[----:B------:R-:W-:Y:S02]  /*88dc0*/  PRMT R93, R93, 0x7773, RZ ;  /* 0x000077735d5d7816 */ /* 0x000fe400000000ff */
[C---:B------:R-:W-:Y:S02]  /*88dd0*/  LOP3.LUT P5, RZ, R248.reuse, 0x2, RZ, 0xc0, !PT ;  /* 0x00000002f8ff7812 */ /* 0x040fe400078ac0ff */
[----:B------:R-:W-:-:S07]  /*88de0*/  LOP3.LUT P6, RZ, R248, 0x1, RZ, 0xc0, !PT ;  /* 0x00000001f8ff7812 */ /* 0x000fce00078cc0ff */
[----:B------:R-:W-:Y:S01]  /*88df0*/  @P4 STG.E.U8 desc[UR6][R166.64], R93 ;  /* 0x0000005da6004986 */ /* 0x000fe2000c101106 */
[----:B------:R-:W-:Y:S02]  /*88e00*/  LOP3.LUT P4, RZ, R5, 0x100000, RZ, 0xc0, !PT ;  /* 0x0010000005ff7812 */ /* 0x000fe4000788c0ff */
[C---:B------:R-:W-:Y:S02]  /*88e10*/  PRMT R2, R94.reuse, 0x7772, RZ ;  /* 0x000077725e027816 */ /* 0x040fe400000000ff */
[C---:B------:R-:W-:Y:S02]  /*88e20*/  LOP3.LUT P0, RZ, R249.reuse, 0x80000000, RZ, 0xc0, !PT ;  /* 0x80000000f9ff7812 */ /* 0x040fe4000780c0ff */
[----:B------:R-:W-:Y:S02]  /*88e30*/  LOP3.LUT P1, RZ, R249, 0x40000000, RZ, 0xc0, !PT ;  /* 0x40000000f9ff7812 */ /* 0x000fe4000782c0ff */
[----:B------:R-:W-:-:S05]  /*88e40*/  PRMT R94, R94, 0x7773, RZ ;  /* 0x000077735e5e7816 */ /* 0x000fca00000000ff */
[----:B------:R0:W-:Y:S01]  /*88e50*/  @P4 STG.E.U8 desc[UR6][R168.64], R2 ;  /* 0x00000002a8004986 */ /* 0x0001e2000c101106 */
[----:B------:R-:W-:-:S03]  /*88e60*/  LOP3.LUT P2, RZ, R249, 0x20000000, RZ, 0xc0, !PT ;  /* 0x20000000f9ff7812 */ /* 0x000fc6000784c0ff */
[----:B------:R-:W-:Y:S01]  /*88e70*/  @P5 STG.E.U8 desc[UR6][R170.64], R94 ;  /* 0x0000005eaa005986 */ /* 0x000fe2000c101106 */
[C---:B0-----:R-:W-:Y:S02]  /*88e80*/  PRMT R2, R95.reuse, 0x7772, RZ ;  /* 0x000077725f027816 */ /* 0x041fe400000000ff */
[----:B------:R-:W-:-:S03]  /*88e90*/  PRMT R95, R95, 0x7773, RZ ;  /* 0x000077735f5f7816 */ /* 0x000fc600000000ff */
[----:B----4-:R3:W-:Y:S01]  /*88ea0*/  @P6 STG.E.U8 desc[UR6][R172.64], R2 ;  /* 0x00000002ac006986 */ /* 0x0107e2000c101106 */
[----:B------:R-:W-:-:S03]  /*88eb0*/  LOP3.LUT P3, RZ, R249, 0x10000000, RZ, 0xc0, !PT ;  /* 0x10000000f9ff7812 */ /* 0x000fc6000786c0ff */
[----:B------:R-:W-:Y:S01]  /*88ec0*/  @P0 STG.E.U8 desc[UR6][R174.64], R95 ;  /* 0x0000005fae000986 */ /* 0x000fe2000c101106 */
[----:B------:R-:W-:Y:S02]  /*88ed0*/  LOP3.LUT P4, RZ, R249, 0x8000, RZ, 0xc0, !PT ;  /* 0x00008000f9ff7812 */ /* 0x000fe4000788c0ff */
[----:B------:R-:W-:-:S11]  /*88ee0*/  LOP3.LUT R5, R5, 0xffffefff, RZ, 0xc0, !PT ;  /* 0xffffefff05057812 */ /* 0x000fd600078ec0ff */
[----:B------:R-:W-:Y:S02]  /*88ef0*/  @P4 LOP3.LUT R5, R5, 0x1000, RZ, 0xfc, !PT ;  /* 0x0000100005054812 */ /* 0x000fe400078efcff */
[----:B------:R-:W-:Y:S02]  /*88f00*/  LOP3.LUT P4, RZ, R249, 0x10000, RZ, 0xc0, !PT ;  /* 0x00010000f9ff7812 */ /* 0x000fe4000788c0ff */
        /* <DEDUP_REMOVED lines=17> */
[----:B------:R-:W-:-:S04]  /*89020*/  LOP3.LUT R5, R5, 0xffffdfff, RZ, 0xc0, !PT ;  /* 0xffffdfff05057812 */ /* 0x000fc800078ec0ff */
        /* <DEDUP_REMOVED lines=16> */
[----:B------:R-:W-:Y:S02]  /*89130*/  LOP3.LUT P1, RZ, R249, 0x4000000, RZ, 0xc0, !PT ;  /* 0x04000000f9ff7812 */ /* 0x000fe4000782c0ff */
[----:B------:R-:W-:Y:S02]  /*89140*/  PRMT R2, R89, 0x7771, RZ ;  /* 0x0000777159027816 */ /* 0x000fe400000000ff */
[----:B------:R-:W-:-:S05]  /*89150*/  LOP3.LUT P2, RZ, R249, 0x2000000, RZ, 0xc0, !PT ;  /* 0x02000000f9ff7812 */ /* 0x000fca000784c0ff */
[----:B------:R-:W-:Y:S02]  /*89160*/  @P4 LOP3.LUT R5, R5, 0x40000, RZ, 0xfc, !PT ;  /* 0x0004000005054812 */ /* 0x000fe400078efcff */
[C---:B------:R-:W-:Y:S02]  /*89170*/  LOP3.LUT P4, RZ, R249.reuse, 0x400000, RZ, 0xc0, !PT ;  /* 0x00400000f9ff7812 */ /* 0x040fe4000788c0ff */
[----:B------:R-:W-:Y:S02]  /*89180*/  LOP3.LUT P3, RZ, R249, 0x1000000, RZ, 0xc0, !PT ;  /* 0x01000000f9ff7812 */ /* 0x000fe4000786c0ff */
[----:B------:R-:W-:-:S09]  /*89190*/  LOP3.LUT R5, R5, 0xfff7ffff, RZ, 0xc0, !PT ;  /* 0xfff7ffff05057812 */ /* 0x000fd200078ec0ff */
[----:B------:R-:W-:Y:S02]  /*891a0*/  @P4 LOP3.LUT R5, R5, 0x80000, RZ, 0xfc, !PT ;  /* 0x0008000005054812 */ /* 0x000fe400078efcff */
[----:B------:R-:W-:Y:S01]  /*891b0*/  LOP3.LUT P4, RZ, R249, 0x800000, RZ, 0xc0, !PT ;  /* 0x00800000f9ff7812 */ /* 0x000fe2000788c0ff */
[----:B---3--:R2:W-:Y:S02]  /*891c0*/  @P0 STG.E.U8 desc[UR6][R168.64], R2 ;  /* 0x00000002a8000986 */ /* 0x0085e4000c101106 */
[C---:B--2---:R-:W-:Y:S02]  /*891d0*/  PRMT R2, R90.reuse, 0x7770, RZ ;  /* 0x000077705a027816 */ /* 0x044fe400000000ff */
        /* <DEDUP_REMOVED lines=22> */
[----:B------:R0:W-:Y:S01]  /*89340*/  @P4 STG.E.U8 desc[UR6][R162.64], R2 ;  /* 0x00000002a2004986 */ /* 0x0001e2000c101106 */
[----:B------:R-:W-:-:S13]  /*89350*/  LOP3.LUT P4, RZ, R5, 0x10000, RZ, 0xc0, !PT ;  /* 0x0001000005ff7812 */ /* 0x000fda000788c0ff */
[----:B------:R-:W-:Y:S01]  /*89360*/  @P4 STG.E.U8 desc[UR6][R164.64], R89 ;  /* 0x00000059a4004986 */ /* 0x000fe2000c101106 */
[----:B------:R-:W-:Y:S02]  /*89370*/  LOP3.LUT P4, RZ, R5, 0x8000, RZ, 0xc0, !PT ;  /* 0x0000800005ff7812 */ /* 0x000fe4000788c0ff */
[C---:B0-----:R-:W-:Y:S02]  /*89380*/  PRMT R2, R90.reuse, 0x7772, RZ ;  /* 0x000077725a027816 */ /* 0x041fe400000000ff */
[----:B------:R-:W-:-:S09]  /*89390*/  PRMT R90, R90, 0x7773, RZ ;  /* 0x000077735a5a7816 */ /* 0x000fd200000000ff */
[----:B------:R0:W-:Y:S01]  /*893a0*/  @P4 STG.E.U8 desc[UR6][R84.64], R2 ;  /* 0x0000000254004986 */ /* 0x0001e2000c101106 */
[----:B------:R-:W-:-:S03]  /*893b0*/  LOP3.LUT P4, RZ, R5, 0x4000, RZ, 0xc0, !PT ;  /* 0x0000400005ff7812 */ /* 0x000fc6000788c0ff */
[----:B0-----:R-:W3:Y:S10]  /*893c0*/  LDL.LU.64 R84, [R1+0x1dd8] ;  /* 0x001dd80001547983 */ /* 0x001ef40000300a00 */
[----:B------:R-:W-:Y:S01]  /*893d0*/  @P4 STG.E.U8 desc[UR6][R166.64], R90 ;  /* 0x0000005aa6004986 */ /* 0x000fe2000c101106 */
[----:B------:R-:W-:-:S02]  /*893e0*/  LOP3.LUT P4, RZ, R5, 0x2000, RZ, 0xc0, !PT ;  /* 0x0000200005ff7812 */ /* 0x000fc4000788c0ff */
[----:B------:R-:W-:-:S11]  /*893f0*/  PRMT R2, R91, 0x7772, RZ ;  /* 0x000077725b027816 */ /* 0x000fd600000000ff */
[----:B------:R0:W-:Y:S04]  /*89400*/  @P4 STG.E.U8 desc[UR6][R86.64], R2 ;  /* 0x0000000256004986 */ /* 0x0001e8000c101106 */
[----:B0-----:R-:W4:Y:S01]  /*89410*/  LDL.LU.64 R86, [R1+0x1dd0] ;  /* 0x001dd00001567983 */ /* 0x001f220000300a00 */
[----:B------:R-:W-:Y:S02]  /*89420*/  LOP3.LUT P4, RZ, R5, 0x1000, RZ, 0xc0, !PT ;  /* 0x0000100005ff7812 */ /* 0x000fe4000788c0ff */
[C---:B------:R-:W-:Y:S02]  /*89430*/  LOP3.LUT P5, RZ, R249.reuse, 0x4000, RZ, 0xc0, !PT ;  /* 0x00004000f9ff7812 */ /* 0x040fe400078ac0ff */
[----:B------:R-:W-:Y:S02]  /*89440*/  LOP3.LUT P6, RZ, R249, 0x2000, RZ, 0xc0, !PT ;  /* 0x00002000f9ff7812 */ /* 0x000fe400078cc0ff */
[----:B------:R-:W-:-:S02]  /*89450*/  PRMT R91, R91, 0x7773, RZ ;  /* 0x000077735b5b7816 */ /* 0x000fc400000000ff */
[C---:B------:R-:W-:Y:S02]  /*89460*/  LOP3.LUT P0, RZ, R249.reuse, 0x1000, RZ, 0xc0, !PT ;  /* 0x00001000f9ff7812 */ /* 0x040fe4000780c0ff */
[C---:B------:R-:W-:Y:S02]  /*89470*/  LOP3.LUT P1, RZ, R249.reuse, 0x800, RZ, 0xc0, !PT ;  /* 0x00000800f9ff7812 */ /* 0x040fe4000782c0ff */
[C---:B------:R-:W-:Y:S02]  /*89480*/  LOP3.LUT P2, RZ, R249.reuse, 0x400, RZ, 0xc0, !PT ;  /* 0x00000400f9ff7812 */ /* 0x040fe4000784c0ff */
[----:B------:R-:W-:Y:S01]  /*89490*/  LOP3.LUT P3, RZ, R249, 0x200, RZ, 0xc0, !PT ;  /* 0x00000200f9ff7812 */ /* 0x000fe2000786c0ff */
[----:B--2---:R-:W-:Y:S01]  /*894a0*/  @P4 STG.E.U8 desc[UR6][R168.64], R91 ;  /* 0x0000005ba8004986 */ /* 0x004fe2000c101106 */
[----:B---3--:R-:W-:-:S05]  /*894b0*/  PRMT R2, R84, 0x7770, RZ ;  /* 0x0000777054027816 */ /* 0x008fca00000000ff */
[----:B------:R0:W-:Y:S02]  /*894c0*/  @P5 STG.E.U8 desc[UR6][R170.64], R2 ;  /* 0x00000002aa005986 */ /* 0x0001e4000c101106 */
[----:B0-----:R-:W-:-:S05]  /*894d0*/  PRMT R2, R84, 0x7771, RZ ;  /* 0x0000777154027816 */ /* 0x001fca00000000ff */
[----:B----4-:R0:W-:Y:S02]  /*894e0*/  @P6 STG.E.U8 desc[UR6][R172.64], R2 ;  /* 0x00000002ac006986 */ /* 0x0101e4000c101106 */
[----:B0-----:R-:W-:-:S05]  /*894f0*/  PRMT R2, R85, 0x7770, RZ ;  /* 0x0000777055027816 */ /* 0x001fca00000000ff */
        /* <DEDUP_REMOVED lines=13> */
[----:B------:R-:W4:Y:S01]  /*895d0*/  LDL.LU.64 R176, [R1+0xd48] ;  /* 0x000d480001b07983 */ /* 0x000f220000300a00 */
[----:B------:R-:W-:-:S02]  /*895e0*/  LOP3.LUT P6, RZ, R249, 0x100, RZ, 0xc0, !PT ;  /* 0x00000100f9ff7812 */ /* 0x000fc400078cc0ff */
[----:B------:R-:W-:Y:S02]  /*895f0*/  PRMT R2, R87, 0x7770, RZ ;  /* 0x0000777057027816 */ /* 0x000fe400000000ff */
[----:B------:R-:W-:Y:S02]  /*89600*/  LOP3.LUT R5, R5, 0xffffffdf, RZ, 0xc0, !PT ;  /* 0xffffffdf05057812 */ /* 0x000fe400078ec0ff */
[C---:B------:R-:W-:Y:S02]  /*89610*/  LOP3.LUT P2, RZ, R249.reuse, 0x80, RZ, 0xc0, !PT ;  /* 0x00000080f9ff7812 */ /* 0x040fe4000784c0ff */
[C---:B------:R-:W-:Y:S02]  /*89620*/  LOP3.LUT P3, RZ, R249.reuse, 0x40, RZ, 0xc0, !PT ;  /* 0x00000040f9ff7812 */ /* 0x040fe4000786c0ff */
[C---:B------:R-:W-:Y:S02]  /*89630*/  LOP3.LUT P0, RZ, R249.reuse, 0x20, RZ, 0xc0, !PT ;  /* 0x00000020f9ff7812 */ /* 0x040fe4000780c0ff */
[----:B------:R-:W-:Y:S01]  /*89640*/  LOP3.LUT P1, RZ, R249, 0x10, RZ, 0xc0, !PT ;  /* 0x00000010f9ff7812 */ /* 0x000fe2000782c0ff */
[----:B---3--:R0:W-:Y:S04]  /*89650*/  @P6 STG.E.U8 desc[UR6][R178.64], R2 ;  /* 0x00000002b2006986 */ /* 0x0081e8000c101106 */
[----:B0-----:R-:W3:Y:S04]  /*89660*/  LDL.LU.64 R178, [R1+0xd58] ;  /* 0x000d580001b27983 */ /* 0x001ee80000300a00 */
[----:B------:R-:W3:Y:S01]  /*89670*/  LDL.LU.64 R160, [R1+0xd68] ;  /* 0x000d680001a07983 */ /* 0x000ee20000300a00 */
[----:B--2---:R-:W-:-:S02]  /*89680*/  LOP3.LUT P4, RZ, R250, 0x10000000, RZ, 0xc0, !PT ;  /* 0x10000000faff7812 */ /* 0x004fc4000788c0ff */
[----:B------:R-:W-:Y:S01]  /*89690*/  PRMT R2, R87, 0x7771, RZ ;  /* 0x0000777157027816 */ /* 0x000fe200000000ff */
[----:B------:R-:W2:Y:S10]  /*896a0*/  LDL.LU.64 R162, [R1+0xd78] ;  /* 0x000d780001a27983 */ /* 0x000eb40000300a00 */
[----:B------:R-:W-:Y:S01]  /*896b0*/  @P4 LOP3.LUT R5, R5, 0x20, RZ, 0xfc, !PT ;  /* 0x0000002005054812 */ /* 0x000fe200078efcff */
[----:B----4-:R0:W-:Y:S01]  /*896c0*/  @P2 STG.E.U8 desc[UR6][R168.64], R2 ;  /* 0x00000002a8002986 */ /* 0x0101e2000c101106 */
[----:B------:R-:W-:-:S02]  /*896d0*/  LOP3.LUT P4, RZ, R250, 0x20000000, RZ, 0xc0, !PT ;  /* 0x20000000faff7812 */ /* 0x000fc4000788c0ff */
[----:B------:R-:W-:Y:S01]  /*896e0*/  LOP3.LUT R5, R5, 0xffffffbf, RZ, 0xc0, !PT ;  /* 0xffffffbf05057812 */ /* 0x000fe200078ec0ff */
[----:B------:R-:W4:Y:S04]  /*896f0*/  LDL.LU.64 R164, [R1+0xd80] ;  /* 0x000d800001a47983 */ /* 0x000f280000300a00 */
[----:B------:R-:W4:Y:S01]  /*89700*/  LDL.LU.64 R166, [R1+0xd88] ;  /* 0x000d880001a67983 */ /* 0x000f220000300a00 */
[----:B0-----:R-:W-:-:S03]  /*89710*/  PRMT R2, R84, 0x7772, RZ ;  /* 0x0000777254027816 */ /* 0x001fc600000000ff */
[----:B------:R-:W4:Y:S02]  /*89720*/  LDL.LU.64 R168, [R1+0xd90] ;  /* 0x000d900001a87983 */ /* 0x000f240000300a00 */
        /* <DEDUP_REMOVED lines=15> */
[----:B------:R0:W-:Y:S01]  /*89820*/  @P3 STG.E.U8 desc[UR6][R170.64], R2 ;  /* 0x00000002aa003986 */ /* 0x0001e2000c101106 */
[----:B------:R-:W-:-:S09]  /*89830*/  PRMT R84, R84, 0x7773, RZ ;  /* 0x0000777354547816 */ /* 0x000fd200000000ff */
[----:B------:R-:W-:Y:S02]  /*89840*/  @P4 LOP3.LUT R5, R5, 0x800, RZ, 0xfc, !PT ;  /* 0x0000080005054812 */ /* 0x000fe400078efcff */
[----:B------:R-:W-:Y:S02]  /*89850*/  LOP3.LUT P4, RZ, R249, 0x8, RZ, 0xc0, !PT ;  /* 0x00000008f9ff7812 */ /* 0x000fe4000788c0ff */
[C---:B0-----:R-:W-:Y:S01]  /*89860*/  PRMT R2, R85.reuse, 0x7772, RZ ;  /* 0x0000777255027816 */ /* 0x041fe200000000ff */
[----:B------:R-:W4:Y:S01]  /*89870*/  LDL.LU.64 R170, [R1+0xd98] ;  /* 0x000d980001aa7983 */ /* 0x000f220000300a00 */
[----:B------:R-:W-:-:S03]  /*89880*/  PRMT R85, R85, 0x7773, RZ ;  /* 0x0000777355557816 */ /* 0x000fc600000000ff */
[----:B------:R0:W-:Y:S04]  /*89890*/  @P0 STG.E.U8 desc[UR6][R172.64], R84 ;  /* 0x00000054ac000986 */ /* 0x0001e8000c101106 */
[----:B------:R1:W-:Y:S04]  /*898a0*/  @P1 STG.E.U8 desc[UR6][R174.64], R2 ;  /* 0x00000002ae001986 */ /* 0x0003e8000c101106 */
[----:B------:R-:W-:Y:S01]  /*898b0*/  @P4 STG.E.U8 desc[UR6][R176.64], R85 ;  /* 0x00000055b0004986 */ /* 0x000fe2000c101106 */
[----:B------:R-:W-:-:S03]  /*898c0*/  LOP3.LUT P4, RZ, R5, 0x800, RZ, 0xc0, !PT ;  /* 0x0000080005ff7812 */ /* 0x000fc6000788c0ff */
[----:B0-----:R-:W4:Y:S01]  /*898d0*/  LDL.LU.64 R172, [R1+0xda0] ;  /* 0x000da00001ac7983 */ /* 0x001f220000300a00 */
[----:B-1----:R-:W-:-:S03]  /*898e0*/  PRMT R2, R86, 0x7772, RZ ;  /* 0x0000777256027816 */ /* 0x002fc600000000ff */
[----:B------:R-:W4:Y:S06]  /*898f0*/  LDL.LU.64 R174, [R1+0xda8] ;  /* 0x000da80001ae7983 */ /* 0x000f2c0000300a00 */
[----:B------:R0:W-:Y:S01]  /*89900*/  @P4 STG.E.U8 desc[UR6][R80.64], R2 ;  /* 0x0000000250004986 */ /* 0x0001e2000c101106 */
[----:B------:R-:W-:Y:S02]  /*89910*/  LOP3.LUT P4, RZ, R5, 0x400, RZ, 0xc0, !PT ;  /* 0x0000040005ff7812 */ /* 0x000fe4000788c0ff */
[----:B------:R-:W-:Y:S01]  /*89920*/  PRMT R86, R86, 0x7773, RZ ;  /* 0x0000777356567816 */ /* 0x000fe200000000ff */
[----:B0-----:R-:W2:Y:S01]  /*89930*/  LDL.LU.64 R80, [R1+0x1dc0] ;  /* 0x001dc00001507983 */ /* 0x001ea20000300a00 */
[----:B------:R-:W-:-:S02]  /*89940*/  PRMT R2, R87, 0x7772, RZ ;  /* 0x0000777257027816 */ /* 0x000fc400000000ff */
[----:B------:R-:W-:Y:S01]  /*89950*/  PRMT R87, R87, 0x7773, RZ ;  /* 0x0000777357577816 */ /* 0x000fe200000000ff */
[----:B------:R-:W4:Y:S06]  /*89960*/  LDL.LU.64 R176, [R1+0xdb0] ;  /* 0x000db00001b07983 */ /* 0x000f2c0000300a00 */
[----:B---3--:R0:W-:Y:S01]  /*89970*/  @P4 STG.E.U8 desc[UR6][R178.64], R86 ;  /* 0x00000056b2004986 */ /* 0x0081e2000c101106 */
[----:B------:R-:W-:-:S03]  /*89980*/  LOP3.LUT P4, RZ, R5, 0x200, RZ, 0xc0, !PT ;  /* 0x0000020005ff7812 */ /* 0x000fc6000788c0ff */
[----:B0-----:R-:W3:Y:S10]  /*89990*/  LDL.LU.64 R178, [R1+0xdb8] ;  /* 0x000db80001b27983 */ /* 0x001ef40000300a00 */
        /* <DEDUP_REMOVED lines=14> */
[----:B----4-:R0:W-:Y:S01]  /*89a80*/  @P4 STG.E.U8 desc[UR6][R164.64], R2 ;  /* 0x00000002a4004986 */ /* 0x0101e2000c101106 */
[----:B------:R-:W-:Y:S02]  /*89a90*/  LOP3.LUT P4, RZ, R5, 0x20, RZ, 0xc0, !PT ;  /* 0x0000002005ff7812 */ /* 0x000fe4000788c0ff */
[----:B0-----:R-:W-:-:S11]  /*89aa0*/  PRMT R2, R81, 0x7770, RZ ;  /* 0x0000777051027816 */ /* 0x001fd600000000ff */
[----:B------:R0:W-:Y:S02]  /*89ab0*/  @P4 STG.E.U8 desc[UR6][R166.64], R2 ;  /* 0x00000002a6004986 */ /* 0x0001e4000c101106 */
[----:B0-----:R-:W-:-:S05]  /*89ac0*/  PRMT R2, R81, 0x7771, RZ ;  /* 0x0000777151027816 */ /* 0x001fca00000000ff */
[----:B------:R3:W-:Y:S02]  /*89ad0*/  @P5 STG.E.U8 desc[UR6][R168.64], R2 ;  /* 0x00000002a8005986 */ /* 0x0007e4000c101106 */
[----:B---3--:R-:W-:-:S05]  /*89ae0*/  PRMT R2, R82, 0x7770, RZ ;  /* 0x0000777052027816 */ /* 0x008fca00000000ff */
[----:B------:R0:W-:Y:S02]  /*89af0*/  @P6 STG.E.U8 desc[UR6][R170.64], R2 ;  /* 0x00000002aa006986 */ /* 0x0001e4000c101106 */
[----:B0-----:R-:W-:-:S05]  /*89b00*/  PRMT R2, R82, 0x7771, RZ ;  /* 0x0000777152027816 */ /* 0x001fca00000000ff */
[----:B------:R0:W-:Y:S02]  /*89b10*/  @P2 STG.E.U8 desc[UR6][R172.64], R2 ;  /* 0x00000002ac002986 */ /* 0x0001e4000c101106 */
[----:B0-----:R-:W-:-:S05]  /*89b20*/  PRMT R2, R83, 0x7770, RZ ;  /* 0x0000777053027816 */ /* 0x001fca00000000ff */
[----:B------:R0:W-:Y:S02]  /*89b30*/  @P3 STG.E.U8 desc[UR6][R174.64], R2 ;  /* 0x00000002ae003986 */ /* 0x0001e4000c101106 */
[----:B0-----:R-:W-:Y:S02]  /*89b40*/  PRMT R2, R83, 0x7771, RZ ;  /* 0x0000777153027816 */ /* 0x001fe400000000ff */
[----:B------:R-:W2:Y:S04]  /*89b50*/  LDL.LU.64 R174, [R1+0xdc0] ;  /* 0x000dc00001ae7983 */ /* 0x000ea80000300a00 */
[----:B------:R0:W-:Y:S04]  /*89b60*/  @P0 STG.E.U8 desc[UR6][R176.64], R2 ;  /* 0x00000002b0000986 */ /* 0x0001e8000c101106 */
[----:B0-----:R-:W3:Y:S04]  /*89b70*/  LDL.LU.64 R176, [R1+0xdd0] ;  /* 0x000dd00001b07983 */ /* 0x001ee80000300a00 */
[----:B------:R-:W4:Y:S04]  /*89b80*/  LDL.LU.64 R168, [R1+0xdd8] ;  /* 0x000dd80001a87983 */ /* 0x000f280000300a00 */
[----:B------:R-:W4:Y:S01]  /*89b90*/  LDL.LU.64 R170, [R1+0xde0] ;  /* 0x000de00001aa7983 */ /* 0x000f220000300a00 */
[----:B------:R-:W-:-:S02]  /*89ba0*/  LOP3.LUT P1, RZ, R250, 0x400000, RZ, 0xc0, !PT ;  /* 0x00400000faff7812 */ /* 0x000fc4000782c0ff */
[----:B------:R-:W-:-:S11]  /*89bb0*/  PRMT R2, R80, 0x7772, RZ ;  /* 0x0000777250027816 */ /* 0x000fd600000000ff */
[----:B------:R0:W-:Y:S01]  /*89bc0*/  @P1 STG.E.U8 desc[UR6][R178.64], R2 ;  /* 0x00000002b2001986 */ /* 0x0001e2000c101106 */
[C---:B------:R-:W-:Y:S02]  /*89bd0*/  LOP3.LUT P1, RZ, R250.reuse, 0x4000, RZ, 0xc0, !PT ;  /* 0x00004000faff7812 */ /* 0x040fe4000782c0ff */
[----:B------:R-:W-:Y:S02]  /*89be0*/  LOP3.LUT R5, R5, 0xfffffffb, RZ, 0xc0, !PT ;  /* 0xfffffffb05057812 */ /* 0x000fe400078ec0ff */
[C---:B------:R-:W-:Y:S02]  /*89bf0*/  LOP3.LUT P2, RZ, R250.reuse, 0x200000, RZ, 0xc0, !PT ;  /* 0x00200000faff7812 */ /* 0x040fe4000784c0ff */
[----:B------:R-:W-:Y:S01]  /*89c00*/  LOP3.LUT P3, RZ, R250, 0x100000, RZ, 0xc0, !PT ;  /* 0x00100000faff7812 */ /* 0x000fe2000786c0ff */
[----:B0-----:R-:W4:Y:S06]  /*89c10*/  LDL.LU.64 R178, [R1+0xdf8] ;  /* 0x000df80001b27983 */ /* 0x001f2c0000300a00 */
[----:B------:R-:W-:-:S02]  /*89c20*/  @P1 LOP3.LUT R5, R5, 0x4, RZ, 0xfc, !PT ;  /* 0x0000000405051812 */ /* 0x000fc400078efcff */
[C---:B------:R-:W-:Y:S01]  /*89c30*/  LOP3.LUT P1, RZ, R250.reuse, 0x8000, RZ, 0xc0, !PT ;  /* 0x00008000faff7812 */ /* 0x040fe2000782c0ff */
[----:B------:R-:W4:Y:S01]  /*89c40*/  LDL.LU.64 R172, [R1+0xe00] ;  /* 0x000e000001ac7983 */ /* 0x000f220000300a00 */
[----:B------:R-:W-:Y:S02]  /*89c50*/  LOP3.LUT R5, R5, 0xfffffff7, RZ, 0xc0, !PT ;  /* 0xfffffff705057812 */ /* 0x000fe400078ec0ff */
[----:B------:R-:W-:Y:S01]  /*89c60*/  LOP3.LUT P5, RZ, R250, 0x80000, RZ, 0xc0, !PT ;  /* 0x00080000faff7812 */ /* 0x000fe200078ac0ff */
[----:B------:R-:W4:Y:S08]  /*89c70*/  LDL.LU.64 R162, [R1+0xe10] ;  /* 0x000e100001a27983 */ /* 0x000f300000300a00 */
[----:B------:R-:W-:-:S02]  /*89c80*/  @P1 LOP3.LUT R5, R5, 0x8, RZ, 0xfc, !PT ;  /* 0x0000000805051812 */ /* 0x000fc400078efcff */
[C---:B------:R-:W-:Y:S02]  /*89c90*/  LOP3.LUT P1, RZ, R250.reuse, 0x10000, RZ, 0xc0, !PT ;  /* 0x00010000faff7812 */ /* 0x040fe4000782c0ff */
[----:B------:R-:W-:Y:S02]  /*89ca0*/  LOP3.LUT R5, R5, 0xffffffef, RZ, 0xc0, !PT ;  /* 0xffffffef05057812 */ /* 0x000fe400078ec0ff */
[----:B------:R-:W-:Y:S02]  /*89cb0*/  LOP3.LUT P4, RZ, R250, 0x40000, RZ, 0xc0, !PT ;  /* 0x00040000faff7812 */ /* 0x000fe4000788c0ff */
[----:B------:R-:W-:Y:S02]  /*89cc0*/  PRMT R80, R80, 0x7773, RZ ;  /* 0x0000777350507816 */ /* 0x000fe400000000ff */
[----:B------:R-:W-:-:S05]  /*89cd0*/  PRMT R2, R81, 0x7772, RZ ;  /* 0x0000777251027816 */ /* 0x000fca00000000ff */
[----:B------:R-:W-:Y:S02]  /*89ce0*/  @P1 LOP3.LUT R5, R5, 0x10, RZ, 0xfc, !PT ;  /* 0x0000001005051812 */ /* 0x000fe400078efcff */
[----:B------:R-:W-:Y:S02]  /*89cf0*/  LOP3.LUT P1, RZ, R250, 0x20000, RZ, 0xc0, !PT ;  /* 0x00020000faff7812 */ /* 0x000fe4000782c0ff */
[----:B------:R-:W-:Y:S01]  /*89d00*/  PRMT R81, R81, 0x7773, RZ ;  /* 0x0000777351517816 */ /* 0x000fe200000000ff */
[----:B--2---:R0:W-:Y:S04]  /*89d10*/  @P2 STG.E.U8 desc[UR6][R174.64], R80 ;  /* 0x00000050ae002986 */ /* 0x0041e8000c101106 */
[----:B0-----:R-:W2:Y:S04]  /*89d20*/  LDL.LU.64 R174, [R1+0xdf0] ;  /* 0x000df00001ae7983 */ /* 0x001ea80000300a00 */
[----:B---3--:R0:W-:Y:S04]  /*89d30*/  @P3 STG.E.U8 desc[UR6][R176.64], R2 ;  /* 0x00000002b0003986 */ /* 0x0081e8000c101106 */
[----:B----4-:R-:W-:Y:S01]  /*89d40*/  @P5 STG.E.U8 desc[UR6][R168.64], R81 ;  /* 0x00000051a8005986 */ /* 0x010fe2000c101106 */
[----:B0-----:R-:W-:-:S03]  /*89d50*/  PRMT R2, R82, 0x7772, RZ ;  /* 0x0000777252027816 */ /* 0x001fc600000000ff */
[----:B------:R-:W3:Y:S01]  /*89d60*/  LDL.LU.64 R176, [R1+0xdc8] ;  /* 0x000dc80001b07983 */ /* 0x000ee20000300a00 */
[----:B------:R-:W-:-:S03]  /*89d70*/  PRMT R82, R82, 0x7773, RZ ;  /* 0x0000777352527816 */ /* 0x000fc600000000ff */
[----:B------:R-:W-:Y:S04]  /*89d80*/  @P4 STG.E.U8 desc[UR6][R170.64], R2 ;  /* 0x00000002aa004986 */ /* 0x000fe8000c101106 */
[----:B------:R-:W4:Y:S04]  /*89d90*/  LDL.LU.64 R164, [R1+0xd60] ;  /* 0x000d600001a47983 */ /* 0x000f280000300a00 */
[----:B------:R-:W4:Y:S04]  /*89da0*/  LDL.LU.64 R166, [R1+0xd38] ;  /* 0x000d380001a67983 */ /* 0x000f280000300a00 */
[----:B------:R0:W-:Y:S04]  /*89db0*/  @P1 STG.E.U8 desc[UR6][R76.64], R82 ;  /* 0x000000524c001986 */ /* 0x0001e8000c101106 */
[----:B0-----:R-:W2:Y:S01]  /*89dc0*/  LDL.LU.64 R76, [R1+0x1db0] ;  /* 0x001db000014c7983 */ /* 0x001ea20000300a00 */
        /* <DEDUP_REMOVED lines=9> */
[----:B------:R-:W-:-:S04]  /*89e60*/  @P0 LOP3.LUT R5, R5, 0x2, RZ, 0xfc, !PT ;  /* 0x0000000205050812 */ /* 0x000fc800078efcff */
[----:B------:R-:W-:Y:S02]  /*89e70*/  LOP3.LUT P1, RZ, R5, 0x10, RZ, 0xc0, !PT ;  /* 0x0000001005ff7812 */ /* 0x000fe4000782c0ff */
[C---:B------:R-:W-:Y:S02]  /*89e80*/  PRMT R2, R83.reuse, 0x7772, RZ ;  /* 0x0000777253027816 */ /* 0x040fe400000000ff */
[----:B------:R-:W-:-:S09]  /*89e90*/  PRMT R83, R83, 0x7773, RZ ;  /* 0x0000777353537816 */ /* 0x000fd200000000ff */
[----:B------:R0:W-:Y:S01]  /*89ea0*/  @P1 STG.E.U8 desc[UR6][R178.64], R2 ;  /* 0x00000002b2001986 */ /* 0x0001e2000c101106 */
[----:B------:R-:W-:-:S03]  /*89eb0*/  LOP3.LUT P1, RZ, R5, 0x8, RZ, 0xc0, !PT ;  /* 0x0000000805ff7812 */ /* 0x000fc6000782c0ff */
[----:B0-----:R-:W4:Y:S10]  /*89ec0*/  LDL.LU.64 R178, [R1+0xcb8] ;  /* 0x000cb80001b27983 */ /* 0x001f340000300a00 */
[----:B------:R0:W-:Y:S01]  /*89ed0*/  @P1 STG.E.U8 desc[UR6][R172.64], R83 ;  /* 0x00000053ac001986 */ /* 0x0001e2000c101106 */
[----:B------:R-:W-:-:S03]  /*89ee0*/  LOP3.LUT P1, RZ, R5, 0x4, RZ, 0xc0, !PT ;  /* 0x0000000405ff7812 */ /* 0x000fc6000782c0ff */
[----:B------:R-:W4:Y:S04]  /*89ef0*/  LDL.LU.64 R170, [R1+0xc90] ;  /* 0x000c900001aa7983 */ /* 0x000f280000300a00 */
[----:B0-----:R-:W4:Y:S01]  /*89f00*/  LDL.LU.64 R172, [R1+0xc28] ;  /* 0x000c280001ac7983 */ /* 0x001f220000300a00 */
[----:B--2---:R-:W-:-:S05]  /*89f10*/  PRMT R2, R76, 0x7770, RZ ;  /* 0x000077704c027816 */ /* 0x004fca00000000ff */
[----:B------:R0:W-:Y:S04]  /*89f20*/  @P1 STG.E.U8 desc[UR6][R78.64], R2 ;  /* 0x000000024e001986 */ /* 0x0001e8000c101106 */
[----:B0-----:R-:W2:Y:S01]  /*89f30*/  LDL.LU.64 R78, [R1+0x1da8] ;  /* 0x001da800014e7983 */ /* 0x001ea20000300a00 */
[C---:B------:R-:W-:Y:S02]  /*89f40*/  LOP3.LUT P6, RZ, R250.reuse, 0x2000, RZ, 0xc0, !PT ;  /* 0x00002000faff7812 */ /* 0x040fe400078cc0ff */
[----:B------:R-:W-:Y:S02]  /*89f50*/  LOP3.LUT P0, RZ, R250, 0x1000, RZ, 0xc0, !PT ;  /* 0x00001000faff7812 */ /* 0x000fe4000780c0ff */
[----:B------:R-:W-:Y:S02]  /*89f60*/  PRMT R2, R76, 0x7771, RZ ;  /* 0x000077714c027816 */ /* 0x000fe400000000ff */
[----:B------:R-:W-:-:S07]  /*89f70*/  PRMT R3, R77, 0x7770, RZ ;  /* 0x000077704d037816 */ /* 0x000fce00000000ff */
[----:B------:R-:W-:Y:S04]  /*89f80*/  @P6 STG.E.U8 desc[UR6][R162.64], R2 ;  /* 0x00000002a2006986 */ /* 0x000fe8000c101106 */
[----:B------:R0:W-:Y:S01]  /*89f90*/  @P0 STG.E.U8 desc[UR6][R174.64], R3 ;  /* 0x00000003ae000986 */ /* 0x0001e2000c101106 */
[----:B------:R-:W-:Y:S02]  /*89fa0*/  LOP3.LUT P0, RZ, R5, 0x2, RZ, 0xc0, !PT ;  /* 0x0000000205ff7812 */ /* 0x000fe4000780c0ff */
[----:B------:R-:W-:Y:S02]  /*89fb0*/  PRMT R4, R77, 0x7771, RZ ;  /* 0x000077714d047816 */ /* 0x000fe400000000ff */
[C---:B------:R-:W-:Y:S02]  /*89fc0*/  LOP3.LUT P2, RZ, R250.reuse, 0x100, RZ, 0xc0, !PT ;  /* 0x00000100faff7812 */ /* 0x040fe4000784c0ff */
[----:B------:R-:W-:Y:S01]  /*89fd0*/  LOP3.LUT P3, RZ, R250, 0x80, RZ, 0xc0, !PT ;  /* 0x00000080faff7812 */ /* 0x000fe2000786c0ff */
[----:B0-----:R-:W4:Y:S06]  /*89fe0*/  LDL.LU.64 R174, [R1+0xc00] ;  /* 0x000c000001ae7983 */ /* 0x001f2c0000300a00 */
[----:B---3--:R0:W-:Y:S01]  /*89ff0*/  @P0 STG.E.U8 desc[UR6][R176.64], R4 ;  /* 0x00000004b0000986 */ /* 0x0081e2000c101106 */
[----:B------:R-:W-:-:S03]  /*8a000*/  LOP3.LUT P0, RZ, R5, 0x1, RZ, 0xc0, !PT ;  /* 0x0000000105ff7812 */ /* 0x000fc6000780c0ff */
[----:B0-----:R-:W3:Y:S01]  /*8a010*/  LDL.LU.64 R176, [R1+0xba8] ;  /* 0x000ba80001b07983 */ /* 0x001ee20000300a00 */
[----:B--2---:R-:W-:-:S09]  /*8a020*/  PRMT R5, R78, 0x7770, RZ ;  /* 0x000077704e057816 */ /* 0x004fd200000000ff */
[----:B----4-:R-:W-:Y:S01]  /*8a030*/  @P0 STG.E.U8 desc[UR6][R164.64], R5 ;  /* 0x00000005a4000986 */ /* 0x010fe2000c101106 */
[----:B------:R-:W-:Y:S02]  /*8a040*/  LOP3.LUT P0, RZ, R8, 0x80000000, RZ, 0xc0, !PT ;  /* 0x8000000008ff7812 */ /* 0x000fe4000780c0ff */
[----:B------:R-:W-:Y:S02]  /*8a050*/  PRMT R6, R78, 0x7771, RZ ;  /* 0x000077714e067816 */ /* 0x000fe400000000ff */
[C---:B------:R-:W-:Y:S02]  /*8a060*/  PRMT R9, R79.reuse, 0x7770, RZ ;  /* 0x000077704f097816 */ /* 0x040fe400000000ff */
[----:B------:R-:W-:-:S07]  /*8a070*/  PRMT R2, R79, 0x7771, RZ ;  /* 0x000077714f027816 */ /* 0x000fce00000000ff */
[----:B------:R-:W-:Y:S04]  /*8a080*/  @P0 STG.E.U8 desc[UR6][R166.64], R6 ;  /* 0x00000006a6000986 */ /* 0x000fe8000c101106 */
[----:B------:R-:W-:Y:S04]  /*8a090*/  @P2 STG.E.U8 desc[UR6][R168.64], R9 ;  /* 0x00000009a8002986 */ /* 0x000fe8000c101106 */
[----:B------:R0:W-:Y:S04]  /*8a0a0*/  @P3 STG.E.U8 desc[UR6][R178.64], R2 ;  /* 0x00000002b2003986 */ /* 0x0001e8000c101106 */
[----:B0-----:R-:W2:Y:S01]  /*8a0b0*/  LDL.LU.64 R178, [R1+0xb80] ;  /* 0x000b800001b27983 */ /* 0x001ea20000300a00 */
[----:B------:R-:W-:-:S02]  /*8a0c0*/  LOP3.LUT P5, RZ, R250, 0x40, RZ, 0xc0, !PT ;  /* 0x00000040faff7812 */ /* 0x000fc400078ac0ff */
[C---:B------:R-:W-:Y:S02]  /*8a0d0*/  LOP3.LUT P4, RZ, R250.reuse, 0x20, RZ, 0xc0, !PT ;  /* 0x00000020faff7812 */ /* 0x040fe4000788c0ff */
[C---:B------:R-:W-:Y:S02]  /*8a0e0*/  LOP3.LUT P1, RZ, R250.reuse, 0x10, RZ, 0xc0, !PT ;  /* 0x00000010faff7812 */ /* 0x040fe4000782c0ff */
[C---:B------:R-:W-:Y:S02]  /*8a0f0*/  LOP3.LUT P6, RZ, R250.reuse, 0x8, RZ, 0xc0, !PT ;  /* 0x00000008faff7812 */ /* 0x040fe400078cc0ff */
[C---:B------:R-:W-:Y:S02]  /*8a100*/  LOP3.LUT P0, RZ, R250.reuse, 0x4, RZ, 0xc0, !PT ;  /* 0x00000004faff7812 */ /* 0x040fe4000780c0ff */
[----:B------:R-:W-:Y:S02]  /*8a110*/  LOP3.LUT P2, RZ, R250, 0x2, RZ, 0xc0, !PT ;  /* 0x00000002faff7812 */ /* 0x000fe4000784c0ff */
[----:B------:R-:W-:-:S02]  /*8a120*/  PRMT R3, R76, 0x7772, RZ ;  /* 0x000077724c037816 */ /* 0x000fc400000000ff */
[----:B------:R-:W-:Y:S02]  /*8a130*/  PRMT R76, R76, 0x7773, RZ ;  /* 0x000077734c4c7816 */ /* 0x000fe400000000ff */
[C---:B------:R-:W-:Y:S02]  /*8a140*/  PRMT R4, R77.reuse, 0x7772, RZ ;  /* 0x000077724d047816 */ /* 0x040fe400000000ff */
[----:B------:R-:W-:Y:S01]  /*8a150*/  PRMT R77, R77, 0x7773, RZ ;  /* 0x000077734d4d7816 */ /* 0x000fe200000000ff */
[----:B------:R0:W-:Y:S01]  /*8a160*/  @P5 STG.E.U8 desc[UR6][R170.64], R3 ;  /* 0x00000003aa005986 */ /* 0x0001e2000c101106 */
[C---:B------:R-:W-:Y:S02]  /*8a170*/  PRMT R5, R78.reuse, 0x7772, RZ ;  /* 0x000077724e057816 */ /* 0x040fe400000000ff */
[----:B------:R-:W-:Y:S01]  /*8a180*/  PRMT R78, R78, 0x7773, RZ ;  /* 0x000077734e4e7816 */ /* 0x000fe200000000ff */
[----:B------:R1:W-:Y:S04]  /*8a190*/  @P4 STG.E.U8 desc[UR6][R172.64], R76 ;  /* 0x0000004cac004986 */ /* 0x0003e8000c101106 */
[----:B------:R4:W-:Y:S04]  /*8a1a0*/  @P1 STG.E.U8 desc[UR6][R174.64], R4 ;  /* 0x00000004ae001986 */ /* 0x0009e8000c101106 */
[----:B0-----:R-:W2:Y:S04]  /*8a1b0*/  LDL.LU.64 R170, [R1+0xb00] ;  /* 0x000b000001aa7983 */ /* 0x001ea80000300a00 */
[----:B-1----:R-:W2:Y:S04]  /*8a1c0*/  LDL.LU.64 R172, [R1+0x148] ;  /* 0x0001480001ac7983 */ /* 0x002ea80000300a00 */
[----:B---3--:R0:W-:Y:S04]  /*8a1d0*/  @P6 STG.E.U8 desc[UR6][R176.64], R77 ;  /* 0x0000004db0006986 */ /* 0x0081e8000c101106 */
[----:B----4-:R-:W3:Y:S04]  /*8a1e0*/  LDL.LU.64 R174, [R1+0x138] ;  /* 0x0001380001ae7983 */ /* 0x010ee80000300a00 */
[----:B0-----:R-:W4:Y:S04]  /*8a1f0*/  LDL.LU.64 R176, [R1+0x130] ;  /* 0x0001300001b07983 */ /* 0x001f280000300a00 */
[----:B------:R-:W4:Y:S04]  /*8a200*/  LDL.LU.64 R160, [R1+0x128] ;  /* 0x0001280001a07983 */ /* 0x000f280000300a00 */
[----:B------:R-:W4:Y:S04]  /*8a210*/  LDL.LU.64 R162, [R1+0x120] ;  /* 0x0001200001a27983 */ /* 0x000f280000300a00 */
[----:B--2---:R-:W-:Y:S04]  /*8a220*/  @P0 STG.E.U8 desc[UR6][R178.64], R5 ;  /* 0x00000005b2000986 */ /* 0x004fe8000c101106 */
[----:B------:R0:W-:Y:S04]  /*8a230*/  @P2 STG.E.U8 desc[UR6][R72.64], R78 ;  /* 0x0000004e48002986 */ /* 0x0001e8000c101106 */
[----:B0-----:R-:W2:Y:S01]  /*8a240*/  LDL.LU.64 R72, [R1+0x1da0] ;  /* 0x001da00001487983 */ /* 0x001ea20000300a00 */
[----:B------:R-:W-:-:S02]  /*8a250*/  LOP3.LUT P4, RZ, R251, 0x8000000, RZ, 0xc0, !PT ;  /* 0x08000000fbff7812 */ /* 0x000fc4000788c0ff */
[----:B------:R-:W-:Y:S01]  /*8a260*/  LOP3.LUT P3, RZ, R250, 0x1, RZ, 0xc0, !PT ;  /* 0x00000001faff7812 */ /* 0x000fe2000786c0ff */
[----:B------:R-:W4:Y:S01]  /*8a270*/  LDL.LU.64 R178, [R1+0x118] ;  /* 0x0001180001b27983 */ /* 0x000f220000300a00 */
[----:B------:R-:W-:Y:S02]  /*8a280*/  P2R R76, PR, RZ, 0x10 ;  /* 0x00000010ff4c7803 */ /* 0x000fe40000000000 */
[C---:B------:R-:W-:Y:S01]  /*8a290*/  LOP3.LUT P4, RZ, R251.reuse, 0x10000000, RZ, 0xc0, !PT ;  /* 0x10000000fbff7812 */ /* 0x040fe2000788c0ff */
[----:B------:R-:W4:Y:S03]  /*8a2a0*/  LDL.LU.64 R164, [R1+0x110] ;  /* 0x0001100001a47983 */ /* 0x000f260000300a00 */
[----:B------:R-:W-:Y:S01]  /*8a2b0*/  P2R R9, PR, RZ, 0x10 ;  /* 0x00000010ff097803 */ /* 0x000fe20000000000 */
[----:B------:R-:W4:Y:S01]  /*8a2c0*/  LDL.LU.64 R166, [R1+0x108] ;  /* 0x0001080001a67983 */ /* 0x000f220000300a00 */
[----:B------:R-:W-:-:S02]  /*8a2d0*/  LOP3.LUT P4, RZ, R251, 0x20000000, RZ, 0xc0, !PT ;  /* 0x20000000fbff7812 */ /* 0x000fc4000788c0ff */
[C---:B------:R-:W-:Y:S01]  /*8a2e0*/  LOP3.LUT P5, RZ, R251.reuse, 0x80000000, RZ, 0xc0, !PT ;  /* 0x80000000fbff7812 */ /* 0x040fe200078ac0ff */
[----:B------:R-:W4:Y:S01]  /*8a2f0*/  LDL.LU.64 R168, [R1+0x100] ;  /* 0x0001000001a87983 */ /* 0x000f220000300a00 */
[----:B------:R-:W-:Y:S02]  /*8a300*/  P2R R6, PR, RZ, 0x10 ;  /* 0x00000010ff067803 */ /* 0x000fe40000000000 */
[----:B------:R-:W-:Y:S02]  /*8a310*/  LOP3.LUT P4, RZ, R251, 0x40000000, RZ, 0xc0, !PT ;  /* 0x40000000fbff7812 */ /* 0x000fe4000788c0ff */
[C---:B------:R-:W-:Y:S02]  /*8a320*/  PRMT R2, R79.reuse, 0x7772, RZ ;  /* 0x000077724f027816 */ /* 0x040fe400000000ff */
[----:B------:R-:W-:-:S03]  /*8a330*/  PRMT R79, R79, 0x7773, RZ ;  /* 0x000077734f4f7816 */ /* 0x000fc600000000ff */
[----:B------:R-:W-:Y:S04]  /*8a340*/  @P3 STG.E.U8 desc[UR6][R170.64], R2 ;  /* 0x00000002aa003986 */ /* 0x000fe8000c101106 */
[----:B------:R-:W-:Y:S01]  /*8a350*/  @P5 STG.E.U8 desc[UR6][R172.64], R79 ;  /* 0x0000004fac005986 */ /* 0x000fe2000c101106 */
[----:B--2---:R-:W-:-:S05]  /*8a360*/  PRMT R3, R72, 0x7770, RZ ;  /* 0x0000777048037816 */ /* 0x004fca00000000ff */
[----:B------:R0:W-:Y:S04]  /*8a370*/  @P4 STG.E.U8 desc[UR6][R74.64], R3 ;  /* 0x000000034a004986 */ /* 0x0001e8000c101106 */
[----:B0-----:R-:W2:Y:S01]  /*8a380*/  LDL.LU.64 R74, [R1+0x1d98] ;  /* 0x001d9800014a7983 */ /* 0x001ea20000300a00 */
[----:B------:R-:W-:Y:S02]  /*8a390*/  ISETP.NE.AND P4, PT, R6, RZ, PT ;  /* 0x000000ff0600720c */ /* 0x000fe40003f85270 */
[----:B------:R-:W-:Y:S01]  /*8a3a0*/  PRMT R4, R72, 0x7771, RZ ;  /* 0x0000777148047816 */ /* 0x000fe200000000ff */
[----:B------:R-:W2:Y:S01]  /*8a3b0*/  LDL.LU.64 R170, [R1+0xf8] ;  /* 0x0000f80001aa7983 */ /* 0x000ea20000300a00 */
[----:B------:R-:W-:Y:S02]  /*8a3c0*/  LOP3.LUT P6, RZ, R251, 0x400000, RZ, 0xc0, !PT ;  /* 0x00400000fbff7812 */ /* 0x000fe400078cc0ff */
[----:B------:R-:W-:Y:S01]  /*8a3d0*/  PRMT R5, R73, 0x7770, RZ ;  /* 0x0000777049057816 */ /* 0x000fe200000000ff */
[----:B------:R-:W2:Y:S06]  /*8a3e0*/  LDL.LU.64 R172, [R1+0xf0] ;  /* 0x0000f00001ac7983 */ /* 0x000eac0000300a00 */
[----:B---3--:R0:W-:Y:S01]  /*8a3f0*/  @P4 STG.E.U8 desc[UR6][R174.64], R4 ;  /* 0x00000004ae004986 */ /* 0x0081e2000c101106 */
[----:B------:R-:W-:-:S02]  /*8a400*/  ISETP.NE.AND P4, PT, R9, RZ, PT ;  /* 0x000000ff0900720c */ /* 0x000fc40003f85270 */
[----:B------:R-:W-:Y:S02]  /*8a410*/  P2R R81, PR, RZ, 0x40 ;  /* 0x00000040ff517803 */ /* 0x000fe40000000000 */
[----:B------:R-:W-:-:S04]  /*8a420*/  LOP3.LUT P6, RZ, R251, 0x800000, RZ, 0xc0, !PT ;  /* 0x00800000fbff7812 */ /* 0x000fc800078cc0ff */
[----:B------:R-:W-:Y:S02]  /*8a430*/  P2R R80, PR, RZ, 0x40 ;  /* 0x00000040ff507803 */ /* 0x000fe40000000000 */
[C---:B------:R-:W-:Y:S01]  /*8a440*/  LOP3.LUT P6, RZ, R251.reuse, 0x1000000, RZ, 0xc0, !PT ;  /* 0x01000000fbff7812 */ /* 0x040fe200078cc0ff */
[----:B0-----:R-:W3:Y:S01]  /*8a450*/  LDL.LU.64 R174, [R1+0xe8] ;  /* 0x0000e80001ae7983 */ /* 0x001ee20000300a00 */
[----:B------:R-:W-:-:S03]  /*8a460*/  LOP3.LUT P1, RZ, R251, 0x4000000, RZ, 0xc0, !PT ;  /* 0x04000000fbff7812 */ /* 0x000fc6000782c0ff */
[----:B----4-:R0:W-:Y:S01]  /*8a470*/  @P4 STG.E.U8 desc[UR6][R176.64], R5 ;  /* 0x00000005b0004986 */ /* 0x0101e2000c101106 */
[----:B------:R-:W-:Y:S02]  /*8a480*/  ISETP.NE.AND P4, PT, R76, RZ, PT ;  /* 0x000000ff4c00720c */ /* 0x000fe40003f85270 */
[----:B------:R-:W-:Y:S02]  /*8a490*/  P2R R77, PR, RZ, 0x40 ;  /* 0x00000040ff4d7803 */ /* 0x000fe40000000000 */
[----:B------:R-:W-:Y:S02]  /*8a4a0*/  LOP3.LUT P6, RZ, R251, 0x2000000, RZ, 0xc0, !PT ;  /* 0x02000000fbff7812 */ /* 0x000fe400078cc0ff */
[----:B------:R-:W-:Y:S01]  /*8a4b0*/  PRMT R6, R73, 0x7771, RZ ;  /* 0x0000777149067816 */ /* 0x000fe200000000ff */
[----:B0-----:R-:W4:Y:S06]  /*8a4c0*/  LDL.LU.64 R176, [R1+0xe0] ;  /* 0x0000e00001b07983 */ /* 0x001f2c0000300a00 */
[----:B------:R-:W-:Y:S01]  /*8a4d0*/  @P4 STG.E.U8 desc[UR6][R160.64], R6 ;  /* 0x00000006a0004986 */ /* 0x000fe2000c101106 */
[----:B--2---:R-:W-:-:S02]  /*8a4e0*/  PRMT R2, R74, 0x7770, RZ ;  /* 0x000077704a027816 */ /* 0x004fc400000000ff */
[----:B------:R-:W-:-:S03]  /*8a4f0*/  PRMT R9, R74, 0x7771, RZ ;  /* 0x000077714a097816 */ /* 0x000fc600000000ff */
[----:B------:R-:W-:Y:S04]  /*8a500*/  @P1 STG.E.U8 desc[UR6][R162.64], R2 ;  /* 0x00000002a2001986 */ /* 0x000fe8000c101106 */
[----:B------:R0:W-:Y:S04]  /*8a510*/  @P6 STG.E.U8 desc[UR6][R178.64], R9 ;  /* 0x00000009b2006986 */ /* 0x0001e8000c101106 */
[----:B0-----:R-:W2:Y:S01]  /*8a520*/  LDL.LU.64 R178, [R1+0xd8] ;  /* 0x0000d80001b27983 */ /* 0x001ea20000300a00 */
[----:B------:R-:W-:Y:S02]  /*8a530*/  ISETP.NE.AND P6, PT, R77, RZ, PT ;  /* 0x000000ff4d00720c */ /* 0x000fe40003fc5270 */
[----:B------:R-:W-:-:S02]  /*8a540*/  PRMT R3, R75, 0x7770, RZ ;  /* 0x000077704b037816 */ /* 0x000fc400000000ff */
[----:B------:R-:W-:-:S09]  /*8a550*/  PRMT R4, R75, 0x7771, RZ ;  /* 0x000077714b047816 */ /* 0x000fd200000000ff */
[----:B------:R0:W-:Y:S01]  /*8a560*/  @P6 STG.E.U8 desc[UR6][R164.64], R3 ;  /* 0x00000003a4006986 */ /* 0x0001e2000c101106 */
[----:B------:R-:W-:Y:S02]  /*8a570*/  ISETP.NE.AND P6, PT, R80, RZ, PT ;  /* 0x000000ff5000720c */ /* 0x000fe40003fc5270 */
[C---:B------:R-:W-:Y:S02]  /*8a580*/  LOP3.LUT P0, RZ, R251.reuse, 0x200000, RZ, 0xc0, !PT ;  /* 0x00200000fbff7812 */ /* 0x040fe4000780c0ff */
[C---:B------:R-:W-:Y:S02]  /*8a590*/  LOP3.LUT P2, RZ, R251.reuse, 0x100000, RZ, 0xc0, !PT ;  /* 0x00100000fbff7812 */ /* 0x040fe4000784c0ff */
[C---:B------:R-:W-:Y:S02]  /*8a5a0*/  LOP3.LUT P3, RZ, R251.reuse, 0x80000, RZ, 0xc0, !PT ;  /* 0x00080000fbff7812 */ /* 0x040fe4000786c0ff */
[----:B------:R-:W-:-:S05]  /*8a5b0*/  LOP3.LUT P5, RZ, R251, 0x40000, RZ, 0xc0, !PT ;  /* 0x00040000fbff7812 */ /* 0x000fca00078ac0ff */
[----:B------:R1:W-:Y:S01]  /*8a5c0*/  @P6 STG.E.U8 desc[UR6][R166.64], R4 ;  /* 0x00000004a6006986 */ /* 0x0003e2000c101106 */
[----:B------:R-:W-:Y:S02]  /*8a5d0*/  ISETP.NE.AND P6, PT, R81, RZ, PT ;  /* 0x000000ff5100720c */ /* 0x000fe40003fc5270 */
[C---:B------:R-:W-:Y:S02]  /*8a5e0*/  LOP3.LUT P4, RZ, R251.reuse, 0x20000, RZ, 0xc0, !PT ;  /* 0x00020000fbff7812 */ /* 0x040fe4000788c0ff */
[----:B------:R-:W-:Y:S02]  /*8a5f0*/  LOP3.LUT P1, RZ, R251, 0x10000, RZ, 0xc0, !PT ;  /* 0x00010000fbff7812 */ /* 0x000fe4000782c0ff */
[C---:B------:R-:W-:Y:S02]  /*8a600*/  PRMT R5, R72.reuse, 0x7772, RZ ;  /* 0x0000777248057816 */ /* 0x040fe400000000ff */
[----:B------:R-:W-:Y:S02]  /*8a610*/  PRMT R72, R72, 0x7773, RZ ;  /* 0x0000777348487816 */ /* 0x000fe400000000ff */
[----:B------:R-:W-:-:S02]  /*8a620*/  PRMT R2, R73, 0x7772, RZ ;  /* 0x0000777249027816 */ /* 0x000fc400000000ff */
[----:B------:R-:W-:Y:S01]  /*8a630*/  PRMT R73, R73, 0x7773, RZ ;  /* 0x0000777349497816 */ /* 0x000fe200000000ff */
[----:B------:R-:W-:Y:S01]  /*8a640*/  @P6 STG.E.U8 desc[UR6][R168.64], R5 ;  /* 0x00000005a8006986 */ /* 0x000fe2000c101106 */
[C---:B0-----:R-:W-:Y:S02]  /*8a650*/  PRMT R3, R74.reuse, 0x7772, RZ ;  /* 0x000077724a037816 */ /* 0x041fe400000000ff */
[----:B------:R-:W-:Y:S01]  /*8a660*/  PRMT R74, R74, 0x7773, RZ ;  /* 0x000077734a4a7816 */ /* 0x000fe200000000ff */
[----:B------:R-:W-:Y:S01]  /*8a670*/  @P0 STG.E.U8 desc[UR6][R170.64], R72 ;  /* 0x00000048aa000986 */ /* 0x000fe2000c101106 */
[----:B-1----:R-:W-:-:S03]  /*8a680*/  PRMT R4, R75, 0x7772, RZ ;  /* 0x000077724b047816 */ /* 0x002fc600000000ff */
[----:B------:R0:W-:Y:S04]  /*8a690*/  @P2 STG.E.U8 desc[UR6][R172.64], R2 ;  /* 0x00000002ac002986 */ /* 0x0001e8000c101106 */
[----:B---3--:R1:W-:Y:S04]  /*8a6a0*/  @P3 STG.E.U8 desc[UR6][R174.64], R73 ;  /* 0x00000049ae003986 */ /* 0x0083e8000c101106 */
[----:B----4-:R3:W-:Y:S04]  /*8a6b0*/  @P5 STG.E.U8 desc[UR6][R176.64], R3 ;  /* 0x00000003b0005986 */ /* 0x0107e8000c101106 */
[----:B0-----:R-:W4:Y:S04]  /*8a6c0*/  LDL.LU.64 R172, [R1+0xc8] ;  /* 0x0000c80001ac7983 */ /* 0x001f280000300a00 */
[----:B-1----:R-:W4:Y:S04]  /*8a6d0*/  LDL.LU.64 R174, [R1+0xc0] ;  /* 0x0000c00001ae7983 */ /* 0x002f280000300a00 */
[----:B---3--:R-:W3:Y:S04]  /*8a6e0*/  LDL.LU.64 R176, [R1+0xb0] ;  /* 0x0000b00001b07983 */ /* 0x008ee80000300a00 */
[----:B--2---:R0:W-:Y:S04]  /*8a6f0*/  @P4 STG.E.U8 desc[UR6][R178.64], R74 ;  /* 0x0000004ab2004986 */ /* 0x0041e8000c101106 */
[----:B------:R1:W-:Y:S04]  /*8a700*/  @P1 STG.E.U8 desc[UR6][R68.64], R4 ;  /* 0x0000000444001986 */ /* 0x0003e8000c101106 */
[----:B0-----:R-:W2:Y:S04]  /*8a710*/  LDL.LU.64 R178, [R1+0xa8] ;  /* 0x0000a80001b27983 */ /* 0x001ea80000300a00 */
[----:B-1----:R-:W3:Y:S01]  /*8a720*/  LDL.LU.64 R68, [R1+0x1d90] ;  /* 0x001d900001447983 */ /* 0x002ee20000300a00 */
[----:B------:R-:W-:-:S02]  /*8a730*/  LOP3.LUT P6, RZ, R251, 0x8000, RZ, 0xc0, !PT ;  /* 0x00008000fbff7812 */ /* 0x000fc400078cc0ff */
[C---:B------:R-:W-:Y:S01]  /*8a740*/  LOP3.LUT P0, RZ, R251.reuse, 0x4000, RZ, 0xc0, !PT ;  /* 0x00004000fbff7812 */ /* 0x040fe2000780c0ff */
[----:B------:R-:W2:Y:S01]  /*8a750*/  LDL.LU.64 R160, [R1+0xa0] ;  /* 0x0000a00001a07983 */ /* 0x000ea20000300a00 */
[----:B------:R-:W-:Y:S02]  /*8a760*/  LOP3.LUT P2, RZ, R251, 0x2000, RZ, 0xc0, !PT ;  /* 0x00002000fbff7812 */ /* 0x000fe4000784c0ff */
[----:B------:R-:W-:Y:S01]  /*8a770*/  PRMT R75, R75, 0x7773, RZ ;  /* 0x000077734b4b7816 */ /* 0x000fe200000000ff */
[----:B------:R-:W2:Y:S04]  /*8a780*/  LDL.LU.64 R162, [R1+0x98] ;  /* 0x0000980001a27983 */ /* 0x000ea80000300a00 */
[----:B------:R-:W2:Y:S04]  /*8a790*/  LDL.LU.64 R170, [R1+0x90] ;  /* 0x0000900001aa7983 */ /* 0x000ea80000300a00 */
[----:B------:R-:W2:Y:S04]  /*8a7a0*/  LDL.LU.64 R164, [R1+0x88] ;  /* 0x0000880001a47983 */ /* 0x000ea80000300a00 */
[----:B----4-:R0:W-:Y:S04]  /*8a7b0*/  @P6 STG.E.U8 desc[UR6][R172.64], R75 ;  /* 0x0000004bac006986 */ /* 0x0101e8000c101106 */
[----:B0-----:R-:W4:Y:S04]  /*8a7c0*/  LDL.LU.64 R172, [R1+0x80] ;  /* 0x0000800001ac7983 */ /* 0x001f280000300a00 */
[----:B------:R-:W4:Y:S01]  /*8a7d0*/  LDL.LU.64 R166, [R1+0x78] ;  /* 0x0000780001a67983 */ /* 0x000f220000300a00 */
[----:B------:R-:W-:-:S04]  /*8a7e0*/  LOP3.LUT P5, RZ, R251, 0x100, RZ, 0xc0, !PT ;  /* 0x00000100fbff7812 */ /* 0x000fc800078ac0ff */
[----:B------:R-:W-:Y:S02]  /*8a7f0*/  P2R R73, PR, RZ, 0x20 ;  /* 0x00000020ff497803 */ /* 0x000fe40000000000 */
[----:B------:R-:W-:-:S04]  /*8a800*/  LOP3.LUT P5, RZ, R251, 0x200, RZ, 0xc0, !PT ;  /* 0x00000200fbff7812 */ /* 0x000fc800078ac0ff */
[----:B------:R-:W-:Y:S02]  /*8a810*/  P2R R72, PR, RZ, 0x20 ;  /* 0x00000020ff487803 */ /* 0x000fe40000000000 */
[C---:B------:R-:W-:Y:S02]  /*8a820*/  LOP3.LUT P5, RZ, R251.reuse, 0x400, RZ, 0xc0, !PT ;  /* 0x00000400fbff7812 */ /* 0x040fe400078ac0ff */
[C---:B------:R-:W-:Y:S02]  /*8a830*/  LOP3.LUT P3, RZ, R251.reuse, 0x1000, RZ, 0xc0, !PT ;  /* 0x00001000fbff7812 */ /* 0x040fe4000786c0ff */
[----:B------:R-:W-:Y:S02]  /*8a840*/  P2R R9, PR, RZ, 0x20 ;  /* 0x00000020ff097803 */ /* 0x000fe40000000000 */
[----:B------:R-:W-:Y:S02]  /*8a850*/  LOP3.LUT P5, RZ, R251, 0x800, RZ, 0xc0, !PT ;  /* 0x00000800fbff7812 */ /* 0x000fe400078ac0ff */
[----:B---3--:R-:W-:-:S02]  /*8a860*/  PRMT R2, R68, 0x7770, RZ ;  /* 0x0000777044027816 */ /* 0x008fc400000000ff */
[----:B------:R-:W-:-:S03]  /*8a870*/  PRMT R5, R68, 0x7771, RZ ;  /* 0x0000777144057816 */ /* 0x000fc600000000ff */
[----:B------:R-:W-:Y:S04]  /*8a880*/  @P0 STG.E.U8 desc[UR6][R174.64], R2 ;  /* 0x00000002ae000986 */ /* 0x000fe8000c101106 */
[----:B------:R0:W-:Y:S04]  /*8a890*/  @P2 STG.E.U8 desc[UR6][R70.64], R5 ;  /* 0x0000000546002986 */ /* 0x0001e8000c101106 */
[----:B0-----:R-:W3:Y:S04]  /*8a8a0*/  LDL.LU.64 R70, [R1+0x1d88] ;  /* 0x001d880001467983 */ /* 0x001ee80000300a00 */
[----:B------:R-:W4:Y:S01]  /*8a8b0*/  LDL.LU.64 R168, [R1+0x70] ;  /* 0x0000700001a87983 */ /* 0x000f220000300a00 */
[----:B------:R-:W-:-:S02]  /*8a8c0*/  PRMT R3, R69, 0x7770, RZ ;  /* 0x0000777045037816 */ /* 0x000fc400000000ff */
[----:B------:R-:W-:Y:S01]  /*8a8d0*/  PRMT R6, R69, 0x7771, RZ ;  /* 0x0000777145067816 */ /* 0x000fe200000000ff */
[----:B------:R-:W4:Y:S04]  /*8a8e0*/  LDL.LU.64 R174, [R1+0x68] ;  /* 0x0000680001ae7983 */ /* 0x000f280000300a00 */
[----:B------:R0:W-:Y:S04]  /*8a8f0*/  @P3 STG.E.U8 desc[UR6][R176.64], R3 ;  /* 0x00000003b0003986 */ /* 0x0001e8000c101106 */
[----:B--2---:R1:W-:Y:S04]  /*8a900*/  @P5 STG.E.U8 desc[UR6][R178.64], R6 ;  /* 0x00000006b2005986 */ /* 0x0043e8000c101106 */
[----:B0-----:R-:W2:Y:S04]  /*8a910*/  LDL.LU.64 R176, [R1+0x60] ;  /* 0x0000600001b07983 */ /* 0x001ea80000300a00 */
[----:B-1----:R-:W2:Y:S01]  /*8a920*/  LDL.LU.64 R178, [R1+0x58] ;  /* 0x0000580001b27983 */ /* 0x002ea20000300a00 */
[----:B------:R-:W-:-:S02]  /*8a930*/  ISETP.NE.AND P5, PT, R9, RZ, PT ;  /* 0x000000ff0900720c */ /* 0x000fc40003fa5270 */
        /* <DEDUP_REMOVED lines=8> */
[----:B------:R-:W-:-:S02]  /*8a9c0*/  PRMT R3, R68, 0x7772, RZ ;  /* 0x0000777244037816 */ /* 0x000fc400000000ff */
[----:B------:R-:W-:Y:S02]  /*8a9d0*/  PRMT R68, R68, 0x7773, RZ ;  /* 0x0000777344447816 */ /* 0x000fe400000000ff */
[C---:B------:R-:W-:Y:S02]  /*8a9e0*/  LOP3.LUT P6, RZ, R251.reuse, 0x4, RZ, 0xc0, !PT ;  /* 0x00000004fbff7812 */ /* 0x040fe400078cc0ff */
[C---:B------:R-:W-:Y:S02]  /*8a9f0*/  LOP3.LUT P0, RZ, R251.reuse, 0x2, RZ, 0xc0, !PT ;  /* 0x00000002fbff7812 */ /* 0x040fe4000780c0ff */
[----:B------:R-:W-:Y:S02]  /*8aa00*/  LOP3.LUT P2, RZ, R251, 0x1, RZ, 0xc0, !PT ;  /* 0x00000001fbff7812 */ /* 0x000fe4000784c0ff */
[----:B---3--:R-:W-:-:S05]  /*8aa10*/  PRMT R4, R70, 0x7770, RZ ;  /* 0x0000777046047816 */ /* 0x008fca00000000ff */
[----:B------:R0:W-:Y:S01]  /*8aa20*/  @P5 STG.E.U8 desc[UR6][R160.64], R4 ;  /* 0x00000004a0005986 */ /* 0x0001e2000c101106 */
[----:B------:R-:W-:Y:S02]  /*8aa30*/  ISETP.NE.AND P5, PT, R72, RZ, PT ;  /* 0x000000ff4800720c */ /* 0x000fe40003fa5270 */
[----:B------:R-:W-:Y:S02]  /*8aa40*/  PRMT R9, R70, 0x7771, RZ ;  /* 0x0000777146097816 */ /* 0x000fe400000000ff */
[----:B------:R-:W-:-:S09]  /*8aa50*/  PRMT R2, R71, 0x7770, RZ ;  /* 0x0000777047027816 */ /* 0x000fd200000000ff */
[----:B------:R-:W-:Y:S01]  /*8aa60*/  @P5 STG.E.U8 desc[UR6][R162.64], R9 ;  /* 0x00000009a2005986 */ /* 0x000fe2000c101106 */
[----:B------:R-:W-:Y:S02]  /*8aa70*/  ISETP.NE.AND P5, PT, R73, RZ, PT ;  /* 0x000000ff4900720c */ /* 0x000fe40003fa5270 */
[----:B------:R-:W-:-:S11]  /*8aa80*/  PRMT R5, R71, 0x7771, RZ ;  /* 0x0000777147057816 */ /* 0x000fd600000000ff */
[----:B------:R1:W-:Y:S04]  /*8aa90*/  @P5 STG.E.U8 desc[UR6][R170.64], R2 ;  /* 0x00000002aa005986 */ /* 0x0003e8000c101106 */
[----:B------:R-:W-:Y:S04]  /*8aaa0*/  @P4 STG.E.U8 desc[UR6][R164.64], R5 ;  /* 0x00000005a4004986 */ /* 0x000fe8000c101106 */
[----:B----4-:R3:W-:Y:S01]  /*8aab0*/  @P1 STG.E.U8 desc[UR6][R172.64], R3 ;  /* 0x00000003ac001986 */ /* 0x0107e2000c101106 */
[----:B------:R-:W-:Y:S02]  /*8aac0*/  ISETP.NE.AND P1, PT, R74, RZ, PT ;  /* 0x000000ff4a00720c */ /* 0x000fe40003f25270 */
[----:B0-----:R-:W-:Y:S01]  /*8aad0*/  PRMT R4, R69, 0x7772, RZ ;  /* 0x0000777245047816 */ /* 0x001fe200000000ff */
[----:B-1----:R-:W4:Y:S10]  /*8aae0*/  LDL.LU.64 R170, [R1+0x48] ;  /* 0x0000480001aa7983 */ /* 0x002f340000300a00 */
[----:B------:R-:W-:Y:S01]  /*8aaf0*/  @P1 STG.E.U8 desc[UR6][R166.64], R68 ;  /* 0x00000044a6001986 */ /* 0x000fe2000c101106 */
[----:B------:R-:W-:-:S02]  /*8ab00*/  ISETP.NE.AND P1, PT, R76, RZ, PT ;  /* 0x000000ff4c00720c */ /* 0x000fc40003f25270 */
[----:B------:R-:W-:Y:S01]  /*8ab10*/  PRMT R69, R69, 0x7773, RZ ;  /* 0x0000777345457816 */ /* 0x000fe200000000ff */
[----:B---3--:R-:W3:Y:S10]  /*8ab20*/  LDL.LU.64 R172, [R1+0x40] ;  /* 0x0000400001ac7983 */ /* 0x008ef40000300a00 */
[----:B------:R-:W-:Y:S01]  /*8ab30*/  @P1 STG.E.U8 desc[UR6][R168.64], R4 ;  /* 0x00000004a8001986 */ /* 0x000fe2000c101106 */
[----:B------:R-:W-:-:S02]  /*8ab40*/  ISETP.NE.AND P1, PT, R77, RZ, PT ;  /* 0x000000ff4d00720c */ /* 0x000fc40003f25270 */
[C---:B------:R-:W-:Y:S02]  /*8ab50*/  PRMT R2, R70.reuse, 0x7772, RZ ;  /* 0x0000777246027816 */ /* 0x040fe400000000ff */
[----:B------:R-:W-:Y:S02]  /*8ab60*/  PRMT R70, R70, 0x7773, RZ ;  /* 0x0000777346467816 */ /* 0x000fe400000000ff */
[----:B------:R-:W-:-:S07]  /*8ab70*/  PRMT R3, R71, 0x7772, RZ ;  /* 0x0000777247037816 */ /* 0x000fce00000000ff */
[----:B------:R0:W-:Y:S04]  /*8ab80*/  @P1 STG.E.U8 desc[UR6][R174.64], R69 ;  /* 0x00000045ae001986 */ /* 0x0001e8000c101106 */
[----:B--2---:R1:W-:Y:S04]  /*8ab90*/  @P6 STG.E.U8 desc[UR6][R176.64], R2 ;  /* 0x00000002b0006986 */ /* 0x0043e8000c101106 */
[----:B------:R2:W-:Y:S04]  /*8aba0*/  @P0 STG.E.U8 desc[UR6][R178.64], R70 ;  /* 0x00000046b2000986 */ /* 0x0005e8000c101106 */
[----:B0-----:R-:W3:Y:S04]  /*8abb0*/  LDL.LU.64 R174, [R1+0x30] ;  /* 0x0000300001ae7983 */ /* 0x001ee80000300a00 */
[----:B-1----:R-:W3:Y:S04]  /*8abc0*/  LDL.LU.64 R176, [R1+0x28] ;  /* 0x0000280001b07983 */ /* 0x002ee80000300a00 */
[----:B--2---:R-:W2:Y:S04]  /*8abd0*/  LDL.LU.64 R178, [R1+0x20] ;  /* 0x0000200001b27983 */ /* 0x004ea80000300a00 */
[----:B------:R0:W-:Y:S04]  /*8abe0*/  @P2 STG.E.U8 desc[UR6][R64.64], R3 ;  /* 0x0000000340002986 */ /* 0x0001e8000c101106 */
[----:B0-----:R-:W3:Y:S01]  /*8abf0*/  LDL.LU.64 R64, [R1+0x1d80] ;  /* 0x001d800001407983 */ /* 0x001ee20000300a00 */
[----:B------:R-:W-:-:S02]  /*8ac00*/  LOP3.LUT P3, RZ, R252, 0x80000000, RZ, 0xc0, !PT ;  /* 0x80000000fcff7812 */ /* 0x000fc4000786c0ff */
[C---:B------:R-:W-:Y:S02]  /*8ac10*/  LOP3.LUT P5, RZ, R252.reuse, 0x40000000, RZ, 0xc0, !PT ;  /* 0x40000000fcff7812 */ /* 0x040fe400078ac0ff */
[----:B------:R-:W-:Y:S02]  /*8ac20*/  LOP3.LUT P4, RZ, R252, 0x20000000, RZ, 0xc0, !PT ;  /* 0x20000000fcff7812 */ /* 0x000fe4000788c0ff */
[----:B------:R-:W-:-:S07]  /*8ac30*/  PRMT R71, R71, 0x7773, RZ ;  /* 0x0000777347477816 */ /* 0x000fce00000000ff */
[----:B----4-:R-:W-:Y:S01]  /*8ac40*/  @P3 STG.E.U8 desc[UR6][R170.64], R71 ;  /* 0x00000047aa003986 */ /* 0x010fe2000c101106 */
[C---:B---3--:R-:W-:Y:S02]  /*8ac50*/  PRMT R4, R64.reuse, 0x7770, RZ ;  /* 0x0000777040047816 */ /* 0x048fe400000000ff */
[----:B------:R-:W-:-:S03]  /*8ac60*/  PRMT R5, R64, 0x7771, RZ ;  /* 0x0000777140057816 */ /* 0x000fc600000000ff */
[----:B------:R-:W-:Y:S04]  /*8ac70*/  @P5 STG.E.U8 desc[UR6][R172.64], R4 ;  /* 0x00000004ac005986 */ /* 0x000fe8000c101106 */
[----:B------:R0:W-:Y:S04]  /*8ac80*/  @P4 STG.E.U8 desc[UR6][R66.64], R5 ;  /* 0x0000000542004986 */ /* 0x0001e8000c101106 */
[----:B0-----:R-:W3:Y:S01]  /*8ac90*/  LDL.LU.64 R66, [R1+0x1d78] ;  /* 0x001d780001427983 */ /* 0x001ee20000300a00 */
[----:B------:R-:W-:-:S04]  /*8aca0*/  LOP3.LUT P3, RZ, R252, 0x200000, RZ, 0xc0, !PT ;  /* 0x00200000fcff7812 */ /* 0x000fc8000786c0ff */
[----:B------:R-:W-:Y:S02]  /*8acb0*/  P2R R70, PR, RZ, 0x8 ;  /* 0x00000008ff467803 */ /* 0x000fe40000000000 */
[C---:B------:R-:W-:Y:S02]  /*8acc0*/  LOP3.LUT P3, RZ, R252.reuse, 0x400000, RZ, 0xc0, !PT ;  /* 0x00400000fcff7812 */ /* 0x040fe4000786c0ff */
[C---:B------:R-:W-:Y:S02]  /*8acd0*/  LOP3.LUT P1, RZ, R252.reuse, 0x10000000, RZ, 0xc0, !PT ;  /* 0x10000000fcff7812 */ /* 0x040fe4000782c0ff */
[----:B------:R-:W-:Y:S02]  /*8ace0*/  P2R R69, PR, RZ, 0x8 ;  /* 0x00000008ff457803 */ /* 0x000fe40000000000 */
[C---:B------:R-:W-:Y:S02]  /*8acf0*/  LOP3.LUT P3, RZ, R252.reuse, 0x800000, RZ, 0xc0, !PT ;  /* 0x00800000fcff7812 */ /* 0x040fe4000786c0ff */
[----:B------:R-:W-:-:S02]  /*8ad00*/  LOP3.LUT P6, RZ, R252, 0x8000000, RZ, 0xc0, !PT ;  /* 0x08000000fcff7812 */ /* 0x000fc400078cc0ff */
[C---:B------:R-:W-:Y:S02]  /*8ad10*/  LOP3.LUT P0, RZ, R252.reuse, 0x4000000, RZ, 0xc0, !PT ;  /* 0x04000000fcff7812 */ /* 0x040fe4000780c0ff */
[C---:B------:R-:W-:Y:S02]  /*8ad20*/  LOP3.LUT P2, RZ, R252.reuse, 0x2000000, RZ, 0xc0, !PT ;  /* 0x02000000fcff7812 */ /* 0x040fe4000784c0ff */
[----:B------:R-:W-:Y:S02]  /*8ad30*/  P2R R68, PR, RZ, 0x8 ;  /* 0x00000008ff447803 */ /* 0x000fe40000000000 */
[----:B------:R-:W-:Y:S02]  /*8ad40*/  LOP3.LUT P3, RZ, R252, 0x1000000, RZ, 0xc0, !PT ;  /* 0x01000000fcff7812 */ /* 0x000fe4000786c0ff */
[C---:B------:R-:W-:Y:S02]  /*8ad50*/  PRMT R2, R65.reuse, 0x7770, RZ ;  /* 0x0000777041027816 */ /* 0x040fe400000000ff */
[----:B------:R-:W-:-:S03]  /*8ad60*/  PRMT R6, R65, 0x7771, RZ ;  /* 0x0000777141067816 */ /* 0x000fc600000000ff */
[----:B------:R0:W-:Y:S04]  /*8ad70*/  @P1 STG.E.U8 desc[UR6][R174.64], R2 ;  /* 0x00000002ae001986 */ /* 0x0001e8000c101106 */
[----:B------:R-:W-:Y:S01]  /*8ad80*/  @P6 STG.E.U8 desc[UR6][R176.64], R6 ;  /* 0x00000006b0006986 */ /* 0x000fe2000c101106 */
[----:B0-----:R-:W-:Y:S02]  /*8ad90*/  PRMT R2, R64, 0x7772, RZ ;  /* 0x0000777240027816 */ /* 0x001fe400000000ff */
[----:B------:R-:W-:Y:S02]  /*8ada0*/  LOP3.LUT P4, RZ, R252, 0x10000, RZ, 0xc0, !PT ;  /* 0x00010000fcff7812 */ /* 0x000fe4000788c0ff */
[C---:B---3--:R-:W-:Y:S02]  /*8adb0*/  PRMT R3, R66.reuse, 0x7770, RZ ;  /* 0x0000777042037816 */ /* 0x048fe400000000ff */
[----:B------:R-:W-:-:S02]  /*8adc0*/  PRMT R9, R66, 0x7771, RZ ;  /* 0x0000777142097816 */ /* 0x000fc400000000ff */
[----:B------:R-:W-:Y:S01]  /*8add0*/  PRMT R4, R67, 0x7770, RZ ;  /* 0x0000777043047816 */ /* 0x000fe200000000ff */
[----:B--2---:R-:W-:Y:S04]  /*8ade0*/  @P0 STG.E.U8 desc[UR6][R178.64], R3 ;  /* 0x00000003b2000986 */ /* 0x004fe8000c101106 */
[----:B------:R0:W-:Y:S04]  /*8adf0*/  @P2 STG.E.U8 desc[UR6][R56.64], R9 ;  /* 0x0000000938002986 */ /* 0x0001e8000c101106 */
[----:B------:R1:W-:Y:S01]  /*8ae00*/  @P3 STG.E.U8 desc[UR6][R58.64], R4 ;  /* 0x000000043a003986 */ /* 0x0003e2000c101106 */
[----:B------:R-:W-:-:S02]  /*8ae10*/  ISETP.NE.AND P3, PT, R68, RZ, PT ;  /* 0x000000ff4400720c */ /* 0x000fc40003f65270 */
[----:B------:R-:W-:Y:S01]  /*8ae20*/  PRMT R5, R67, 0x7771, RZ ;  /* 0x0000777143057816 */ /* 0x000fe200000000ff */
[----:B0-----:R-:W2:Y:S04]  /*8ae30*/  LDL.LU.64 R56, [R1+0x1d70] ;  /* 0x001d700001387983 */ /* 0x001ea80000300a00 */
[----:B-1----:R-:W3:Y:S06]  /*8ae40*/  LDL.LU.64 R58, [R1+0x1d68] ;  /* 0x001d6800013a7983 */ /* 0x002eec0000300a00 */
[----:B------:R0:W-:Y:S04]  /*8ae50*/  @P3 STG.E.U8 desc[UR6][R60.64], R5 ;  /* 0x000000053c003986 */ /* 0x0001e8000c101106 */
[----:B0-----:R-:W4:Y:S01]  /*8ae60*/  LDL.LU.64 R60, [R1+0x1d60] ;  /* 0x001d6000013c7983 */ /* 0x001f220000300a00 */
[----:B------:R-:W-:-:S13]  /*8ae70*/  ISETP.NE.AND P3, PT, R69, RZ, PT ;  /* 0x000000ff4500720c */ /* 0x000fda0003f65270 */
[----:B------:R0:W-:Y:S04]  /*8ae80*/  @P3 STG.E.U8 desc[UR6][R62.64], R2 ;  /* 0x000000023e003986 */ /* 0x0001e8000c101106 */
[----:B0-----:R-:W2:Y:S01]  /*8ae90*/  LDL.LU.64 R62, [R1+0x1d58] ;  /* 0x001d5800013e7983 */ /* 0x001ea20000300a00 */
[----:B------:R-:W-:Y:S02]  /*8aea0*/  P2R R73, PR, RZ, 0x10 ;  /* 0x00000010ff497803 */ /* 0x000fe40000000000 */
[----:B------:R-:W-:-:S04]  /*8aeb0*/  LOP3.LUT P4, RZ, R252, 0x20000, RZ, 0xc0, !PT ;  /* 0x00020000fcff7812 */ /* 0x000fc8000788c0ff */
[----:B------:R-:W-:Y:S02]  /*8aec0*/  P2R R72, PR, RZ, 0x10 ;  /* 0x00000010ff487803 */ /* 0x000fe40000000000 */
[----:B------:R-:W-:Y:S02]  /*8aed0*/  LOP3.LUT P4, RZ, R252, 0x40000, RZ, 0xc0, !PT ;  /* 0x00040000fcff7812 */ /* 0x000fe4000788c0ff */
[----:B------:R-:W-:Y:S02]  /*8aee0*/  ISETP.NE.AND P3, PT, R70, RZ, PT ;  /* 0x000000ff4600720c */ /* 0x000fe40003f65270 */
[C---:B------:R-:W-:Y:S02]  /*8aef0*/  LOP3.LUT P5, RZ, R252.reuse, 0x100000, RZ, 0xc0, !PT ;  /* 0x00100000fcff7812 */ /* 0x040fe400078ac0ff */
[----:B------:R-:W-:Y:S02]  /*8af00*/  P2R R71, PR, RZ, 0x10 ;  /* 0x00000010ff477803 */ /* 0x000fe40000000000 */
[----:B------:R-:W-:-:S02]  /*8af10*/  LOP3.LUT P4, RZ, R252, 0x80000, RZ, 0xc0, !PT ;  /* 0x00080000fcff7812 */ /* 0x000fc4000788c0ff */
[----:B------:R-:W-:Y:S02]  /*8af20*/  PRMT R69, R64, 0x7773, RZ ;  /* 0x0000777340457816 */ /* 0x000fe400000000ff */
[C---:B------:R-:W-:Y:S02]  /*8af30*/  PRMT R3, R65.reuse, 0x7772, RZ ;  /* 0x0000777241037816 */ /* 0x040fe400000000ff */
[----:B------:R-:W-:Y:S01]  /*8af40*/  PRMT R65, R65, 0x7773, RZ ;  /* 0x0000777341417816 */ /* 0x000fe200000000ff */
[----:B------:R-:W-:Y:S04]  /*8af50*/  @P3 STG.E.U8 desc[UR6][R12.64], R69 ;  /* 0x000000450c003986 */ /* 0x000fe8000c101106 */
[----:B------:R-:W-:Y:S04]  /*8af60*/  @P5 STG.E.U8 desc[UR6][R14.64], R3 ;  /* 0x000000030e005986 */ /* 0x000fe8000c101106 */
[----:B------:R-:W-:Y:S01]  /*8af70*/  @P4 STG.E.U8 desc[UR6][R16.64], R65 ;  /* 0x0000004110004986 */ /* 0x000fe2000c101106 */
[----:B------:R-:W-:-:S02]  /*8af80*/  ISETP.NE.AND P4, PT, R71, RZ, PT ;  /* 0x000000ff4700720c */ /* 0x000fc40003f85270 */
[C---:B------:R-:W-:Y:S02]  /*8af90*/  PRMT R9, R66.reuse, 0x7772, RZ ;  /* 0x0000777242097816 */ /* 0x040fe400000000ff */
        /* <DEDUP_REMOVED lines=9> */
[C---:B------:R-:W-:Y:S02]  /*8b030*/  PRMT R71, R67.reuse, 0x7772, RZ ;  /* 0x0000777243477816 */ /* 0x040fe400000000ff */
[----:B------:R-:W-:-:S09]  /*8b040*/  PRMT R67, R67, 0x7773, RZ ;  /* 0x0000777343437816 */ /* 0x000fd200000000ff */
[----:B------:R-:W-:Y:S04]  /*8b050*/  @P4 STG.E.U8 desc[UR6][R22.64], R71 ;  /* 0x0000004716004986 */ /* 0x000fe8000c101106 */
[----:B------:R-:W-:Y:S01]  /*8b060*/  @P1 STG.E.U8 desc[UR6][R24.64], R67 ;  /* 0x0000004318001986 */ /* 0x000fe2000c101106 */
[C---:B------:R-:W-:Y:S02]  /*8b070*/  LOP3.LUT P3, RZ, R252.reuse, 0x800, RZ, 0xc0, !PT ;  /* 0x00000800fcff7812 */ /* 0x040fe4000786c0ff */
[C---:B------:R-:W-:Y:S02]  /*8b080*/  LOP3.LUT P5, RZ, R252.reuse, 0x400, RZ, 0xc0, !PT ;  /* 0x00000400fcff7812 */ /* 0x040fe400078ac0ff */
[----:B------:R-:W-:Y:S02]  /*8b090*/  LOP3.LUT P1, RZ, R252, 0x200, RZ, 0xc0, !PT ;  /* 0x00000200fcff7812 */ /* 0x000fe4000782c0ff */
[----:B------:R-:W-:-:S04]  /*8b0a0*/  LOP3.LUT P4, RZ, R7, 0x20000000, RZ, 0xc0, !PT ;  /* 0x2000000007ff7812 */ /* 0x000fc8000788c0ff */
[----:B0-----:R-:W-:Y:S02]  /*8b0b0*/  P2R R18, PR, RZ, 0x10 ;  /* 0x00000010ff127803 */ /* 0x001fe40000000000 */
[----:B------:R-:W-:-:S04]  /*8b0c0*/  LOP3.LUT P4, RZ, R7, 0x40000000, RZ, 0xc0, !PT ;  /* 0x4000000007ff7812 */ /* 0x000fc8000788c0ff */
[----:B------:R-:W-:Y:S02]  /*8b0d0*/  P2R R16, PR, RZ, 0x10 ;  /* 0x00000010ff107803 */ /* 0x000fe40000000000 */
[----:B------:R-:W-:-:S04]  /*8b0e0*/  LOP3.LUT P4, RZ, R7, 0x80000000, RZ, 0xc0, !PT ;  /* 0x8000000007ff7812 */ /* 0x000fc8000788c0ff */
[----:B------:R-:W-:Y:S02]  /*8b0f0*/  P2R R14, PR, RZ, 0x10 ;  /* 0x00000010ff0e7803 */ /* 0x000fe40000000000 */
[----:B------:R-:W-:-:S04]  /*8b100*/  LOP3.LUT P4, RZ, R252, 0x1, RZ, 0xc0, !PT ;  /* 0x00000001fcff7812 */ /* 0x000fc8000788c0ff */
[----:B------:R-:W-:Y:S02]  /*8b110*/  P2R R12, PR, RZ, 0x10 ;  /* 0x00000010ff0c7803 */ /* 0x000fe40000000000 */
[----:B------:R-:W-:Y:S02]  /*8b120*/  LOP3.LUT P4, RZ, R252, 0x2, RZ, 0xc0, !PT ;  /* 0x00000002fcff7812 */ /* 0x000fe4000788c0ff */
[C---:B----4-:R-:W-:Y:S02]  /*8b130*/  PRMT R3, R60.reuse, 0x7770, RZ ;  /* 0x000077703c037816 */ /* 0x050fe400000000ff */
[----:B------:R-:W-:Y:S02]  /*8b140*/  PRMT R13, R60, 0x7771, RZ ;  /* 0x000077713c0d7816 */ /* 0x000fe400000000ff */
[----:B------:R-:W-:Y:S01]  /*8b150*/  PRMT R9, R61, 0x7770, RZ ;  /* 0x000077703d097816 */ /* 0x000fe200000000ff */
[----:B------:R0:W-:Y:S04]  /*8b160*/  @P6 STG.E.U8 desc[UR6][R26.64], R3 ;  /* 0x000000031a006986 */ /* 0x0001e8000c101106 */
[----:B------:R4:W-:Y:S04]  /*8b170*/  @P0 STG.E.U8 desc[UR6][R28.64], R13 ;  /* 0x0000000d1c000986 */ /* 0x0009e8000c101106 */
[----:B------:R3:W-:Y:S01]  /*8b180*/  @P2 STG.E.U8 desc[UR6][R30.64], R9 ;  /* 0x000000091e002986 */ /* 0x0007e2000c101106 */
[----:B------:R-:W-:-:S04]  /*8b190*/  LOP3.LUT P2, RZ, R252, 0x8, RZ, 0xc0, !PT ;  /* 0x00000008fcff7812 */ /* 0x000fc8000784c0ff */
[----:B------:R-:W-:Y:S02]  /*8b1a0*/  P2R R6, PR, RZ, 0x4 ;  /* 0x00000004ff067803 */ /* 0x000fe40000000000 */
[----:B------:R-:W-:-:S04]  /*8b1b0*/  LOP3.LUT P2, RZ, R252, 0x10, RZ, 0xc0, !PT ;  /* 0x00000010fcff7812 */ /* 0x000fc8000784c0ff */
[----:B------:R-:W-:Y:S02]  /*8b1c0*/  P2R R4, PR, RZ, 0x4 ;  /* 0x00000004ff047803 */ /* 0x000fe40000000000 */
[C---:B------:R-:W-:Y:S02]  /*8b1d0*/  LOP3.LUT P2, RZ, R252.reuse, 0x20, RZ, 0xc0, !PT ;  /* 0x00000020fcff7812 */ /* 0x040fe4000784c0ff */
[C---:B------:R-:W-:Y:S02]  /*8b1e0*/  LOP3.LUT P6, RZ, R252.reuse, 0x100, RZ, 0xc0, !PT ;  /* 0x00000100fcff7812 */ /* 0x040fe400078cc0ff */
[C---:B------:R-:W-:Y:S02]  /*8b1f0*/  LOP3.LUT P0, RZ, R252.reuse, 0x80, RZ, 0xc0, !PT ;  /* 0x00000080fcff7812 */ /* 0x040fe4000780c0ff */
[----:B------:R-:W-:Y:S02]  /*8b200*/  P2R R2, PR, RZ, 0x4 ;  /* 0x00000004ff027803 */ /* 0x000fe40000000000 */
[----:B------:R-:W-:-:S02]  /*8b210*/  LOP3.LUT P2, RZ, R252, 0x40, RZ, 0xc0, !PT ;  /* 0x00000040fcff7812 */ /* 0x000fc4000784c0ff */
[----:B-1----:R-:W-:Y:S02]  /*8b220*/  PRMT R5, R61, 0x7771, RZ ;  /* 0x000077713d057816 */ /* 0x002fe400000000ff */
[C---:B--2---:R-:W-:Y:S02]  /*8b230*/  PRMT R15, R62.reuse, 0x7770, RZ ;  /* 0x000077703e0f7816 */ /* 0x044fe400000000ff */
[----:B------:R-:W-:Y:S02]  /*8b240*/  PRMT R17, R62, 0x7771, RZ ;  /* 0x000077713e117816 */ /* 0x000fe400000000ff */
[C---:B0-----:R-:W-:Y:S01]  /*8b250*/  PRMT R3, R63.reuse, 0x7770, RZ ;  /* 0x000077703f037816 */ /* 0x041fe200000000ff */
[----:B------:R0:W-:Y:S01]  /*8b260*/  @P3 STG.E.U8 desc[UR6][R32.64], R5 ;  /* 0x0000000520003986 */ /* 0x0001e2000c101106 */
[----:B----4-:R-:W-:Y:S02]  /*8b270*/  PRMT R13, R63, 0x7771, RZ ;  /* 0x000077713f0d7816 */ /* 0x010fe400000000ff */
[----:B---3--:R-:W-:Y:S01]  /*8b280*/  PRMT R9, R60, 0x7772, RZ ;  /* 0x000077723c097816 */ /* 0x008fe200000000ff */
[----:B------:R1:W-:Y:S04]  /*8b290*/  @P5 STG.E.U8 desc[UR6][R34.64], R15 ;  /* 0x0000000f22005986 */ /* 0x0003e8000c101106 */
[----:B------:R-:W-:Y:S04]  /*8b2a0*/  @P1 STG.E.U8 desc[UR6][R36.64], R17 ;  /* 0x0000001124001986 */ /* 0x000fe8000c101106 */
[----:B------:R2:W-:Y:S04]  /*8b2b0*/  @P6 STG.E.U8 desc[UR6][R38.64], R3 ;  /* 0x0000000326006986 */ /* 0x0005e8000c101106 */
[----:B------:R3:W-:Y:S04]  /*8b2c0*/  @P0 STG.E.U8 desc[UR6][R40.64], R13 ;  /* 0x0000000d28000986 */ /* 0x0007e8000c101106 */
[----:B------:R4:W-:Y:S01]  /*8b2d0*/  @P2 STG.E.U8 desc[UR6][R42.64], R9 ;  /* 0x000000092a002986 */ /* 0x0009e2000c101106 */
[----:B------:R-:W-:-:S02]  /*8b2e0*/  ISETP.NE.AND P2, PT, R2, RZ, PT ;  /* 0x000000ff0200720c */ /* 0x000fc40003f45270 */
[----:B0-----:R-:W-:Y:S02]  /*8b2f0*/  PRMT R5, R60, 0x7773, RZ ;  /* 0x000077733c057816 */ /* 0x001fe400000000ff */
[----:B-1----:R-:W-:-:S09]  /*8b300*/  PRMT R15, R61, 0x7772, RZ ;  /* 0x000077723d0f7816 */ /* 0x002fd200000000ff */
[----:B------:R0:W-:Y:S01]  /*8b310*/  @P2 STG.E.U8 desc[UR6][R44.64], R5 ;  /* 0x000000052c002986 */ /* 0x0001e2000c101106 */
[----:B------:R-:W-:Y:S02]  /*8b320*/  ISETP.NE.AND P2, PT, R4, RZ, PT ;  /* 0x000000ff0400720c */ /* 0x000fe40003f45270 */
[----:B------:R-:W-:Y:S02]  /*8b330*/  LOP3.LUT P3, RZ, R252, 0x4, RZ, 0xc0, !PT ;  /* 0x00000004fcff7812 */ /* 0x000fe4000786c0ff */
[----:B------:R-:W-:-:S09]  /*8b340*/  PRMT R61, R61, 0x7773, RZ ;  /* 0x000077733d3d7816 */ /* 0x000fd200000000ff */
[----:B------:R1:W-:Y:S01]  /*8b350*/  @P2 STG.E.U8 desc[UR6][R46.64], R15 ;  /* 0x0000000f2e002986 */ /* 0x0003e2000c101106 */
[----:B------:R-:W-:Y:S02]  /*8b360*/  ISETP.NE.AND P2, PT, R6, RZ, PT ;  /* 0x000000ff0600720c */ /* 0x000fe40003f45270 */
[C---:B--2---:R-:W-:Y:S02]  /*8b370*/  PRMT R3, R62.reuse, 0x7772, RZ ;  /* 0x000077723e037816 */ /* 0x044fe400000000ff */
[----:B---3--:R-:W-:-:S09]  /*8b380*/  PRMT R13, R62, 0x7773, RZ ;  /* 0x000077733e0d7816 */ /* 0x008fd200000000ff */
[----:B------:R-:W-:Y:S04]  /*8b390*/  @P2 STG.E.U8 desc[UR6][R48.64], R61 ;  /* 0x0000003d30002986 */ /* 0x000fe8000c101106 */
[----:B------:R2:W-:Y:S04]  /*8b3a0*/  @P3 STG.E.U8 desc[UR6][R50.64], R3 ;  /* 0x0000000332003986 */ /* 0x0005e8000c101106 */
[----:B------:R3:W-:Y:S01]  /*8b3b0*/  @P4 STG.E.U8 desc[UR6][R52.64], R13 ;  /* 0x0000000d34004986 */ /* 0x0007e2000c101106 */
[----:B------:R-:W-:Y:S02]  /*8b3c0*/  ISETP.NE.AND P4, PT, R12, RZ, PT ;  /* 0x000000ff0c00720c */ /* 0x000fe40003f85270 */
[----:B----4-:R-:W-:-:S02]  /*8b3d0*/  PRMT R9, R63, 0x7772, RZ ;  /* 0x000077723f097816 */ /* 0x010fc400000000ff */
[----:B------:R-:W-:-:S09]  /*8b3e0*/  PRMT R63, R63, 0x7773, RZ ;  /* 0x000077733f3f7816 */ /* 0x000fd200000000ff */
[----:B------:R4:W-:Y:S01]  /*8b3f0*/  @P4 STG.E.U8 desc[UR6][R54.64], R9 ;  /* 0x0000000936004986 */ /* 0x0009e2000c101106 */
[----:B------:R-:W-:Y:S02]  /*8b400*/  ISETP.NE.AND P4, PT, R14, RZ, PT ;  /* 0x000000ff0e00720c */ /* 0x000fe40003f85270 */
[----:B0-----:R-:W-:-:S11]  /*8b410*/  PRMT R5, R56, 0x7770, RZ ;  /* 0x0000777038057816 */ /* 0x001fd600000000ff */
[----:B------:R-:W-:Y:S01]  /*8b420*/  @P4 STG.E.U8 desc[UR6][R180.64], R63 ;  /* 0x0000003fb4004986 */ /* 0x000fe2000c101106 */
[----:B------:R-:W-:Y:S02]  /*8b430*/  ISETP.NE.AND P4, PT, R16, RZ, PT ;  /* 0x000000ff1000720c */ /* 0x000fe40003f85270 */
[----:B-1----:R-:W-:-:S11]  /*8b440*/  PRMT R15, R56, 0x7771, RZ ;  /* 0x00007771380f7816 */ /* 0x002fd600000000ff */
[----:B------:R0:W-:Y:S01]  /*8b450*/  @P4 STG.E.U8 desc[UR6][R182.64], R5 ;  /* 0x00000005b6004986 */ /* 0x0001e2000c101106 */
[----:B------:R-:W-:Y:S02]  /*8b460*/  ISETP.NE.AND P4, PT, R18, RZ, PT ;  /* 0x000000ff1200720c */ /* 0x000fe40003f85270 */
[C---:B------:R-:W-:Y:S02]  /*8b470*/  LOP3.LUT P1, RZ, R7.reuse, 0x10000000, RZ, 0xc0, !PT ;  /* 0x1000000007ff7812 */ /* 0x040fe4000782c0ff */
[C---:B------:R-:W-:Y:S02]  /*8b480*/  LOP3.LUT P5, RZ, R7.reuse, 0x8000000, RZ, 0xc0, !PT ;  /* 0x0800000007ff7812 */ /* 0x040fe400078ac0ff */
[----:B------:R-:W-:-:S07]  /*8b490*/  LOP3.LUT P6, RZ, R7, 0x4000000, RZ, 0xc0, !PT ;  /* 0x0400000007ff7812 */ /* 0x000fce00078cc0ff */
[----:B------:R1:W-:Y:S01]  /*8b4a0*/  @P4 STG.E.U8 desc[UR6][R184.64], R15 ;  /* 0x0000000fb8004986 */ /* 0x0003e2000c101106 */
[----:B------:R-:W-:Y:S02]  /*8b4b0*/  LOP3.LUT P4, RZ, R7, 0x20000, RZ, 0xc0, !PT ;  /* 0x0002000007ff7812 */ /* 0x000fe4000788c0ff */
[----:B--2---:R-:W-:Y:S02]  /*8b4c0*/  PRMT R3, R57, 0x7770, RZ ;  /* 0x0000777039037816 */ /* 0x004fe400000000ff */
[----:B------:R-:W-:Y:S02]  /*8b4d0*/  P2R R6, PR, RZ, 0x10 ;  /* 0x00000010ff067803 */ /* 0x000fe40000000000 */
[----:B------:R-:W-:Y:S02]  /*8b4e0*/  LOP3.LUT P4, RZ, R7, 0x40000, RZ, 0xc0, !PT ;  /* 0x0004000007ff7812 */ /* 0x000fe4000788c0ff */
[----:B---3--:R-:W-:Y:S02]  /*8b4f0*/  PRMT R13, R57, 0x7771, RZ ;  /* 0x00007771390d7816 */ /* 0x008fe400000000ff */
[----:B----4-:R-:W-:-:S02]  /*8b500*/  PRMT R9, R58, 0x7770, RZ ;  /* 0x000077703a097816 */ /* 0x010fc400000000ff */
[----:B------:R-:W-:Y:S01]  /*8b510*/  P2R R4, PR, RZ, 0x10 ;  /* 0x00000010ff047803 */ /* 0x000fe20000000000 */
[----:B------:R2:W-:Y:S01]  /*8b520*/  @P1 STG.E.U8 desc[UR6][R186.64], R3 ;  /* 0x00000003ba001986 */ /* 0x0005e2000c101106 */
[C---:B------:R-:W-:Y:S02]  /*8b530*/  LOP3.LUT P0, RZ, R7.reuse, 0x2000000, RZ, 0xc0, !PT ;  /* 0x0200000007ff7812 */ /* 0x040fe4000780c0ff */
[C---:B------:R-:W-:Y:S01]  /*8b540*/  LOP3.LUT P4, RZ, R7.reuse, 0x80000, RZ, 0xc0, !PT ;  /* 0x0008000007ff7812 */ /* 0x040fe2000788c0ff */
[----:B------:R3:W-:Y:S01]  /*8b550*/  @P5 STG.E.U8 desc[UR6][R188.64], R13 ;  /* 0x0000000dbc005986 */ /* 0x0007e2000c101106 */
[C---:B------:R-:W-:Y:S02]  /*8b560*/  LOP3.LUT P2, RZ, R7.reuse, 0x1000000, RZ, 0xc0, !PT ;  /* 0x0100000007ff7812 */ /* 0x040fe4000784c0ff */
[C---:B------:R-:W-:Y:S01]  /*8b570*/  LOP3.LUT P3, RZ, R7.reuse, 0x800000, RZ, 0xc0, !PT ;  /* 0x0080000007ff7812 */ /* 0x040fe2000786c0ff */
[----:B------:R4:W-:Y:S01]  /*8b580*/  @P6 STG.E.U8 desc[UR6][R190.64], R9 ;  /* 0x00000009be006986 */ /* 0x0009e2000c101106 */
[----:B------:R-:W-:-:S02]  /*8b590*/  LOP3.LUT P1, RZ, R7, 0x400000, RZ, 0xc0, !PT ;  /* 0x0040000007ff7812 */ /* 0x000fc4000782c0ff */
[C---:B------:R-:W-:Y:S02]  /*8b5a0*/  LOP3.LUT P6, RZ, R7.reuse, 0x200000, RZ, 0xc0, !PT ;  /* 0x0020000007ff7812 */ /* 0x040fe400078cc0ff */
[----:B------:R-:W-:Y:S02]  /*8b5b0*/  P2R R2, PR, RZ, 0x10 ;  /* 0x00000010ff027803 */ /* 0x000fe40000000000 */
[----:B------:R-:W-:Y:S02]  /*8b5c0*/  LOP3.LUT P4, RZ, R7, 0x100000, RZ, 0xc0, !PT ;  /* 0x0010000007ff7812 */ /* 0x000fe4000788c0ff */
[----:B------:R-:W-:Y:S02]  /*8b5d0*/  PRMT R17, R58, 0x7771, RZ ;  /* 0x000077713a117816 */ /* 0x000fe400000000ff */
[C---:B0-----:R-:W-:Y:S02]  /*8b5e0*/  PRMT R5, R59.reuse, 0x7770, RZ ;  /* 0x000077703b057816 */ /* 0x041fe400000000ff */
[----:B-1----:R-:W-:-:S02]  /*8b5f0*/  PRMT R15, R59, 0x7771, RZ ;  /* 0x000077713b0f7816 */ /* 0x002fc400000000ff */
[C---:B--2---:R-:W-:Y:S01]  /*8b600*/  PRMT R3, R56.reuse, 0x7772, RZ ;  /* 0x0000777238037816 */ /* 0x044fe200000000ff */
[----:B------:R0:W-:Y:S01]  /*8b610*/  @P0 STG.E.U8 desc[UR6][R192.64], R17 ;  /* 0x00000011c0000986 */ /* 0x0001e2000c101106 */
[----:B---3--:R-:W-:Y:S02]  /*8b620*/  PRMT R13, R56, 0x7773, RZ ;  /* 0x00007773380d7816 */ /* 0x008fe400000000ff */
[----:B----4-:R-:W-:Y:S01]  /*8b630*/  PRMT R9, R57, 0x7772, RZ ;  /* 0x0000777239097816 */ /* 0x010fe200000000ff */
[----:B------:R1:W-:Y:S04]  /*8b640*/  @P2 STG.E.U8 desc[UR6][R194.64], R5 ;  /* 0x00000005c2002986 */ /* 0x0003e8000c101106 */
[----:B------:R2:W-:Y:S04]  /*8b650*/  @P3 STG.E.U8 desc[UR6][R196.64], R15 ;  /* 0x0000000fc4003986 */ /* 0x0005e8000c101106 */
[----:B------:R3:W-:Y:S04]  /*8b660*/  @P1 STG.E.U8 desc[UR6][R198.64], R3 ;  /* 0x00000003c6001986 */ /* 0x0007e8000c101106 */
[----:B------:R-:W-:Y:S04]  /*8b670*/  @P6 STG.E.U8 desc[UR6][R200.64], R13 ;  /* 0x0000000dc8006986 */ /* 0x000fe8000c101106 */
[----:B------:R-:W-:Y:S01]  /*8b680*/  @P4 STG.E.U8 desc[UR6][R202.64], R9 ;  /* 0x00000009ca004986 */ /* 0x000fe2000c101106 */
[----:B------:R-:W-:-:S02]  /*8b690*/  ISETP.NE.AND P4, PT, R2, RZ, PT ;  /* 0x000000ff0200720c */ /* 0x000fc40003f85270 */
[----:B------:R-:W-:Y:S02]  /*8b6a0*/  LOP3.LUT P3, RZ, R7, 0x800, RZ, 0xc0, !PT ;  /* 0x0000080007ff7812 */ /* 0x000fe4000786c0ff */
[----:B------:R-:W-:Y:S02]  /*8b6b0*/  PRMT R57, R57, 0x7773, RZ ;  /* 0x0000777339397816 */ /* 0x000fe400000000ff */
[----:B------:R-:W-:Y:S02]  /*8b6c0*/  P2R R18, PR, RZ, 0x8 ;  /* 0x00000008ff127803 */ /* 0x000fe40000000000 */
[----:B------:R-:W-:-:S04]  /*8b6d0*/  LOP3.LUT P3, RZ, R7, 0x1000, RZ, 0xc0, !PT ;  /* 0x0000100007ff7812 */ /* 0x000fc8000786c0ff */
[----:B------:R-:W-:Y:S01]  /*8b6e0*/  P2R R16, PR, RZ, 0x8 ;  /* 0x00000008ff107803 */ /* 0x000fe20000000000 */
[----:B------:R-:W-:Y:S01]  /*8b6f0*/  @P4 STG.E.U8 desc[UR6][R204.64], R57 ;  /* 0x00000039cc004986 */ /* 0x000fe2000c101106 */
[C---:B------:R-:W-:Y:S02]  /*8b700*/  LOP3.LUT P3, RZ, R7.reuse, 0x2000, RZ, 0xc0, !PT ;  /* 0x0000200007ff7812 */ /* 0x040fe4000786c0ff */
[----:B------:R-:W-:Y:S02]  /*8b710*/  ISETP.NE.AND P4, PT, R4, RZ, PT ;  /* 0x000000ff0400720c */ /* 0x000fe40003f85270 */
[----:B------:R-:W-:Y:S02]  /*8b720*/  P2R R14, PR, RZ, 0x8 ;  /* 0x00000008ff0e7803 */ /* 0x000fe40000000000 */
[----:B------:R-:W-:Y:S02]  /*8b730*/  LOP3.LUT P3, RZ, R7, 0x4000, RZ, 0xc0, !PT ;  /* 0x0000400007ff7812 */ /* 0x000fe4000786c0ff */
[----:B0-----:R-:W-:-:S02]  /*8b740*/  PRMT R17, R58, 0x7772, RZ ;  /* 0x000077723a117816 */ /* 0x001fc400000000ff */
[----:B------:R-:W-:Y:S02]  /*8b750*/  P2R R12, PR, RZ, 0x8 ;  /* 0x00000008ff0c7803 */ /* 0x000fe40000000000 */
[----:B------:R-:W-:-:S03]  /*8b760*/  LOP3.LUT P3, RZ, R7, 0x8000, RZ, 0xc0, !PT ;  /* 0x0000800007ff7812 */ /* 0x000fc6000786c0ff */
[----:B------:R-:W-:Y:S01]  /*8b770*/  @P4 STG.E.U8 desc[UR6][R206.64], R17 ;  /* 0x00000011ce004986 */ /* 0x000fe2000c101106 */
[----:B-1----:R-:W-:Y:S02]  /*8b780*/  P2R R5, PR, RZ, 0x8 ;  /* 0x00000008ff057803 */ /* 0x002fe40000000000 */
[----:B------:R-:W-:Y:S02]  /*8b790*/  ISETP.NE.AND P4, PT, R6, RZ, PT ;  /* 0x000000ff0600720c */ /* 0x000fe40003f85270 */
[----:B------:R-:W-:Y:S02]  /*8b7a0*/  LOP3.LUT P3, RZ, R7, 0x10000, RZ, 0xc0, !PT ;  /* 0x0001000007ff7812 */ /* 0x000fe4000786c0ff */
[----:B--2---:R-:W-:Y:S02]  /*8b7b0*/  PRMT R15, R58, 0x7773, RZ ;  /* 0x000077733a0f7816 */ /* 0x004fe400000000ff */
[----:B---3--:R-:W-:Y:S02]  /*8b7c0*/  PRMT R3, R59, 0x7772, RZ ;  /* 0x000077723b037816 */ /* 0x008fe400000000ff */
[----:B------:R-:W-:-:S02]  /*8b7d0*/  LOP3.LUT P2, RZ, R7, 0x400, RZ, 0xc0, !PT ;  /* 0x0000040007ff7812 */ /* 0x000fc4000784c0ff */
[----:B------:R-:W-:-:S03]  /*8b7e0*/  LOP3.LUT P1, RZ, R7, 0x200, RZ, 0xc0, !PT ;  /* 0x0000020007ff7812 */ /* 0x000fc6000782c0ff */
[----:B------:R-:W-:Y:S01]  /*8b7f0*/  @P4 STG.E.U8 desc[UR6][R208.64], R15 ;  /* 0x0000000fd0004986 */ /* 0x000fe2000c101106 */
[C---:B------:R-:W-:Y:S02]  /*8b800*/  LOP3.LUT P0, RZ, R7.reuse, 0x100, RZ, 0xc0, !PT ;  /* 0x0000010007ff7812 */ /* 0x040fe4000780c0ff */
[C---:B------:R-:W-:Y:S01]  /*8b810*/  LOP3.LUT P6, RZ, R7.reuse, 0x80, RZ, 0xc0, !PT ;  /* 0x0000008007ff7812 */ /* 0x040fe200078cc0ff */
[----:B------:R-:W-:Y:S01]  /*8b820*/  @P3 STG.E.U8 desc[UR6][R210.64], R3 ;  /* 0x00000003d2003986 */ /* 0x000fe2000c101106 */
[C---:B------:R-:W-:Y:S02]  /*8b830*/  LOP3.LUT P5, RZ, R7.reuse, 0x40, RZ, 0xc0, !PT ;  /* 0x0000004007ff7812 */ /* 0x040fe400078ac0ff */
[----:B------:R-:W-:Y:S02]  /*8b840*/  LOP3.LUT P4, RZ, R7, 0x20, RZ, 0xc0, !PT ;  /* 0x0000002007ff7812 */ /* 0x000fe4000788c0ff */
[----:B------:R-:W-:Y:S02]  /*8b850*/  ISETP.NE.AND P3, PT, R5, RZ, PT ;  /* 0x000000ff0500720c */ /* 0x000fe40003f65270 */
[----:B------:R-:W0:Y:S01]  /*8b860*/  LDS.128 R4, [R0] ;  /* 0x0000000000047984 */ /* 0x000e220000000c00 */
[----:B------:R-:W-:-:S10]  /*8b870*/  PRMT R59, R59, 0x7773, RZ ;  /* 0x000077733b3b7816 */ /* 0x000fd400000000ff */
[----:B------:R-:W-:Y:S01]  /*8b880*/  @P3 STG.E.U8 desc[UR6][R212.64], R59 ;  /* 0x0000003bd4003986 */ /* 0x000fe2000c101106 */
[----:B------:R-:W-:Y:S02]  /*8b890*/  ISETP.NE.AND P3, PT, R12, RZ, PT ;  /* 0x000000ff0c00720c */ /* 0x000fe40003f65270 */
[----:B0-----:R-:W-:-:S11]  /*8b8a0*/  PRMT R9, R4, 0x7770, RZ ;  /* 0x0000777004097816 */ /* 0x001fd600000000ff */
[----:B------:R0:W-:Y:S01]  /*8b8b0*/  @P3 STG.E.U8 desc[UR6][R214.64], R9 ;  /* 0x00000009d6003986 */ /* 0x0001e2000c101106 */
[----:B------:R-:W-:Y:S02]  /*8b8c0*/  ISETP.NE.AND P3, PT, R14, RZ, PT ;  /* 0x000000ff0e00720c */ /* 0x000fe40003f65270 */
[----:B------:R-:W-:Y:S02]  /*8b8d0*/  PRMT R13, R4, 0x7771, RZ ;  /* 0x00007771040d7816 */ /* 0x000fe400000000ff */
[----:B------:R-:W-:-:S09]  /*8b8e0*/  PRMT R17, R5, 0x7770, RZ ;  /* 0x0000777005117816 */ /* 0x000fd200000000ff */
[----:B------:R1:W-:Y:S01]  /*8b8f0*/  @P3 STG.E.U8 desc[UR6][R216.64], R13 ;  /* 0x0000000dd8003986 */ /* 0x0003e2000c101106 */
[----:B------:R-:W-:Y:S02]  /*8b900*/  ISETP.NE.AND P3, PT, R16, RZ, PT ;  /* 0x000000ff1000720c */ /* 0x000fe40003f65270 */
[----:B------:R-:W-:-:S11]  /*8b910*/  PRMT R15, R5, 0x7771, RZ ;  /* 0x00007771050f7816 */ /* 0x000fd600000000ff */
[----:B------:R2:W-:Y:S01]  /*8b920*/  @P3 STG.E.U8 desc[UR6][R218.64], R17 ;  /* 0x00000011da003986 */ /* 0x0005e2000c101106 */
[----:B------:R-:W-:Y:S02]  /*8b930*/  ISETP.NE.AND P3, PT, R18, RZ, PT ;  /* 0x000000ff1200720c */ /* 0x000fe40003f65270 */
[C---:B------:R-:W-:Y:S02]  /*8b940*/  PRMT R3, R6.reuse, 0x7770, RZ ;  /* 0x0000777006037816 */ /* 0x040fe400000000ff */
[----:B------:R-:W-:Y:S02]  /*8b950*/  PRMT R19, R6, 0x7771, RZ ;  /* 0x0000777106137816 */ /* 0x000fe400000000ff */
[C---:B0-----:R-:W-:Y:S02]  /*8b960*/  PRMT R9, R7.reuse, 0x7770, RZ ;  /* 0x0000777007097816 */ /* 0x041fe400000000ff */
[----:B-1----:R-:W-:Y:S02]  /*8b970*/  PRMT R13, R7, 0x7771, RZ ;  /* 0x00007771070d7816 */ /* 0x002fe400000000ff */
[----:B--2---:R-:W-:-:S03]  /*8b980*/  PRMT R17, R4, 0x7772, RZ ;  /* 0x0000777204117816 */ /* 0x004fc600000000ff */
[----:B------:R0:W-:Y:S01]  /*8b990*/  @P3 STG.E.U8 desc[UR6][R220.64], R15 ;  /* 0x0000000fdc003986 */ /* 0x0001e2000c101106 */
[----:B------:R-:W-:-:S03]  /*8b9a0*/  LOP3.LUT P3, RZ, R8, 0x40000000, RZ, 0xc0, !PT ;  /* 0x4000000008ff7812 */ /* 0x000fc6000786c0ff */
        /* <DEDUP_REMOVED lines=9> */
[----:B------:R-:W-:Y:S02]  /*8ba40*/  LOP3.LUT P5, RZ, R8, 0x2000000, RZ, 0xc0, !PT ;  /* 0x0200000008ff7812 */ /* 0x000fe400078ac0ff */
[----:B0-----:R-:W-:Y:S02]  /*8ba50*/  PRMT R15, R4, 0x7773, RZ ;  /* 0x00007773040f7816 */ /* 0x001fe400000000ff */
[C---:B------:R-:W-:Y:S02]  /*8ba60*/  PRMT R21, R5.reuse, 0x7772, RZ ;  /* 0x0000777205157816 */ /* 0x040fe400000000ff */
[----:B------:R-:W-:Y:S02]  /*8ba70*/  PRMT R5, R5, 0x7773, RZ ;  /* 0x0000777305057816 */ /* 0x000fe400000000ff */
[C---:B-1----:R-:W-:Y:S01]  /*8ba80*/  PRMT R3, R6.reuse, 0x7772, RZ ;  /* 0x0000777206037816 */ /* 0x042fe200000000ff */
[----:B------:R3:W-:Y:S01]  /*8ba90*/  @P4 STG.E.U8 desc[UR6][R232.64], R15 ;  /* 0x0000000fe8004986 */ /* 0x0007e2000c101106 */
[----:B--2---:R-:W-:-:S02]  /*8baa0*/  PRMT R19, R6, 0x7773, RZ ;  /* 0x0000777306137816 */ /* 0x004fc400000000ff */
[C---:B------:R-:W-:Y:S01]  /*8bab0*/  PRMT R23, R7.reuse, 0x7772, RZ ;  /* 0x0000777207177816 */ /* 0x040fe200000000ff */
[----:B------:R3:W-:Y:S04]  /*8bac0*/  @P3 STG.E.U8 desc[UR6][R234.64], R21 ;  /* 0x00000015ea003986 */ /* 0x0007e8000c101106 */
[----:B------:R3:W-:Y:S04]  /*8bad0*/  @P2 STG.E.U8 desc[UR6][R236.64], R5 ;  /* 0x00000005ec002986 */ /* 0x0007e8000c101106 */
[----:B------:R3:W-:Y:S04]  /*8bae0*/  @P1 STG.E.U8 desc[UR6][R238.64], R3 ;  /* 0x00000003ee001986 */ /* 0x0007e8000c101106 */
[----:B------:R3:W-:Y:S01]  /*8baf0*/  @P0 STG.E.U8 desc[UR6][R240.64], R19 ;  /* 0x00000013f0000986 */ /* 0x0007e2000c101106 */
[----:B------:R-:W-:-:S03]  /*8bb00*/  PRMT R7, R7, 0x7773, RZ ;  /* 0x0000777307077816 */ /* 0x000fc600000000ff */
[----:B------:R3:W-:Y:S01]  /*8bb10*/  @P6 STG.E.U8 desc[UR6][R242.64], R23 ;  /* 0x00000017f2006986 */ /* 0x0007e2000c101106 */
[----:B------:R-:W-:Y:S05]  /*8bb20*/  @!P5 EXIT ;  /* 0x000000000000d94d */ /* 0x000fea0003800000 */
[----:B------:R-:W-:Y:S01]  /*8bb30*/  STG.E.U8 desc[UR6][R10.64], R7 ;  /* 0x000000070a007986 */ /* 0x000fe2000c101106 */
[----:B------:R-:W-:Y:S05]  /*8bb40*/  EXIT ;  /* 0x000000000000794d */ /* 0x000fea0003800000 */
.L_x_3:
[----:B------:R-:W-:-:S00]  /*8bb50*/  BRA `(.L_x_3) ;  /* 0xfffffffc00fc7947 */ /* 0x000fc0000383ffff */
[----:B------:R-:W-:-:S00]  /*8bb60*/  NOP ;  /* 0x0000000000007918 */ /* 0x000fc00000000000 */
        /* <DEDUP_REMOVED lines=9> */
.L_x_4:


//--------------------- .nv.shared.matmul_kernel  --------------------------
	.section	.nv.shared.matmul_kernel,"aw",@nobits
	.sectionflags	@""
	.align	16
	.zero		1024


//--------------------- .nv.shared.reserved.0     --------------------------
	.section	.nv.shared.reserved.0,"aw",@nobits
	.weak		__nv_reservedSMEM_offset_0_alias
	.size		__nv_reservedSMEM_offset_0_alias, 0, 0
	.other		__nv_reservedSMEM_offset_0_alias,@"STO_CUDA_RESERVED_SHARED STV_DEFAULT"
__nv_reservedSMEM_offset_0_alias:
	.zero		0


//--------------------- .nv.constant0.matmul_kernel --------------------------
	.section	.nv.constant0.matmul_kernel,"a",@progbits
	.sectionflags	@""
	.align	4
.nv.constant0.matmul_kernel:
	.zero		608


//--------------------- SYMBOLS --------------------------

	.type		.nv.reservedSmem.offset0,@object
	.size		.nv.reservedSmem.offset0,0x4
